	.target	sm_90a

	.elftype	@"ET_EXEC"


//--------------------- .note.nv.tkinfo           --------------------------
	.section	.note.nv.tkinfo,"",@"SHT_NOTE"
	.sectionflags	@"SHF_NOTE_NV_TKINFO"
	.tkinfo
        /*0018*/ 	.word	0x00000002
        /*0030*/ 	.string	""
        /*0030*/ 	.string	"ptxas"
        /*0030*/ 	.string	"Cuda compilation tools, release 13.0, V13.0.88"
        /*0030*/ 	.string	"Build cuda_13.0.r13.0/compiler.36424714_0"
        /*0030*/ 	.string	"-v  -suppress-debug-info  -lineinfo  -arch sm_90a "



//--------------------- .note.nv.cuinfo           --------------------------
	.section	.note.nv.cuinfo,"",@"SHT_NOTE"
	.sectionflags	@"SHF_NOTE_NV_CUINFO"
        /*0018*/ 	.short	0x0002
        /*001a*/ 	.short	0x005a
        /*001c*/ 	.short	0x0082
	.zero		2


//--------------------- .nv.info                  --------------------------
	.section	.nv.info,"",@"SHT_CUDA_INFO"
	.align	4


	//----- nvinfo : EIATTR_REGCOUNT
	.align		4
        /*0000*/ 	.byte	0x04, 0x2f
        /*0002*/ 	.short	(.L_1 - .L_0)
	.align		4
.L_0:
        /*0004*/ 	.word	index@(matmul_kernel)
        /*0008*/ 	.word	0x000000ff


	//----- nvinfo : EIATTR_FRAME_SIZE
	.align		4
.L_1:
        /*000c*/ 	.byte	0x04, 0x11
        /*000e*/ 	.short	(.L_3 - .L_2)
	.align		4
.L_2:
        /*0010*/ 	.word	index@(matmul_kernel)
        /*0014*/ 	.word	0x000009c0


	//----- nvinfo : EIATTR_MIN_STACK_SIZE
	.align		4
.L_3:
        /*0018*/ 	.byte	0x04, 0x12
        /*001a*/ 	.short	(.L_5 - .L_4)
	.align		4
.L_4:
        /*001c*/ 	.word	index@(matmul_kernel)
        /*0020*/ 	.word	0x000009c0
.L_5:


//--------------------- .nv.compat                --------------------------
	.section	.nv.compat,"",@"SHT_CUDA_COMPAT_INFO"
	.align	4
        /*0000*/ 	.byte	0x02, 0x09, 0x01, 0x00, 0x02, 0x02, 0x04, 0x00, 0x02, 0x05, 0x05, 0x00, 0x03, 0x07, 0x01, 0x01
        /*0010*/ 	.byte	0x02, 0x03, 0x00, 0x00, 0x02, 0x06, 0x01, 0x00, 0x04, 0x0b, 0x08, 0x00, 0x00, 0x00, 0x00, 0x00
        /*0020*/ 	.byte	0x00, 0x00, 0x00, 0x00


//--------------------- .nv.info.matmul_kernel    --------------------------
	.section	.nv.info.matmul_kernel,"",@"SHT_CUDA_INFO"
	.sectionflags	@""
	.align	4


	//----- nvinfo : EIATTR_CUDA_API_VERSION
	.align		4
        /*0000*/ 	.byte	0x04, 0x37
        /*0002*/ 	.short	(.L_7 - .L_6)
.L_6:
        /*0004*/ 	.word	0x00000082


	//----- nvinfo : EIATTR_KPARAM_INFO
	.align		4
.L_7:
        /*0008*/ 	.byte	0x04, 0x17
        /*000a*/ 	.short	(.L_9 - .L_8)
.L_8:
        /*000c*/ 	.word	0x00000000
        /*0010*/ 	.short	0x000d
        /*0012*/ 	.short	0x0048
        /*0014*/ 	.byte	0x00, 0xf4, 0x21, 0x00


	//----- nvinfo : EIATTR_KPARAM_INFO
	.align		4
.L_9:
        /*0018*/ 	.byte	0x04, 0x17
        /*001a*/ 	.short	(.L_11 - .L_10)
.L_10:
        /*001c*/ 	.word	0x00000000
        /*0020*/ 	.short	0x000c
        /*0022*/ 	.short	0x0040
        /*0024*/ 	.byte	0x00, 0xf4, 0x21, 0x00


	//----- nvinfo : EIATTR_KPARAM_INFO
	.align		4
.L_11:
        /*0028*/ 	.byte	0x04, 0x17
        /*002a*/ 	.short	(.L_13 - .L_12)
.L_12:
        /*002c*/ 	.word	0x00000000
        /*0030*/ 	.short	0x000b
        /*0032*/ 	.short	0x0038
        /*0034*/ 	.byte	0x00, 0xf0, 0x11, 0x00


	//----- nvinfo : EIATTR_KPARAM_INFO
	.align		4
.L_13:
        /*0038*/ 	.byte	0x04, 0x17
        /*003a*/ 	.short	(.L_15 - .L_14)
.L_14:
        /*003c*/ 	.word	0x00000000
        /*0040*/ 	.short	0x000a
        /*0042*/ 	.short	0x0034
        /*0044*/ 	.byte	0x00, 0xf0, 0x11, 0x00


	//----- nvinfo : EIATTR_KPARAM_INFO
	.align		4
.L_15:
        /*0048*/ 	.byte	0x04, 0x17
        /*004a*/ 	.short	(.L_17 - .L_16)
.L_16:
        /*004c*/ 	.word	0x00000000
        /*0050*/ 	.short	0x0009
        /*0052*/ 	.short	0x0030
        /*0054*/ 	.byte	0x00, 0xf0, 0x11, 0x00


	//----- nvinfo : EIATTR_KPARAM_INFO
	.align		4
.L_17:
        /*0058*/ 	.byte	0x04, 0x17
        /*005a*/ 	.short	(.L_19 - .L_18)
.L_18:
        /*005c*/ 	.word	0x00000000
        /*0060*/ 	.short	0x0008
        /*0062*/ 	.short	0x002c
        /*0064*/ 	.byte	0x00, 0xf0, 0x11, 0x00


	//----- nvinfo : EIATTR_KPARAM_INFO
	.align		4
.L_19:
        /*0068*/ 	.byte	0x04, 0x17
        /*006a*/ 	.short	(.L_21 - .L_20)
.L_20:
        /*006c*/ 	.word	0x00000000
        /*0070*/ 	.short	0x0007
        /*0072*/ 	.short	0x0028
        /*0074*/ 	.byte	0x00, 0xf0, 0x11, 0x00


	//----- nvinfo : EIATTR_KPARAM_INFO
	.align		4
.L_21:
        /*0078*/ 	.byte	0x04, 0x17
        /*007a*/ 	.short	(.L_23 - .L_22)
.L_22:
        /*007c*/ 	.word	0x00000000
        /*0080*/ 	.short	0x0006
        /*0082*/ 	.short	0x0024
        /*0084*/ 	.byte	0x00, 0xf0, 0x11, 0x00


	//----- nvinfo : EIATTR_KPARAM_INFO
	.align		4
.L_23:
        /*0088*/ 	.byte	0x04, 0x17
        /*008a*/ 	.short	(.L_25 - .L_24)
.L_24:
        /*008c*/ 	.word	0x00000000
        /*0090*/ 	.short	0x0005
        /*0092*/ 	.short	0x0020
        /*0094*/ 	.byte	0x00, 0xf0, 0x11, 0x00


	//----- nvinfo : EIATTR_KPARAM_INFO
	.align		4
.L_25:
        /*0098*/ 	.byte	0x04, 0x17
        /*009a*/ 	.short	(.L_27 - .L_26)
.L_26:
        /*009c*/ 	.word	0x00000000
        /*00a0*/ 	.short	0x0004
        /*00a2*/ 	.short	0x001c
        /*00a4*/ 	.byte	0x00, 0xf0, 0x11, 0x00


	//----- nvinfo : EIATTR_KPARAM_INFO
	.align		4
.L_27:
        /*00a8*/ 	.byte	0x04, 0x17
        /*00aa*/ 	.short	(.L_29 - .L_28)
.L_28:
        /*00ac*/ 	.word	0x00000000
        /*00b0*/ 	.short	0x0003
        /*00b2*/ 	.short	0x0018
        /*00b4*/ 	.byte	0x00, 0xf0, 0x11, 0x00


	//----- nvinfo : EIATTR_KPARAM_INFO
	.align		4
.L_29:
        /*00b8*/ 	.byte	0x04, 0x17
        /*00ba*/ 	.short	(.L_31 - .L_30)
.L_30:
        /*00bc*/ 	.word	0x00000000
        /*00c0*/ 	.short	0x0002
        /*00c2*/ 	.short	0x0010
        /*00c4*/ 	.byte	0x00, 0xf4, 0x21, 0x00


	//----- nvinfo : EIATTR_KPARAM_INFO
	.align		4
.L_31:
        /*00c8*/ 	.byte	0x04, 0x17
        /*00ca*/ 	.short	(.L_33 - .L_32)
.L_32:
        /*00cc*/ 	.word	0x00000000
        /*00d0*/ 	.short	0x0001
        /*00d2*/ 	.short	0x0008
        /*00d4*/ 	.byte	0x00, 0xf4, 0x21, 0x00


	//----- nvinfo : EIATTR_KPARAM_INFO
	.align		4
.L_33:
        /*00d8*/ 	.byte	0x04, 0x17
        /*00da*/ 	.short	(.L_35 - .L_34)
.L_34:
        /*00dc*/ 	.word	0x00000000
        /*00e0*/ 	.short	0x0000
        /*00e2*/ 	.short	0x0000
        /*00e4*/ 	.byte	0x00, 0xf4, 0x21, 0x00


	//----- nvinfo : EIATTR_SPARSE_MMA_MASK
	.align		4
.L_35:
        /*00e8*/ 	.byte	0x03, 0x50
        /*00ea*/ 	.short	0x0000


	//----- nvinfo : EIATTR_MAXREG_COUNT
	.align		4
        /*00ec*/ 	.byte	0x03, 0x1b
        /*00ee*/ 	.short	0x00ff


	//----- nvinfo : EIATTR_NUM_BARRIERS
	.align		4
        /*00f0*/ 	.byte	0x02, 0x4c
        /*00f2*/ 	.byte	0x01
	.zero		1


	//----- nvinfo : EIATTR_ANNOTATIONS
	.align		4
        /*00f4*/ 	.byte	0x04, 0x55
        /*00f6*/ 	.short	(.L_37 - .L_36)


	//   ....[0]....
.L_36:
        /*00f8*/ 	.word	0x00000001
        /*00fc*/ 	.byte	0xa0, 0x00, 0x00, 0x00, 0x01, 0x00, 0x00, 0x00, 0xa0, 0x01, 0x00, 0x00, 0x01, 0x00, 0x00, 0x00
        /* <DEDUP_REMOVED lines=910> */
        /*39ec*/ 	.byte	0x30, 0xef, 0x01, 0x00, 0x01, 0x00, 0x00, 0x00, 0x60, 0xef, 0x01, 0x00


	//----- nvinfo : EIATTR_MERCURY_ISA_VERSION
	.align		4
.L_37:
        /*39f8*/ 	.byte	0x03, 0x5f
        /*39fa*/ 	.short	0x0101


	//----- nvinfo : EIATTR_EXIT_INSTR_OFFSETS
	.align		4
        /*39fc*/ 	.byte	0x04, 0x1c
        /*39fe*/ 	.short	(.L_39 - .L_38)


	//   ....[0]....
.L_38:
        /*3a00*/ 	.word	0x0001f210


	//   ....[1]....
        /*3a04*/ 	.word	0x0001f230


	//----- nvinfo : EIATTR_REQNTID
	.align		4
.L_39:
        /*3a08*/ 	.byte	0x04, 0x10
        /*3a0a*/ 	.short	(.L_41 - .L_40)
.L_40:
        /*3a0c*/ 	.word	0x00000080
        /*3a10*/ 	.word	0x00000001
        /*3a14*/ 	.word	0x00000001


	//----- nvinfo : EIATTR_CBANK_PARAM_SIZE
	.align		4
.L_41:
        /*3a18*/ 	.byte	0x03, 0x19
        /*3a1a*/ 	.short	0x0050


	//----- nvinfo : EIATTR_PARAM_CBANK
	.align		4
        /*3a1c*/ 	.byte	0x04, 0x0a
        /*3a1e*/ 	.short	(.L_43 - .L_42)
	.align		4
.L_42:
        /*3a20*/ 	.word	index@(.nv.constant0.matmul_kernel)
        /*3a24*/ 	.short	0x0210
        /*3a26*/ 	.short	0x0050


	//----- nvinfo : EIATTR_SW_WAR
	.align		4
.L_43:
        /*3a28*/ 	.byte	0x04, 0x36
        /*3a2a*/ 	.short	(.L_45 - .L_44)
.L_44:
        /*3a2c*/ 	.word	0x00000008
.L_45:


//--------------------- .nv.callgraph             --------------------------
	.section	.nv.callgraph,"",@"SHT_CUDA_CALLGRAPH"
	.align	4
	.sectionentsize	8
	.align		4
        /*0000*/ 	.word	0x00000000
	.align		4
        /*0004*/ 	.word	0xffffffff
	.align		4
        /*0008*/ 	.word	0x00000000
	.align		4
        /*000c*/ 	.word	0xfffffffe
	.align		4
        /*0010*/ 	.word	0x00000000
	.align		4
        /*0014*/ 	.word	0xfffffffd
	.align		4
        /*0018*/ 	.word	0x00000000
	.align		4
        /*001c*/ 	.word	0xfffffffc


//--------------------- .text.matmul_kernel       --------------------------
	.section	.text.matmul_kernel,"ax",@progbits
	.align	128
        .global         matmul_kernel
        .type           matmul_kernel,@function
        .size           matmul_kernel,(.L_x_3 - matmul_kernel)
        .other          matmul_kernel,@"STO_CUDA_ENTRY STV_DEFAULT"
matmul_kernel:
.text.matmul_kernel:
[----:B------:R-:W1:Y:S08]  /*0000*/  LDC R1, c[0x0][0x28] ;  /* 0x00000a00ff017b82 */ /* 0x000e700000000800 */
[----:B------:R-:W2:Y:S01]  /*0010*/  LDC.64 R188, c[0x0][0x228] ;  /* 0x00008a00ffbc7b82 */ /* 0x000ea20000000a00 */
[----:B------:R-:W3:Y:S01]  /*0020*/  S2R R5, SR_CTAID.X ;  /* 0x0000000000057919 */ /* 0x000ee20000002500 */
[----:B-1----:R-:W-:Y:S01]  /*0030*/  VIADD R1, R1, 0xfffff640 ;  /* 0xfffff64001017836 */ /* 0x002fe20000000000 */
[----:B------:R-:W-:Y:S01]  /*0040*/  ULDC UR5, c[0x0][0x230] ;  /* 0x00008c0000057ab9 */ /* 0x000fe20000000800 */
[----:B------:R-:W-:Y:S01]  /*0050*/  ULDC UR4, c[0x0][0x230] ;  /* 0x00008c0000047ab9 */ /* 0x000fe20000000800 */
[----:B------:R-:W1:Y:S01]  /*0060*/  S2R R70, SR_TID.X ;  /* 0x0000000000467919 */ /* 0x000e620000002100 */
[----:B------:R-:W-:Y:S01]  /*0070*/  ULDC.64 UR6, c[0x0][0x210] ;  /* 0x0000840000067ab9 */ /* 0x000fe20000000a00 */
[----:B------:R-:W-:Y:S01]  /*0080*/  ULDC.64 UR8, c[0x0][0x218] ;  /* 0x0000860000087ab9 */ /* 0x000fe20000000a00 */
[----:B------:R-:W-:Y:S01]  /*0090*/  ULDC UR20, c[0x0][0x230] ;  /* 0x00008c0000147ab9 */ /* 0x000fe20000000800 */
[----:B------:R-:W-:Y:S01]  /*00a0*/  STL [R1+0x99c], R6 ;  /* 0x00099c0601007387 */ /* 0x000fe20000100800 */
[----:B------:R-:W-:Y:S01]  /*00b0*/  ULDC UR21, c[0x0][0x230] ;  /* 0x00008c0000157ab9 */ /* 0x000fe20000000800 */
        /* <DEDUP_REMOVED lines=13> */
[----:B--2---:R-:W-:Y:S01]  /*0190*/  VIADD R0, R189, 0xff ;  /* 0x000000ffbd007836 */ /* 0x004fe20000000000 */
[----:B------:R2:W-:Y:S01]  /*01a0*/  STL [R1+0x9a0], R188 ;  /* 0x0009a0bc01007387 */ /* 0x0005e20000100800 */
[----:B------:R-:W-:Y:S01]  /*01b0*/  ULDC UR15, c[0x0][0x230] ;  /* 0x00008c00000f7ab9 */ /* 0x000fe20000000800 */
[----:B------:R-:W-:Y:S01]  /*01c0*/  ULDC UR30, c[0x0][0x230] ;  /* 0x00008c00001e7ab9 */ /* 0x000fe20000000800 */
[----:B------:R-:W-:Y:S01]  /*01d0*/  ULDC UR31, c[0x0][0x230] ;  /* 0x00008c00001f7ab9 */ /* 0x000fe20000000800 */
[----:B------:R-:W-:Y:S01]  /*01e0*/  SHF.R.S32.HI R3, RZ, 0x1f, R0 ;  /* 0x0000001fff037819 */ /* 0x000fe20000011400 */
[----:B------:R-:W-:Y:S01]  /*01f0*/  ULDC UR16, c[0x0][0x230] ;  /* 0x00008c0000107ab9 */ /* 0x000fe20000000800 */
[----:B------:R-:W-:Y:S01]  /*0200*/  ULDC UR17, c[0x0][0x230] ;  /* 0x00008c0000117ab9 */ /* 0x000fe20000000800 */
[----:B------:R-:W-:Y:S01]  /*0210*/  ULDC UR32, c[0x0][0x230] ;  /* 0x00008c0000207ab9 */ /* 0x000fe20000000800 */
[----:B------:R-:W-:Y:S01]  /*0220*/  LEA.HI R3, R3, R0, RZ, 0x8 ;  /* 0x0000000003037211 */ /* 0x000fe200078f40ff */
[----:B------:R-:W-:Y:S01]  /*0230*/  ULDC UR33, c[0x0][0x230] ;  /* 0x00008c0000217ab9 */ /* 0x000fe20000000800 */
[----:B---3--:R-:W-:Y:S01]  /*0240*/  IABS R10, R5 ;  /* 0x00000005000a7213 */ /* 0x008fe20000000000 */
[----:B------:R-:W-:Y:S01]  /*0250*/  ULDC UR18, c[0x0][0x230] ;  /* 0x00008c0000127ab9 */ /* 0x000fe20000000800 */
[----:B------:R-:W-:Y:S01]  /*0260*/  SHF.R.S32.HI R3, RZ, 0x8, R3 ;  /* 0x00000008ff037819 */ /* 0x000fe20000011403 */
[----:B------:R-:W-:Y:S01]  /*0270*/  ULDC UR19, c[0x0][0x230] ;  /* 0x00008c0000137ab9 */ /* 0x000fe20000000800 */
[----:B-1----:R-:W-:Y:S01]  /*0280*/  LOP3.LUT R152, R70, 0x3f, RZ, 0xc0, !PT ;  /* 0x0000003f46987812 */ /* 0x002fe200078ec0ff */
[----:B------:R-:W-:Y:S01]  /*0290*/  ULDC UR34, c[0x0][0x230] ;  /* 0x00008c0000227ab9 */ /* 0x000fe20000000800 */
[----:B------:R-:W-:Y:S01]  /*02a0*/  ULDC UR35, c[0x0][0x230] ;  /* 0x00008c0000237ab9 */ /* 0x000fe20000000800 */
[----:B------:R-:W-:-:S05]  /*02b0*/  IMAD.SHL.U32 R4, R3, 0x8, RZ ;  /* 0x0000000803047824 */ /* 0x000fca00078e00ff */
[-C--:B------:R-:W-:Y:S02]  /*02c0*/  IABS R7, R4.reuse ;  /* 0x0000000400077213 */ /* 0x080fe40000000000 */
[----:B------:R-:W-:Y:S02]  /*02d0*/  IABS R11, R4 ;  /* 0x00000004000b7213 */ /* 0x000fe40000000000 */
[----:B------:R-:W1:Y:S08]  /*02e0*/  I2F.RP R0, R7 ;  /* 0x0000000700007306 */ /* 0x000e700000209400 */
[----:B-1----:R-:W1:Y:S02]  /*02f0*/  MUFU.RCP R0, R0 ;  /* 0x0000000000007308 */ /* 0x002e640000001000 */
[----:B-1----:R-:W-:-:S02]  /*0300*/  VIADD R2, R0, 0xffffffe ;  /* 0x0ffffffe00027836 */ /* 0x002fc40000000000 */
[----:B------:R-:W-:-:S04]  /*0310*/  IMAD.MOV R0, RZ, RZ, -R11 ;  /* 0x000000ffff007224 */ /* 0x000fc800078e0a0b */
[----:B------:R1:W3:Y:S01]  /*0320*/  F2I.FTZ.U32.TRUNC.NTZ R3, R2 ;  /* 0x0000000200037305 */ /* 0x0002e2000021f000 */
[----:B------:R-:W-:Y:S02]  /*0330*/  IMAD.SHL.U32 R11, R70, 0x4, RZ ;  /* 0x00000004460b7824 */ /* 0x000fe400078e00ff */
[----:B-1----:R-:W-:Y:S02]  /*0340*/  IMAD.MOV.U32 R2, RZ, RZ, RZ ;  /* 0x000000ffff027224 */ /* 0x002fe400078e00ff */
[----:B---3--:R-:W-:-:S04]  /*0350*/  IMAD.MOV R8, RZ, RZ, -R3 ;  /* 0x000000ffff087224 */ /* 0x008fc800078e0a03 */
[----:B------:R-:W-:Y:S02]  /*0360*/  IMAD R9, R8, R7, RZ ;  /* 0x0000000708097224 */ /* 0x000fe400078e02ff */
[----:B------:R-:W-:Y:S01]  /*0370*/  IMAD.MOV.U32 R8, RZ, RZ, R10 ;  /* 0x000000ffff087224 */ /* 0x000fe200078e000a */
[----:B------:R-:W-:Y:S01]  /*0380*/  IABS R10, R189 ;  /* 0x000000bd000a7213 */ /* 0x000fe20000000000 */
[----:B------:R-:W-:-:S06]  /*0390*/  IMAD.HI.U32 R3, R3, R9, R2 ;  /* 0x0000000903037227 */ /* 0x000fcc00078e0002 */
[----:B------:R-:W-:-:S04]  /*03a0*/  IMAD.HI.U32 R3, R3, R8, RZ ;  /* 0x0000000803037227 */ /* 0x000fc800078e00ff */
[----:B------:R-:W-:-:S05]  /*03b0*/  IMAD R0, R3, R0, R8 ;  /* 0x0000000003007224 */ /* 0x000fca00078e0208 */
[----:B------:R-:W-:-:S13]  /*03c0*/  ISETP.GT.U32.AND P1, PT, R7, R0, PT ;  /* 0x000000000700720c */ /* 0x000fda0003f24070 */
[----:B------:R-:W-:Y:S02]  /*03d0*/  @!P1 IMAD.IADD R0, R0, 0x1, -R7 ;  /* 0x0000000100009824 */ /* 0x000fe400078e0a07 */
[----:B------:R-:W-:Y:S01]  /*03e0*/  @!P1 VIADD R3, R3, 0x1 ;  /* 0x0000000103039836 */ /* 0x000fe20000000000 */
[----:B------:R-:W-:Y:S02]  /*03f0*/  ISETP.NE.AND P1, PT, R4, RZ, PT ;  /* 0x000000ff0400720c */ /* 0x000fe40003f25270 */
[----:B------:R-:W-:Y:S02]  /*0400*/  ISETP.GE.U32.AND P0, PT, R0, R7, PT ;  /* 0x000000070000720c */ /* 0x000fe40003f06070 */
[----:B------:R-:W-:Y:S02]  /*0410*/  LOP3.LUT R0, R5, R4, RZ, 0x3c, !PT ;  /* 0x0000000405007212 */ /* 0x000fe400078e3cff */
[----:B------:R-:W-:Y:S02]  /*0420*/  IABS R7, R188 ;  /* 0x000000bc00077213 */ /* 0x000fe40000000000 */
[----:B------:R-:W-:Y:S01]  /*0430*/  ISETP.GE.AND P2, PT, R0, RZ, PT ;  /* 0x000000ff0000720c */ /* 0x000fe20003f46270 */
[----:B------:R-:W-:-:S06]  /*0440*/  VIADD R0, R188, 0x3f ;  /* 0x0000003fbc007836 */ /* 0x000fcc0000000000 */
[----:B------:R-:W-:-:S04]  /*0450*/  @P0 VIADD R3, R3, 0x1 ;  /* 0x0000000103030836 */ /* 0x000fc80000000000 */
[----:B------:R-:W-:Y:S01]  /*0460*/  IMAD.MOV.U32 R2, RZ, RZ, R3 ;  /* 0x000000ffff027224 */ /* 0x000fe200078e0003 */
[----:B------:R-:W-:-:S03]  /*0470*/  SHF.R.S32.HI R3, RZ, 0x1f, R0 ;  /* 0x0000001fff037819 */ /* 0x000fc60000011400 */
[----:B------:R-:W-:Y:S01]  /*0480*/  @!P2 IMAD.MOV R2, RZ, RZ, -R2 ;  /* 0x000000ffff02a224 */ /* 0x000fe200078e0a02 */
[----:B------:R-:W-:Y:S02]  /*0490*/  @!P1 LOP3.LUT R2, RZ, R4, RZ, 0x33, !PT ;  /* 0x00000004ff029212 */ /* 0x000fe400078e33ff */
[----:B------:R-:W-:-:S03]  /*04a0*/  LEA.HI R3, R3, R0, RZ, 0x6 ;  /* 0x0000000003037211 */ /* 0x000fc600078f30ff */
[----:B------:R-:W-:Y:S02]  /*04b0*/  IMAD.SHL.U32 R16, R2, 0x8, RZ ;  /* 0x0000000802107824 */ /* 0x000fe400078e00ff */
[----:B------:R-:W-:-:S03]  /*04c0*/  IMAD.MOV R2, RZ, RZ, -R2 ;  /* 0x000000ffff027224 */ /* 0x000fc600078e0a02 */
[----:B------:R-:W-:Y:S01]  /*04d0*/  LEA.HI.SX32 R3, R3, -R16, 0x1a ;  /* 0x8000001003037211 */ /* 0x000fe200078fd2ff */
[----:B------:R-:W-:Y:S02]  /*04e0*/  IMAD R18, R4, R2, R5 ;  /* 0x0000000204127224 */ /* 0x000fe400078e0205 */
[----:B------:R-:W-:Y:S01]  /*04f0*/  IMAD.MOV.U32 R2, RZ, RZ, RZ ;  /* 0x000000ffff027224 */ /* 0x000fe200078e00ff */
[----:B------:R-:W-:Y:S01]  /*0500*/  VIMNMX R17, R3, 0x8, PT ;  /* 0x0000000803117848 */ /* 0x000fe20003fe0100 */
[----:B------:R-:W1:Y:S03]  /*0510*/  I2F.RP R4, R10 ;  /* 0x0000000a00047306 */ /* 0x000e660000209400 */
[----:B------:R-:W-:-:S05]  /*0520*/  IABS R9, R17 ;  /* 0x0000001100097213 */ /* 0x000fca0000000000 */
[----:B------:R-:W3:Y:S08]  /*0530*/  I2F.RP R0, R9 ;  /* 0x0000000900007306 */ /* 0x000ef00000209400 */
[----:B-1----:R-:W-:Y:S08]  /*0540*/  MUFU.RCP R4, R4 ;  /* 0x0000000400047308 */ /* 0x002ff00000001000 */
[----:B---3--:R-:W1:Y:S02]  /*0550*/  MUFU.RCP R0, R0 ;  /* 0x0000000000007308 */ /* 0x008e640000001000 */
[----:B-1----:R-:W-:Y:S01]  /*0560*/  VIADD R3, R0, 0xffffffe ;  /* 0x0ffffffe00037836 */ /* 0x002fe20000000000 */
[----:B------:R-:W-:-:S05]  /*0570*/  IABS R0, R18 ;  /* 0x0000001200007213 */ /* 0x000fca0000000000 */
[----:B------:R-:W1:Y:S02]  /*0580*/  F2I.FTZ.U32.TRUNC.NTZ R3, R3 ;  /* 0x0000000300037305 */ /* 0x000e64000021f000 */
[----:B-1----:R-:W-:-:S04]  /*0590*/  IMAD.MOV R8, RZ, RZ, -R3 ;  /* 0x000000ffff087224 */ /* 0x002fc800078e0a03 */
[----:B------:R-:W-:Y:S01]  /*05a0*/  IMAD R5, R8, R9, RZ ;  /* 0x0000000908057224 */ /* 0x000fe200078e02ff */
[----:B------:R-:W-:-:S03]  /*05b0*/  IABS R8, R17 ;  /* 0x0000001100087213 */ /* 0x000fc60000000000 */
[----:B------:R-:W-:Y:S02]  /*05c0*/  IMAD.HI.U32 R2, R3, R5, R2 ;  /* 0x0000000503027227 */ /* 0x000fe400078e0002 */
[----:B------:R-:W1:Y:S02]  /*05d0*/  I2F.RP R3, R7 ;  /* 0x0000000700037306 */ /* 0x000e640000209400 */
[----:B------:R-:W-:Y:S02]  /*05e0*/  IMAD.MOV.U32 R5, RZ, RZ, R0 ;  /* 0x000000ffff057224 */ /* 0x000fe400078e0000 */
[----:B------:R-:W-:Y:S02]  /*05f0*/  IMAD.MOV R0, RZ, RZ, -R8 ;  /* 0x000000ffff007224 */ /* 0x000fe400078e0a08 */
[----:B------:R-:W-:-:S04]  /*0600*/  IMAD.HI.U32 R2, R2, R5, RZ ;  /* 0x0000000502027227 */ /* 0x000fc800078e00ff */
[----:B------:R-:W-:Y:S02]  /*0610*/  IMAD R0, R2, R0, R5 ;  /* 0x0000000002007224 */ /* 0x000fe400078e0205 */
[----:B------:R-:W-:Y:S01]  /*0620*/  VIADD R8, R4, 0xffffffe ;  /* 0x0ffffffe04087836 */ /* 0x000fe20000000000 */
[----:B------:R-:W-:Y:S02]  /*0630*/  LOP3.LUT R4, R70, 0x40, RZ, 0xc0, !PT ;  /* 0x0000004046047812 */ /* 0x000fe400078ec0ff */
[----:B------:R-:W-:Y:S01]  /*0640*/  ISETP.GT.U32.AND P1, PT, R9, R0, PT ;  /* 0x000000000900720c */ /* 0x000fe20003f24070 */
[----:B-1----:R-:W1:-:S12]  /*0650*/  MUFU.RCP R3, R3 ;  /* 0x0000000300037308 */ /* 0x002e580000001000 */
[----:B------:R-:W-:Y:S02]  /*0660*/  @!P1 IMAD.IADD R0, R0, 0x1, -R9 ;  /* 0x0000000100009824 */ /* 0x000fe400078e0a09 */
[----:B------:R-:W-:Y:S01]  /*0670*/  @!P1 VIADD R2, R2, 0x1 ;  /* 0x0000000102029836 */ /* 0x000fe20000000000 */
[----:B------:R-:W-:Y:S02]  /*0680*/  ISETP.NE.AND P1, PT, R17, RZ, PT ;  /* 0x000000ff1100720c */ /* 0x000fe40003f25270 */
[----:B------:R-:W-:Y:S01]  /*0690*/  ISETP.GE.U32.AND P0, PT, R0, R9, PT ;  /* 0x000000090000720c */ /* 0x000fe20003f06070 */
[----:B-1----:R-:W-:Y:S01]  /*06a0*/  VIADD R3, R3, 0xffffffe ;  /* 0x0ffffffe03037836 */ /* 0x002fe20000000000 */
[----:B------:R1:W3:Y:S01]  /*06b0*/  F2I.FTZ.U32.TRUNC.NTZ R9, R8 ;  /* 0x0000000800097305 */ /* 0x0002e2000021f000 */
[----:B------:R-:W-:-:S04]  /*06c0*/  LOP3.LUT R0, R18, R17, RZ, 0x3c, !PT ;  /* 0x0000001112007212 */ /* 0x000fc800078e3cff */
[----:B------:R-:W-:Y:S02]  /*06d0*/  ISETP.GE.AND P2, PT, R0, RZ, PT ;  /* 0x000000ff0000720c */ /* 0x000fe40003f46270 */
[----:B------:R-:W-:Y:S01]  /*06e0*/  SHF.R.U32.HI R0, RZ, 0x6, R70 ;  /* 0x00000006ff007819 */ /* 0x000fe20000011646 */
[----:B------:R-:W4:Y:S01]  /*06f0*/  F2I.FTZ.U32.TRUNC.NTZ R13, R3 ;  /* 0x00000003000d7305 */ /* 0x000f22000021f000 */
[----:B-1----:R-:W-:Y:S02]  /*0700*/  IMAD.MOV.U32 R8, RZ, RZ, RZ ;  /* 0x000000ffff087224 */ /* 0x002fe400078e00ff */
[----:B------:R-:W-:Y:S01]  /*0710*/  @P0 VIADD R2, R2, 0x1 ;  /* 0x0000000102020836 */ /* 0x000fe20000000000 */
[----:B------:R-:W-:Y:S01]  /*0720*/  SGXT.U32 R0, R0, 0x1 ;  /* 0x000000010000781a */ /* 0x000fe20000000000 */
[----:B---3--:R-:W-:Y:S02]  /*0730*/  IMAD.MOV R5, RZ, RZ, -R9 ;  /* 0x000000ffff057224 */ /* 0x008fe400078e0a09 */
[----:B------:R-:W-:-:S02]  /*0740*/  IMAD.MOV.U32 R19, RZ, RZ, R2 ;  /* 0x000000ffff137224 */ /* 0x000fc400078e0002 */
[----:B------:R-:W-:Y:S02]  /*0750*/  IMAD R5, R5, R10, RZ ;  /* 0x0000000a05057224 */ /* 0x000fe400078e02ff */
[----:B------:R-:W-:Y:S01]  /*0760*/  @!P2 IMAD.MOV R19, RZ, RZ, -R19 ;  /* 0x000000ffff13a224 */ /* 0x000fe200078e0a13 */
[----:B------:R-:W-:Y:S01]  /*0770*/  @!P1 LOP3.LUT R19, RZ, R17, RZ, 0x33, !PT ;  /* 0x00000011ff139212 */ /* 0x000fe200078e33ff */
[----:B------:R-:W-:Y:S01]  /*0780*/  IMAD.HI.U32 R8, R9, R5, R8 ;  /* 0x0000000509087227 */ /* 0x000fe200078e0008 */
[----:B------:R-:W-:Y:S02]  /*0790*/  SHF.R.S32.HI R5, RZ, 0x6, R70 ;  /* 0x00000006ff057819 */ /* 0x000fe40000011446 */
[----:B------:R-:W-:Y:S01]  /*07a0*/  PRMT R2, R0, 0x6540, R19 ;  /* 0x0000654000027816 */ /* 0x000fe20000000013 */
[----:B----4-:R-:W-:Y:S01]  /*07b0*/  IMAD.MOV R20, RZ, RZ, -R13 ;  /* 0x000000ffff147224 */ /* 0x010fe200078e0a0d */
[----:B------:R-:W-:Y:S01]  /*07c0*/  SGXT R3, R5, 0x1 ;  /* 0x000000010503781a */ /* 0x000fe20000000200 */
[----:B------:R-:W-:Y:S01]  /*07d0*/  IMAD.SHL.U32 R5, R152, 0x80, RZ ;  /* 0x0000008098057824 */ /* 0x000fe200078e00ff */
[----:B------:R-:W-:Y:S01]  /*07e0*/  IABS R15, R2 ;  /* 0x00000002000f7213 */ /* 0x000fe20000000000 */
[----:B------:R-:W-:Y:S01]  /*07f0*/  IMAD.MOV R14, RZ, RZ, -R19 ;  /* 0x000000ffff0e7224 */ /* 0x000fe200078e0a13 */
[----:B------:R-:W-:-:S02]  /*0800*/  LOP3.LUT R12, R3, 0x90, RZ, 0xc0, !PT ;  /* 0x00000090030c7812 */ /* 0x000fc400078ec0ff */
[----:B------:R-:W-:Y:S01]  /*0810*/  LEA.HI R3, R4, R5, RZ, 0x1c ;  /* 0x0000000504037211 */ /* 0x000fe200078fe0ff */
[----:B------:R-:W-:Y:S01]  /*0820*/  IMAD.HI.U32 R9, R8, R15, RZ ;  /* 0x0000000f08097227 */ /* 0x000fe200078e00ff */
[----:B------:R-:W-:Y:S02]  /*0830*/  LOP3.LUT R4, R12, 0x7c, R11, 0x78, !PT ;  /* 0x0000007c0c047812 */ /* 0x000fe400078e780b */
[----:B------:R-:W-:Y:S01]  /*0840*/  LOP3.LUT R23, R2, 0xfe, RZ, 0xfc, !PT ;  /* 0x000000fe02177812 */ /* 0x000fe200078efcff */
[----:B------:R-:W-:Y:S01]  /*0850*/  IMAD R11, R20, R7, RZ ;  /* 0x00000007140b7224 */ /* 0x000fe200078e02ff */
[----:B--2---:R-:W-:Y:S01]  /*0860*/  LOP3.LUT R188, R2, 0x4a, RZ, 0xfc, !PT ;  /* 0x0000004a02bc7812 */ /* 0x004fe200078efcff */
[----:B------:R-:W-:Y:S02]  /*0870*/  IMAD.MOV.U32 R12, RZ, RZ, RZ ;  /* 0x000000ffff0c7224 */ /* 0x000fe400078e00ff */
[----:B------:R-:W-:Y:S01]  /*0880*/  IMAD R5, R17, R14, R18 ;  /* 0x0000000e11057224 */ /* 0x000fe200078e0212 */
[----:B------:R1:W-:Y:S01]  /*0890*/  STL [R1+0x5a4], R23 ;  /* 0x0005a41701007387 */ /* 0x0003e20000100800 */
[----:B------:R-:W-:-:S02]  /*08a0*/  IMAD.MOV R14, RZ, RZ, -R9 ;  /* 0x000000ffff0e7224 */ /* 0x000fc400078e0a09 */
[----:B------:R-:W-:-:S04]  /*08b0*/  IMAD.HI.U32 R9, R13, R11, R12 ;  /* 0x0000000b0d097227 */ /* 0x000fc800078e000c */
[----:B------:R-:W-:Y:S02]  /*08c0*/  IMAD.SHL.U32 R11, R19, 0x100, RZ ;  /* 0x00000100130b7824 */ /* 0x000fe400078e00ff */
[----:B------:R-:W-:Y:S01]  /*08d0*/  IMAD R12, R10, R14, R15 ;  /* 0x0000000e0a0c7224 */ /* 0x000fe200078e020f */
[----:B-1----:R-:W-:Y:S01]  /*08e0*/  IABS R23, R23 ;  /* 0x0000001700177213 */ /* 0x002fe20000000000 */
[----:B------:R-:W-:Y:S01]  /*08f0*/  IMAD.IADD R5, R16, 0x1, R5 ;  /* 0x0000000110057824 */ /* 0x000fe200078e0205 */
[C-C-:B------:R-:W-:Y:S02]  /*0900*/  LOP3.LUT R154, R11.reuse, 0x2, R0.reuse, 0xfe, !PT ;  /* 0x000000020b9a7812 */ /* 0x140fe400078efe00 */
[C-C-:B------:R-:W-:Y:S01]  /*0910*/  LOP3.LUT R153, R11.reuse, 0x4, R0.reuse, 0xfe, !PT ;  /* 0x000000040b997812 */ /* 0x140fe200078efe00 */
[C---:B------:R-:W-:Y:S01]  /*0920*/  IMAD.HI.U32 R17, R8.reuse, R23, RZ ;  /* 0x0000001708117227 */ /* 0x040fe200078e00ff */
[C-C-:B------:R-:W-:Y:S01]  /*0930*/  LOP3.LUT R21, R11.reuse, 0x6, R0.reuse, 0xfe, !PT ;  /* 0x000000060b157812 */ /* 0x140fe200078efe00 */
[----:B------:R-:W-:Y:S01]  /*0940*/  STL [R1+0x588], R154 ;  /* 0x0005889a01007387 */ /* 0x000fe20000100800 */
[----:B------:R-:W-:Y:S01]  /*0950*/  IABS R19, R153 ;  /* 0x0000009900137213 */ /* 0x000fe20000000000 */
[----:B------:R-:W-:Y:S01]  /*0960*/  IMAD.MOV R17, RZ, RZ, -R17 ;  /* 0x000000ffff117224 */ /* 0x000fe200078e0a11 */
[C-C-:B------:R-:W-:Y:S01]  /*0970*/  LOP3.LUT R22, R11.reuse, 0x8, R0.reuse, 0xfe, !PT ;  /* 0x000000080b167812 */ /* 0x140fe200078efe00 */
[----:B------:R1:W-:Y:S01]  /*0980*/  STL [R1+0x59c], R153 ;  /* 0x00059c9901007387 */ /* 0x0003e20000100800 */
[----:B------:R-:W-:Y:S01]  /*0990*/  IABS R123, R154 ;  /* 0x0000009a007b7213 */ /* 0x000fe20000000000 */
[C---:B------:R-:W-:Y:S01]  /*09a0*/  IMAD.HI.U32 R14, R8.reuse, R19, RZ ;  /* 0x00000013080e7227 */ /* 0x040fe200078e00ff */
[----:B------:R-:W-:Y:S01]  /*09b0*/  IABS R127, R22 ;  /* 0x00000016007f7213 */ /* 0x000fe20000000000 */
[----:B------:R2:W-:Y:S01]  /*09c0*/  STL [R1+0x598], R21 ;  /* 0x0005981501007387 */ /* 0x0005e20000100800 */
[C---:B------:R-:W-:Y:S01]  /*09d0*/  LOP3.LUT R18, R11.reuse, 0x10, R0, 0xfe, !PT ;  /* 0x000000100b127812 */ /* 0x040fe200078efe00 */
[----:B------:R-:W-:Y:S01]  /*09e0*/  IMAD.MOV R14, RZ, RZ, -R14 ;  /* 0x000000ffff0e7224 */ /* 0x000fe200078e0a0e */
[C-C-:B------:R-:W-:Y:S01]  /*09f0*/  LOP3.LUT R20, R11.reuse, 0xe, R0.reuse, 0xfe, !PT ;  /* 0x0000000e0b147812 */ /* 0x140fe200078efe00 */
[----:B------:R3:W-:Y:S01]  /*0a00*/  STL [R1+0x594], R22 ;  /* 0x0005941601007387 */ /* 0x0007e20000100800 */
[----:B------:R-:W-:Y:S01]  /*0a10*/  IMAD.HI.U32 R13, R8, R123, RZ ;  /* 0x0000007b080d7227 */ /* 0x000fe200078e00ff */
[----:B-1----:R-:W-:-:S02]  /*0a20*/  LOP3.LUT R153, R11, 0xa, R0, 0xfe, !PT ;  /* 0x0000000a0b997812 */ /* 0x002fc400078efe00 */
[----:B------:R-:W-:Y:S01]  /*0a30*/  IABS R131, R20 ;  /* 0x0000001400837213 */ /* 0x000fe20000000000 */
[----:B------:R-:W-:Y:S01]  /*0a40*/  IMAD R124, R10, R14, R19 ;  /* 0x0000000e0a7c7224 */ /* 0x000fe200078e0213 */
[----:B--2---:R-:W-:Y:S01]  /*0a50*/  IABS R21, R21 ;  /* 0x0000001500157213 */ /* 0x004fe20000000000 */
[C---:B------:R-:W-:Y:S01]  /*0a60*/  IMAD.HI.U32 R16, R8.reuse, R127, RZ ;  /* 0x0000007f08107227 */ /* 0x040fe200078e00ff */
[----:B------:R-:W-:Y:S01]  /*0a70*/  IABS R19, R153 ;  /* 0x0000009900137213 */ /* 0x000fe20000000000 */
[----:B------:R-:W-:Y:S01]  /*0a80*/  STL [R1+0x590], R153 ;  /* 0x0005909901007387 */ /* 0x000fe20000100800 */
[C-C-:B---3--:R-:W-:Y:S01]  /*0a90*/  LOP3.LUT R22, R11.reuse, 0xc, R0.reuse, 0xfe, !PT ;  /* 0x0000000c0b167812 */ /* 0x148fe200078efe00 */
[----:B------:R-:W-:Y:S01]  /*0aa0*/  IMAD.HI.U32 R15, R8, R21, RZ ;  /* 0x00000015080f7227 */ /* 0x000fe200078e00ff */
[C-C-:B------:R-:W-:Y:S02]  /*0ab0*/  LOP3.LUT R6, R11.reuse, 0x12, R0.reuse, 0xfe, !PT ;  /* 0x000000120b067812 */ /* 0x140fe400078efe00 */
[C---:B------:R-:W-:Y:S01]  /*0ac0*/  LOP3.LUT R154, R11.reuse, 0x28, R0, 0xfe, !PT ;  /* 0x000000280b9a7812 */ /* 0x040fe200078efe00 */
[----:B------:R-:W-:Y:S01]  /*0ad0*/  IMAD.MOV R15, RZ, RZ, -R15 ;  /* 0x000000ffff0f7224 */ /* 0x000fe200078e0a0f */
[----:B------:R1:W-:Y:S01]  /*0ae0*/  STL [R1+0x58c], R22 ;  /* 0x00058c1601007387 */ /* 0x0003e20000100800 */
[----:B------:R-:W-:Y:S01]  /*0af0*/  IMAD.MOV R13, RZ, RZ, -R13 ;  /* 0x000000ffff0d7224 */ /* 0x000fe200078e0a0d */
[----:B------:R-:W-:Y:S01]  /*0b00*/  IABS R25, R6 ;  /* 0x0000000600197213 */ /* 0x000fe20000000000 */
[C---:B------:R-:W-:Y:S01]  /*0b10*/  IMAD R126, R10.reuse, R15, R21 ;  /* 0x0000000f0a7e7224 */ /* 0x040fe200078e0215 */
[----:B------:R-:W-:Y:S01]  /*0b20*/  IABS R21, R22 ;  /* 0x0000001600157213 */ /* 0x000fe20000000000 */
[C---:B------:R-:W-:Y:S01]  /*0b30*/  IMAD R122, R10.reuse, R17, R23 ;  /* 0x000000110a7a7224 */ /* 0x040fe200078e0217 */
[----:B------:R-:W-:Y:S01]  /*0b40*/  IABS R23, R18 ;  /* 0x0000001200177213 */ /* 0x000fe20000000000 */
[----:B------:R-:W-:Y:S01]  /*0b50*/  IMAD.MOV R16, RZ, RZ, -R16 ;  /* 0x000000ffff107224 */ /* 0x000fe200078e0a10 */
[----:B------:R2:W-:Y:S01]  /*0b60*/  STL [R1+0x584], R20 ;  /* 0x0005841401007387 */ /* 0x0005e20000100800 */
[----:B------:R-:W-:Y:S01]  /*0b70*/  IMAD R123, R10, R13, R123 ;  /* 0x0000000d0a7b7224 */ /* 0x000fe200078e027b */
[C-C-:B-1----:R-:W-:Y:S01]  /*0b80*/  LOP3.LUT R22, R11.reuse, 0x16, R0.reuse, 0xfe, !PT ;  /* 0x000000160b167812 */ /* 0x142fe200078efe00 */
[C---:B------:R-:W-:Y:S01]  /*0b90*/  IMAD.HI.U32 R14, R8.reuse, R21, RZ ;  /* 0x00000015080e7227 */ /* 0x040fe200078e00ff */
[C-C-:B------:R-:W-:Y:S01]  /*0ba0*/  LOP3.LUT R153, R11.reuse, 0x14, R0.reuse, 0xfe, !PT ;  /* 0x000000140b997812 */ /* 0x140fe200078efe00 */
[----:B------:R1:W-:Y:S01]  /*0bb0*/  STL [R1+0x57c], R18 ;  /* 0x00057c1201007387 */ /* 0x0003e20000100800 */
[----:B------:R-:W-:Y:S01]  /*0bc0*/  IABS R99, R154 ;  /* 0x0000009a00637213 */ /* 0x000fe20000000000 */
[----:B------:R-:W-:Y:S01]  /*0bd0*/  IMAD.HI.U32 R13, R8, R19, RZ ;  /* 0x00000013080d7227 */ /* 0x000fe200078e00ff */
[----:B------:R-:W-:Y:S01]  /*0be0*/  IABS R119, R153 ;  /* 0x0000009900777213 */ /* 0x000fe20000000000 */
[----:B------:R3:W-:Y:S01]  /*0bf0*/  STL [R1+0x578], R6 ;  /* 0x0005780601007387 */ /* 0x0007e20000100800 */
[----:B--2---:R-:W-:Y:S01]  /*0c00*/  LOP3.LUT R20, R11, 0x18, R0, 0xfe, !PT ;  /* 0x000000180b147812 */ /* 0x004fe200078efe00 */
[----:B------:R-:W-:-:S02]  /*0c10*/  IMAD R127, R10, R16, R127 ;  /* 0x000000100a7f7224 */ /* 0x000fc400078e027f */
[----:B------:R-:W-:Y:S01]  /*0c20*/  IMAD.MOV R14, RZ, RZ, -R14 ;  /* 0x000000ffff0e7224 */ /* 0x000fe200078e0a0e */
[----:B------:R2:W-:Y:S01]  /*0c30*/  STL [R1+0x574], R153 ;  /* 0x0005749901007387 */ /* 0x0005e20000100800 */
[C---:B------:R-:W-:Y:S01]  /*0c40*/  IMAD.HI.U32 R16, R8.reuse, R23, RZ ;  /* 0x0000001708107227 */ /* 0x040fe200078e00ff */
[C-C-:B-1----:R-:W-:Y:S02]  /*0c50*/  LOP3.LUT R18, R11.reuse, 0x1a, R0.reuse, 0xfe, !PT ;  /* 0x0000001a0b127812 */ /* 0x142fe400078efe00 */
[----:B------:R1:W-:Y:S01]  /*0c60*/  STL [R1+0x570], R22 ;  /* 0x0005701601007387 */ /* 0x0003e20000100800 */
[----:B------:R-:W-:Y:S01]  /*0c70*/  IMAD.MOV R13, RZ, RZ, -R13 ;  /* 0x000000ffff0d7224 */ /* 0x000fe200078e0a0d */
[----:B---3--:R-:W-:Y:S01]  /*0c80*/  LOP3.LUT R6, R11, 0x1c, R0, 0xfe, !PT ;  /* 0x0000001c0b067812 */ /* 0x008fe200078efe00 */
[----:B------:R-:W-:Y:S01]  /*0c90*/  IMAD.HI.U32 R15, R8, R131, RZ ;  /* 0x00000083080f7227 */ /* 0x000fe200078e00ff */
[----:B------:R3:W-:Y:S01]  /*0ca0*/  STL [R1+0x56c], R20 ;  /* 0x00056c1401007387 */ /* 0x0007e20000100800 */
[----:B------:R-:W-:-:S02]  /*0cb0*/  IABS R115, R18 ;  /* 0x0000001200737213 */ /* 0x000fc40000000000 */
[C---:B------:R-:W-:Y:S01]  /*0cc0*/  IMAD R130, R10.reuse, R14, R21 ;  /* 0x0000000e0a827224 */ /* 0x040fe200078e0215 */
[----:B------:R-:W-:Y:S01]  /*0cd0*/  IABS R21, R20 ;  /* 0x0000001400157213 */ /* 0x000fe20000000000 */
[----:B------:R-:W-:Y:S01]  /*0ce0*/  IMAD.MOV R16, RZ, RZ, -R16 ;  /* 0x000000ffff107224 */ /* 0x000fe200078e0a10 */
[C-C-:B--2---:R-:W-:Y:S01]  /*0cf0*/  LOP3.LUT R153, R11.reuse, 0x1e, R0.reuse, 0xfe, !PT ;  /* 0x0000001e0b997812 */ /* 0x144fe200078efe00 */
[C---:B------:R-:W-:Y:S01]  /*0d00*/  IMAD R128, R10.reuse, R13, R19 ;  /* 0x0000000d0a807224 */ /* 0x040fe200078e0213 */
[----:B------:R-:W-:Y:S01]  /*0d10*/  IABS R19, R22 ;  /* 0x0000001600137213 */ /* 0x000fe20000000000 */
[----:B------:R-:W-:Y:S01]  /*0d20*/  IMAD.MOV R15, RZ, RZ, -R15 ;  /* 0x000000ffff0f7224 */ /* 0x000fe200078e0a0f */
[----:B------:R-:W-:Y:S01]  /*0d30*/  STL [R1+0x568], R18 ;  /* 0x0005681201007387 */ /* 0x000fe20000100800 */
[C---:B------:R-:W-:Y:S01]  /*0d40*/  IMAD R13, R10.reuse, R16, R23 ;  /* 0x000000100a0d7224 */ /* 0x040fe200078e0217 */
[C-C-:B------:R-:W-:Y:S01]  /*0d50*/  LOP3.LUT R23, R11.reuse, 0x20, R0.reuse, 0xfe, !PT ;  /* 0x000000200b177812 */ /* 0x140fe200078efe00 */
[----:B------:R-:W-:Y:S01]  /*0d60*/  IMAD R131, R10, R15, R131 ;  /* 0x0000000f0a837224 */ /* 0x000fe200078e0283 */
[----:B------:R-:W-:Y:S01]  /*0d70*/  IABS R107, R6 ;  /* 0x00000006006b7213 */ /* 0x000fe20000000000 */
[C---:B------:R-:W-:Y:S01]  /*0d80*/  IMAD.HI.U32 R16, R8.reuse, R21, RZ ;  /* 0x0000001508107227 */ /* 0x040fe200078e00ff */
[C-C-:B-1----:R-:W-:Y:S01]  /*0d90*/  LOP3.LUT R22, R11.reuse, 0x22, R0.reuse, 0xfe, !PT ;  /* 0x000000220b167812 */ /* 0x142fe200078efe00 */
[----:B------:R1:W-:Y:S01]  /*0da0*/  STL [R1+0x564], R6 ;  /* 0x0005640601007387 */ /* 0x0003e20000100800 */
[----:B---3--:R-:W-:Y:S01]  /*0db0*/  LOP3.LUT R20, R11, 0x24, R0, 0xfe, !PT ;  /* 0x000000240b147812 */ /* 0x008fe200078efe00 */
[----:B------:R-:W-:-:S02]  /*0dc0*/  IMAD.HI.U32 R15, R8, R19, RZ ;  /* 0x00000013080f7227 */ /* 0x000fc400078e00ff */
[----:B------:R-:W-:Y:S01]  /*0dd0*/  STL [R1+0x560], R153 ;  /* 0x0005609901007387 */ /* 0x000fe20000100800 */
[----:B------:R-:W-:Y:S01]  /*0de0*/  IABS R103, R20 ;  /* 0x0000001400677213 */ /* 0x000fe20000000000 */
[----:B------:R-:W-:Y:S02]  /*0df0*/  IMAD.MOV R16, RZ, RZ, -R16 ;  /* 0x000000ffff107224 */ /* 0x000fe400078e0a10 */
[----:B------:R-:W-:Y:S01]  /*0e00*/  IMAD.MOV R15, RZ, RZ, -R15 ;  /* 0x000000ffff0f7224 */ /* 0x000fe200078e0a0f */
[----:B------:R2:W-:Y:S01]  /*0e10*/  STL [R1+0x55c], R23 ;  /* 0x00055c1701007387 */ /* 0x0005e20000100800 */
[C---:B------:R-:W-:Y:S01]  /*0e20*/  IMAD.HI.U32 R17, R8.reuse, R25, RZ ;  /* 0x0000001908117227 */ /* 0x040fe200078e00ff */
[----:B-1----:R-:W-:Y:S02]  /*0e30*/  LOP3.LUT R6, R11, 0x26, R0, 0xfe, !PT ;  /* 0x000000260b067812 */ /* 0x002fe400078efe00 */
[----:B------:R1:W-:Y:S01]  /*0e40*/  STL [R1+0x558], R22 ;  /* 0x0005581601007387 */ /* 0x0003e20000100800 */
[----:B------:R-:W-:-:S03]  /*0e50*/  IMAD.HI.U32 R14, R8, R119, RZ ;  /* 0x00000077080e7227 */ /* 0x000fc600078e00ff */
[----:B------:R3:W-:Y:S01]  /*0e60*/  STL [R1+0x554], R20 ;  /* 0x0005541401007387 */ /* 0x0007e20000100800 */
[C---:B------:R-:W-:Y:S01]  /*0e70*/  IMAD R114, R10.reuse, R16, R21 ;  /* 0x000000100a727224 */ /* 0x040fe200078e0215 */
[----:B------:R-:W-:Y:S01]  /*0e80*/  IABS R21, R23 ;  /* 0x0000001700157213 */ /* 0x000fe20000000000 */
[----:B------:R-:W-:Y:S01]  /*0e90*/  IMAD R112, R10, R15, R19 ;  /* 0x0000000f0a707224 */ /* 0x000fe200078e0213 */
[----:B------:R-:W-:Y:S01]  /*0ea0*/  IABS R19, R153 ;  /* 0x0000009900137213 */ /* 0x000fe20000000000 */
[----:B------:R-:W-:Y:S01]  /*0eb0*/  IMAD.MOV R17, RZ, RZ, -R17 ;  /* 0x000000ffff117224 */ /* 0x000fe200078e0a11 */
[----:B--2---:R-:W-:Y:S01]  /*0ec0*/  IABS R23, R22 ;  /* 0x0000001600177213 */ /* 0x004fe20000000000 */
[----:B------:R-:W-:Y:S01]  /*0ed0*/  IMAD.MOV R14, RZ, RZ, -R14 ;  /* 0x000000ffff0e7224 */ /* 0x000fe200078e0a0e */
[----:B------:R2:W-:Y:S01]  /*0ee0*/  STL [R1+0x550], R6 ;  /* 0x0005500601007387 */ /* 0x0005e20000100800 */
[----:B------:R-:W-:Y:S01]  /*0ef0*/  IMAD.HI.U32 R18, R8, R107, RZ ;  /* 0x0000006b08127227 */ /* 0x000fe200078e00ff */
[----:B------:R-:W-:-:S02]  /*0f00*/  LOP3.LUT R153, R11, 0x2a, R0, 0xfe, !PT ;  /* 0x0000002a0b997812 */ /* 0x000fc400078efe00 */
[C-C-:B-1----:R-:W-:Y:S01]  /*0f10*/  LOP3.LUT R22, R11.reuse, 0x2c, R0.reuse, 0xfe, !PT ;  /* 0x0000002c0b167812 */ /* 0x142fe200078efe00 */
[C---:B------:R-:W-:Y:S01]  /*0f20*/  IMAD R118, R10.reuse, R17, R25 ;  /* 0x000000110a767224 */ /* 0x040fe200078e0219 */
[----:B------:R-:W-:Y:S01]  /*0f30*/  IABS R25, R6 ;  /* 0x0000000600197213 */ /* 0x000fe20000000000 */
[----:B------:R-:W-:Y:S01]  /*0f40*/  IMAD R119, R10, R14, R119 ;  /* 0x0000000e0a777224 */ /* 0x000fe200078e0277 */
[C---:B---3--:R-:W-:Y:S01]  /*0f50*/  LOP3.LUT R20, R11.reuse, 0x2e, R0, 0xfe, !PT ;  /* 0x0000002e0b147812 */ /* 0x048fe200078efe00 */
[----:B------:R-:W-:Y:S01]  /*0f60*/  IMAD.MOV R18, RZ, RZ, -R18 ;  /* 0x000000ffff127224 */ /* 0x000fe200078e0a12 */
[C-C-:B--2---:R-:W-:Y:S01]  /*0f70*/  LOP3.LUT R6, R11.reuse, 0x30, R0.reuse, 0xfe, !PT ;  /* 0x000000300b067812 */ /* 0x144fe200078efe00 */
[C---:B------:R-:W-:Y:S01]  /*0f80*/  IMAD.HI.U32 R14, R8.reuse, R19, RZ ;  /* 0x00000013080e7227 */ /* 0x040fe200078e00ff */
[----:B------:R1:W-:Y:S01]  /*0f90*/  STL [R1+0x54c], R154 ;  /* 0x00054c9a01007387 */ /* 0x0003e20000100800 */
[----:B------:R-:W-:Y:S02]  /*0fa0*/  IABS R91, R20 ;  /* 0x00000014005b7213 */ /* 0x000fe40000000000 */
[----:B------:R-:W-:Y:S01]  /*0fb0*/  IMAD.HI.U32 R16, R8, R23, RZ ;  /* 0x0000001708107227 */ /* 0x000fe200078e00ff */
[----:B------:R-:W-:Y:S03]  /*0fc0*/  STL [R1+0x548], R153 ;  /* 0x0005489901007387 */ /* 0x000fe60000100800 */
[----:B------:R-:W-:Y:S01]  /*0fd0*/  IMAD R107, R10, R18, R107 ;  /* 0x000000120a6b7224 */ /* 0x000fe200078e026b */
[----:B------:R-:W-:Y:S01]  /*0fe0*/  STL [R1+0x544], R22 ;  /* 0x0005441601007387 */ /* 0x000fe20000100800 */
[----:B------:R-:W-:Y:S01]  /*0ff0*/  IMAD.HI.U32 R15, R8, R21, RZ ;  /* 0x00000015080f7227 */ /* 0x000fe200078e00ff */
[----:B-1----:R-:W-:-:S02]  /*1000*/  LOP3.LUT R154, R11, 0x32, R0, 0xfe, !PT ;  /* 0x000000320b9a7812 */ /* 0x002fc400078efe00 */
[----:B------:R1:W-:Y:S01]  /*1010*/  STL [R1+0x540], R20 ;  /* 0x0005401401007387 */ /* 0x0003e20000100800 */
[----:B------:R-:W-:Y:S02]  /*1020*/  IMAD.MOV R14, RZ, RZ, -R14 ;  /* 0x000000ffff0e7224 */ /* 0x000fe400078e0a0e */
[----:B------:R-:W-:Y:S01]  /*1030*/  IMAD.MOV R16, RZ, RZ, -R16 ;  /* 0x000000ffff107224 */ /* 0x000fe200078e0a10 */
[----:B------:R2:W-:Y:S01]  /*1040*/  STL [R1+0x53c], R6 ;  /* 0x00053c0601007387 */ /* 0x0005e20000100800 */
[----:B------:R-:W-:-:S03]  /*1050*/  IMAD.HI.U32 R18, R8, R25, RZ ;  /* 0x0000001908127227 */ /* 0x000fc600078e00ff */
[----:B------:R-:W-:Y:S01]  /*1060*/  STL [R1+0x538], R154 ;  /* 0x0005389a01007387 */ /* 0x000fe20000100800 */
[----:B------:R-:W-:Y:S01]  /*1070*/  IMAD.HI.U32 R17, R8, R115, RZ ;  /* 0x0000007308117227 */ /* 0x000fe200078e00ff */
[----:B-1----:R-:W-:-:S03]  /*1080*/  LOP3.LUT R20, R11, 0x38, R0, 0xfe, !PT ;  /* 0x000000380b147812 */ /* 0x002fc600078efe00 */
[----:B------:R-:W-:Y:S01]  /*1090*/  IMAD.MOV R15, RZ, RZ, -R15 ;  /* 0x000000ffff0f7224 */ /* 0x000fe200078e0a0f */
[----:B------:R-:W-:Y:S01]  /*10a0*/  IABS R87, R20 ;  /* 0x0000001400577213 */ /* 0x000fe20000000000 */
[C---:B------:R-:W-:Y:S01]  /*10b0*/  IMAD R108, R10.reuse, R14, R19 ;  /* 0x0000000e0a6c7224 */ /* 0x040fe200078e0213 */
[----:B------:R-:W-:Y:S01]  /*10c0*/  IABS R19, R153 ;  /* 0x0000009900137213 */ /* 0x000fe20000000000 */
[C---:B------:R-:W-:Y:S01]  /*10d0*/  IMAD R102, R10.reuse, R16, R23 ;  /* 0x000000100a667224 */ /* 0x040fe200078e0217 */
[----:B------:R-:W-:Y:S01]  /*10e0*/  IABS R23, R6 ;  /* 0x0000000600177213 */ /* 0x000fe20000000000 */
[----:B------:R-:W-:Y:S01]  /*10f0*/  IMAD.MOV R18, RZ, RZ, -R18 ;  /* 0x000000ffff127224 */ /* 0x000fe200078e0a12 */
[C-C-:B------:R-:W-:Y:S01]  /*1100*/  LOP3.LUT R153, R11.reuse, 0x34, R0.reuse, 0xfe, !PT ;  /* 0x000000340b997812 */ /* 0x140fe200078efe00 */
[----:B------:R-:W-:Y:S01]  /*1110*/  IMAD.MOV R17, RZ, RZ, -R17 ;  /* 0x000000ffff117224 */ /* 0x000fe200078e0a11 */
[C-C-:B--2---:R-:W-:Y:S01]  /*1120*/  LOP3.LUT R6, R11.reuse, 0x3a, R0.reuse, 0xfe, !PT ;  /* 0x0000003a0b067812 */ /* 0x144fe200078efe00 */
[C---:B------:R-:W-:Y:S01]  /*1130*/  IMAD R110, R10.reuse, R15, R21 ;  /* 0x0000000f0a6e7224 */ /* 0x040fe200078e0215 */
[----:B------:R-:W-:Y:S01]  /*1140*/  IABS R21, R22 ;  /* 0x0000001600157213 */ /* 0x000fe20000000000 */
[C---:B------:R-:W-:Y:S01]  /*1150*/  IMAD R104, R10.reuse, R18, R25 ;  /* 0x000000120a687224 */ /* 0x040fe200078e0219 */
[----:B------:R-:W-:Y:S01]  /*1160*/  LOP3.LUT R22, R11, 0x36, R0, 0xfe, !PT ;  /* 0x000000360b167812 */ /* 0x000fe200078efe00 */
[----:B------:R-:W-:Y:S01]  /*1170*/  IMAD R115, R10, R17, R115 ;  /* 0x000000110a737224 */ /* 0x000fe200078e0273 */
[----:B------:R-:W-:Y:S01]  /*1180*/  STL [R1+0x534], R153 ;  /* 0x0005349901007387 */ /* 0x000fe20000100800 */
[----:B------:R-:W-:Y:S01]  /*1190*/  IMAD.HI.U32 R15, R8, R19, RZ ;  /* 0x00000013080f7227 */ /* 0x000fe200078e00ff */
[----:B------:R-:W-:-:S02]  /*11a0*/  IABS R25, R6 ;  /* 0x0000000600197213 */ /* 0x000fc40000000000 */
[----:B------:R-:W-:Y:S01]  /*11b0*/  STL [R1+0x530], R22 ;  /* 0x0005301601007387 */ /* 0x000fe20000100800 */
[----:B------:R-:W-:-:S03]  /*11c0*/  IMAD.HI.U32 R18, R8, R23, RZ ;  /* 0x0000001708127227 */ /* 0x000fc600078e00ff */
[----:B------:R1:W-:Y:S01]  /*11d0*/  STL [R1+0x52c], R20 ;  /* 0x00052c1401007387 */ /* 0x0003e20000100800 */
[----:B------:R-:W-:-:S03]  /*11e0*/  IMAD.HI.U32 R17, R8, R103, RZ ;  /* 0x0000006708117227 */ /* 0x000fc600078e00ff */
[----:B------:R2:W-:Y:S01]  /*11f0*/  STL [R1+0x528], R6 ;  /* 0x0005280601007387 */ /* 0x0005e20000100800 */
[----:B------:R-:W-:-:S04]  /*1200*/  IMAD.HI.U32 R16, R8, R21, RZ ;  /* 0x0000001508107227 */ /* 0x000fc800078e00ff */
[----:B------:R-:W-:Y:S01]  /*1210*/  IMAD.MOV R15, RZ, RZ, -R15 ;  /* 0x000000ffff0f7224 */ /* 0x000fe200078e0a0f */
[C---:B-1----:R-:W-:Y:S01]  /*1220*/  LOP3.LUT R20, R2.reuse, 0x42, RZ, 0xfc, !PT ;  /* 0x0000004202147812 */ /* 0x042fe200078efcff */
[----:B------:R-:W-:Y:S02]  /*1230*/  IMAD.MOV R18, RZ, RZ, -R18 ;  /* 0x000000ffff127224 */ /* 0x000fe400078e0a12 */
[----:B------:R-:W-:Y:S01]  /*1240*/  IMAD.MOV R17, RZ, RZ, -R17 ;  /* 0x000000ffff117224 */ /* 0x000fe200078e0a11 */
[----:B--2---:R-:W-:Y:S01]  /*1250*/  LOP3.LUT R6, R2, 0x44, RZ, 0xfc, !PT ;  /* 0x0000004402067812 */ /* 0x004fe200078efcff */
[----:B------:R-:W-:-:S04]  /*1260*/  IMAD.HI.U32 R14, R8, R99, RZ ;  /* 0x00000063080e7227 */ /* 0x000fc800078e00ff */
[----:B------:R-:W-:Y:S02]  /*1270*/  IMAD.MOV R16, RZ, RZ, -R16 ;  /* 0x000000ffff107224 */ /* 0x000fe400078e0a10 */
[C---:B------:R-:W-:Y:S01]  /*1280*/  IMAD R96, R10.reuse, R15, R19 ;  /* 0x0000000f0a607224 */ /* 0x040fe200078e0213 */
[----:B------:R-:W-:Y:S01]  /*1290*/  IABS R19, R154 ;  /* 0x0000009a00137213 */ /* 0x000fe20000000000 */
[C---:B------:R-:W-:Y:S01]  /*12a0*/  IMAD R92, R10.reuse, R18, R23 ;  /* 0x000000120a5c7224 */ /* 0x040fe200078e0217 */
[----:B------:R-:W-:Y:S01]  /*12b0*/  IABS R23, R22 ;  /* 0x0000001600177213 */ /* 0x000fe20000000000 */
[----:B------:R-:W-:Y:S01]  /*12c0*/  IMAD R103, R10, R17, R103 ;  /* 0x000000110a677224 */ /* 0x000fe200078e0267 */
[C---:B------:R-:W-:Y:S01]  /*12d0*/  LOP3.LUT R154, R11.reuse, 0x3c, R0, 0xfe, !PT ;  /* 0x0000003c0b9a7812 */ /* 0x040fe200078efe00 */
[----:B------:R-:W-:Y:S01]  /*12e0*/  IMAD.MOV R14, RZ, RZ, -R14 ;  /* 0x000000ffff0e7224 */ /* 0x000fe200078e0a0e */
[----:B------:R-:W-:Y:S01]  /*12f0*/  LOP3.LUT R22, R2, 0x40, RZ, 0xfc, !PT ;  /* 0x0000004002167812 */ /* 0x000fe200078efcff */
[----:B------:R-:W-:Y:S01]  /*1300*/  IMAD.HI.U32 R17, R8, R91, RZ ;  /* 0x0000005b08117227 */ /* 0x000fe200078e00ff */
[----:B------:R-:W-:Y:S01]  /*1310*/  IABS R83, R154 ;  /* 0x0000009a00537213 */ /* 0x000fe20000000000 */
[----:B------:R-:W-:Y:S01]  /*1320*/  STL [R1+0x524], R154 ;  /* 0x0005249a01007387 */ /* 0x000fe20000100800 */
[----:B------:R-:W-:Y:S01]  /*1330*/  IABS R79, R22 ;  /* 0x00000016004f7213 */ /* 0x000fe20000000000 */
[C---:B------:R-:W-:Y:S01]  /*1340*/  IMAD R98, R10.reuse, R16, R21 ;  /* 0x000000100a627224 */ /* 0x040fe200078e0215 */
[----:B------:R-:W-:Y:S01]  /*1350*/  IABS R21, R153 ;  /* 0x0000009900157213 */ /* 0x000fe20000000000 */
[----:B------:R-:W-:Y:S01]  /*1360*/  IMAD R99, R10, R14, R99 ;  /* 0x0000000e0a637224 */ /* 0x000fe200078e0263 */
[----:B------:R-:W-:Y:S01]  /*1370*/  LOP3.LUT R153, R11, 0x3e, R0, 0xfe, !PT ;  /* 0x0000003e0b997812 */ /* 0x000fe200078efe00 */
[----:B------:R-:W-:Y:S01]  /*1380*/  IMAD.MOV R17, RZ, RZ, -R17 ;  /* 0x000000ffff117224 */ /* 0x000fe200078e0a11 */
[----:B------:R-:W-:Y:S01]  /*1390*/  LOP3.LUT R0, R2, 0x4e, RZ, 0xfc, !PT ;  /* 0x0000004e02007812 */ /* 0x000fe200078efcff */
[----:B------:R-:W-:-:S02]  /*13a0*/  IMAD.HI.U32 R14, R8, R19, RZ ;  /* 0x00000013080e7227 */ /* 0x000fc400078e00ff */
[----:B------:R-:W-:Y:S02]  /*13b0*/  STL [R1+0x520], R153 ;  /* 0x0005209901007387 */ /* 0x000fe40000100800 */
[----:B------:R-:W-:Y:S02]  /*13c0*/  IMAD.HI.U32 R16, R8, R23, RZ ;  /* 0x0000001708107227 */ /* 0x000fe400078e00ff */
[----:B------:R-:W-:Y:S02]  /*13d0*/  STL [R1+0x51c], R22 ;  /* 0x00051c1601007387 */ /* 0x000fe40000100800 */
[----:B------:R-:W-:Y:S02]  /*13e0*/  IMAD R91, R10, R17, R91 ;  /* 0x000000110a5b7224 */ /* 0x000fe400078e025b */
[----:B------:R-:W-:Y:S01]  /*13f0*/  IMAD.HI.U32 R15, R8, R21, RZ ;  /* 0x00000015080f7227 */ /* 0x000fe200078e00ff */
[----:B------:R-:W-:Y:S03]  /*1400*/  STL [R1+0x66c], R20 ;  /* 0x00066c1401007387 */ /* 0x000fe60000100800 */
[----:B------:R-:W-:Y:S01]  /*1410*/  IMAD.MOV R14, RZ, RZ, -R14 ;  /* 0x000000ffff0e7224 */ /* 0x000fe200078e0a0e */
[----:B------:R1:W-:Y:S01]  /*1420*/  STL [R1+0x668], R6 ;  /* 0x0006680601007387 */ /* 0x0003e20000100800 */
[----:B------:R-:W-:-:S02]  /*1430*/  IMAD.MOV R16, RZ, RZ, -R16 ;  /* 0x000000ffff107224 */ /* 0x000fc400078e0a10 */
[----:B------:R-:W-:-:S04]  /*1440*/  IMAD.HI.U32 R17, R8, R87, RZ ;  /* 0x0000005708117227 */ /* 0x000fc800078e00ff */
[----:B------:R-:W-:Y:S02]  /*1450*/  IMAD.MOV R15, RZ, RZ, -R15 ;  /* 0x000000ffff0f7224 */ /* 0x000fe400078e0a0f */
[C---:B------:R-:W-:Y:S01]  /*1460*/  IMAD R94, R10.reuse, R14, R19 ;  /* 0x0000000e0a5e7224 */ /* 0x040fe200078e0213 */
[----:B------:R-:W-:Y:S01]  /*1470*/  IABS R19, R153 ;  /* 0x0000009900137213 */ /* 0x000fe20000000000 */
[----:B------:R-:W-:Y:S01]  /*1480*/  IMAD R86, R10, R16, R23 ;  /* 0x000000100a567224 */ /* 0x000fe200078e0217 */
[----:B------:R-:W-:Y:S01]  /*1490*/  IABS R23, R6 ;  /* 0x0000000600177213 */ /* 0x000fe20000000000 */
[----:B------:R-:W-:Y:S01]  /*14a0*/  IMAD.MOV R17, RZ, RZ, -R17 ;  /* 0x000000ffff117224 */ /* 0x000fe200078e0a11 */
[----:B-1----:R-:W-:Y:S01]  /*14b0*/  LOP3.LUT R6, R2, 0x4c, RZ, 0xfc, !PT ;  /* 0x0000004c02067812 */ /* 0x002fe200078efcff */
[----:B------:R-:W-:-:S04]  /*14c0*/  IMAD.HI.U32 R18, R8, R25, RZ ;  /* 0x0000001908127227 */ /* 0x000fc800078e00ff */
[C---:B------:R-:W-:Y:S01]  /*14d0*/  IMAD R88, R10.reuse, R15, R21 ;  /* 0x0000000f0a587224 */ /* 0x040fe200078e0215 */
[----:B------:R-:W-:Y:S01]  /*14e0*/  IABS R21, R20 ;  /* 0x0000001400157213 */ /* 0x000fe20000000000 */
[----:B------:R-:W-:Y:S01]  /*14f0*/  IMAD R87, R10, R17, R87 ;  /* 0x000000110a577224 */ /* 0x000fe200078e0257 */
[C---:B------:R-:W-:Y:S01]  /*1500*/  LOP3.LUT R251, R2.reuse, 0x52, RZ, 0xfc, !PT ;  /* 0x0000005202fb7812 */ /* 0x040fe200078efcff */
[----:B------:R-:W-:Y:S01]  /*1510*/  IMAD.MOV R18, RZ, RZ, -R18 ;  /* 0x000000ffff127224 */ /* 0x000fe200078e0a12 */
[----:B------:R-:W-:Y:S01]  /*1520*/  LOP3.LUT R248, R2, 0x58, RZ, 0xfc, !PT ;  /* 0x0000005802f87812 */ /* 0x000fe200078efcff */
[----:B------:R-:W-:Y:S01]  /*1530*/  IMAD.HI.U32 R14, R8, R19, RZ ;  /* 0x00000013080e7227 */ /* 0x000fe200078e00ff */
[----:B------:R-:W-:-:S03]  /*1540*/  LOP3.LUT R20, R2, 0x46, RZ, 0xfc, !PT ;  /* 0x0000004602147812 */ /* 0x000fc600078efcff */
[----:B------:R-:W-:Y:S01]  /*1550*/  IMAD.HI.U32 R17, R8, R23, RZ ;  /* 0x0000001708117227 */ /* 0x000fe200078e00ff */
[----:B------:R-:W-:Y:S01]  /*1560*/  LOP3.LUT R250, R2, 0x54, RZ, 0xfc, !PT ;  /* 0x0000005402fa7812 */ /* 0x000fe200078efcff */
[----:B------:R-:W-:Y:S01]  /*1570*/  STL [R1+0x6cc], R20 ;  /* 0x0006cc1401007387 */ /* 0x000fe20000100800 */
[----:B------:R-:W-:Y:S01]  /*1580*/  IABS R71, R20 ;  /* 0x0000001400477213 */ /* 0x000fe20000000000 */
[----:B------:R-:W-:Y:S01]  /*1590*/  IMAD R82, R10, R18, R25 ;  /* 0x000000120a527224 */ /* 0x000fe200078e0219 */
[----:B------:R-:W-:Y:S01]  /*15a0*/  LOP3.LUT R18, R2, 0x48, RZ, 0xfc, !PT ;  /* 0x0000004802127812 */ /* 0x000fe200078efcff */
[----:B------:R-:W-:-:S04]  /*15b0*/  IMAD.HI.U32 R16, R8, R21, RZ ;  /* 0x0000001508107227 */ /* 0x000fc800078e00ff */
[----:B------:R-:W-:Y:S02]  /*15c0*/  IMAD.MOV R14, RZ, RZ, -R14 ;  /* 0x000000ffff0e7224 */ /* 0x000fe400078e0a0e */
[----:B------:R-:W-:Y:S02]  /*15d0*/  IMAD.MOV R17, RZ, RZ, -R17 ;  /* 0x000000ffff117224 */ /* 0x000fe400078e0a11 */
[----:B------:R-:W-:Y:S01]  /*15e0*/  IMAD.HI.U32 R15, R8, R79, RZ ;  /* 0x0000004f080f7227 */ /* 0x000fe200078e00ff */
[----:B------:R-:W-:Y:S01]  /*15f0*/  IABS R25, R0 ;  /* 0x0000000000197213 */ /* 0x000fe20000000000 */
[----:B------:R-:W-:Y:S02]  /*1600*/  STL [R1+0x6d8], R18 ;  /* 0x0006d81201007387 */ /* 0x000fe40000100800 */
[----:B------:R-:W-:Y:S02]  /*1610*/  IMAD.MOV R16, RZ, RZ, -R16 ;  /* 0x000000ffff107224 */ /* 0x000fe400078e0a10 */
[C---:B------:R-:W-:Y:S01]  /*1620*/  IMAD R84, R10.reuse, R14, R19 ;  /* 0x0000000e0a547224 */ /* 0x040fe200078e0213 */
[----:B------:R-:W-:Y:S01]  /*1630*/  IABS R19, R18 ;  /* 0x0000001200137213 */ /* 0x000fe20000000000 */
[C---:B------:R-:W-:Y:S01]  /*1640*/  IMAD R78, R10.reuse, R17, R23 ;  /* 0x000000110a4e7224 */ /* 0x040fe200078e0217 */
[----:B------:R-:W-:Y:S01]  /*1650*/  IABS R23, R6 ;  /* 0x0000000600177213 */ /* 0x000fe20000000000 */
[----:B------:R-:W-:Y:S01]  /*1660*/  IMAD R76, R10, R16, R21 ;  /* 0x000000100a4c7224 */ /* 0x000fe200078e0215 */
[----:B------:R-:W-:Y:S01]  /*1670*/  IABS R21, R188 ;  /* 0x000000bc00157213 */ /* 0x000fe20000000000 */
[----:B------:R-:W-:Y:S01]  /*1680*/  IMAD.MOV R15, RZ, RZ, -R15 ;  /* 0x000000ffff0f7224 */ /* 0x000fe200078e0a0f */
[----:B------:R-:W-:Y:S01]  /*1690*/  LOP3.LUT R252, R2, 0x50, RZ, 0xfc, !PT ;  /* 0x0000005002fc7812 */ /* 0x000fe200078efcff */
[----:B------:R-:W-:Y:S01]  /*16a0*/  IMAD.HI.U32 R14, R8, R19, RZ ;  /* 0x00000013080e7227 */ /* 0x000fe200078e00ff */
[----:B------:R-:W-:Y:S01]  /*16b0*/  LOP3.LUT R249, R2, 0x56, RZ, 0xfc, !PT ;  /* 0x0000005602f97812 */ /* 0x000fe200078efcff */
[----:B------:R-:W-:Y:S02]  /*16c0*/  STL [R1+0x6d4], R188 ;  /* 0x0006d4bc01007387 */ /* 0x000fe40000100800 */
[----:B------:R-:W-:-:S04]  /*16d0*/  IMAD.HI.U32 R16, R8, R23, RZ ;  /* 0x0000001708107227 */ /* 0x000fc800078e00ff */
[----:B------:R-:W-:Y:S02]  /*16e0*/  IMAD R79, R10, R15, R79 ;  /* 0x0000000f0a4f7224 */ /* 0x000fe400078e024f */
[----:B------:R-:W-:Y:S02]  /*16f0*/  IMAD.MOV R14, RZ, RZ, -R14 ;  /* 0x000000ffff0e7224 */ /* 0x000fe400078e0a0e */
[----:B------:R-:W-:-:S04]  /*1700*/  IMAD.HI.U32 R17, R8, R25, RZ ;  /* 0x0000001908117227 */ /* 0x000fc800078e00ff */
[----:B------:R-:W-:Y:S01]  /*1710*/  IMAD.HI.U32 R11, R8, R83, RZ ;  /* 0x00000053080b7227 */ /* 0x000fe200078e00ff */
[----:B------:R-:W-:Y:S01]  /*1720*/  ISETP.GT.U32.AND P3, PT, R10, R122, PT ;  /* 0x0000007a0a00720c */ /* 0x000fe20003f64070 */
[----:B------:R-:W-:Y:S02]  /*1730*/  STL [R1+0x6e4], R6 ;  /* 0x0006e40601007387 */ /* 0x000fe40000100800 */
[----:B------:R-:W-:Y:S01]  /*1740*/  IMAD.HI.U32 R15, R8, R21, RZ ;  /* 0x00000015080f7227 */ /* 0x000fe200078e00ff */
[----:B------:R-:W-:Y:S01]  /*1750*/  IABS R67, R252 ;  /* 0x000000fc00437213 */ /* 0x000fe20000000000 */
[----:B------:R1:W-:Y:S02]  /*1760*/  STL [R1+0x9a4], R188 ;  /* 0x0009a4bc01007387 */ /* 0x0003e40000100800 */
[----:B------:R-:W-:Y:S02]  /*1770*/  IMAD.MOV R16, RZ, RZ, -R16 ;  /* 0x000000ffff107224 */ /* 0x000fe400078e0a10 */
[----:B------:R-:W-:-:S02]  /*1780*/  IMAD.MOV R15, RZ, RZ, -R15 ;  /* 0x000000ffff0f7224 */ /* 0x000fc400078e0a0f */
[C---:B------:R-:W-:Y:S01]  /*1790*/  IMAD R72, R10.reuse, R14, R19 ;  /* 0x0000000e0a487224 */ /* 0x040fe200078e0213 */
[----:B------:R-:W-:Y:S01]  /*17a0*/  IABS R19, R251 ;  /* 0x000000fb00137213 */ /* 0x000fe20000000000 */
[----:B------:R-:W-:Y:S01]  /*17b0*/  IMAD R68, R10, R16, R23 ;  /* 0x000000100a447224 */ /* 0x000fe200078e0217 */
[----:B------:R-:W-:Y:S01]  /*17c0*/  IABS R23, R248 ;  /* 0x000000f800177213 */ /* 0x000fe20000000000 */
[----:B------:R-:W-:Y:S01]  /*17d0*/  IMAD.MOV R17, RZ, RZ, -R17 ;  /* 0x000000ffff117224 */ /* 0x000fe200078e0a11 */
[----:B------:R-:W-:Y:S01]  /*17e0*/  IABS R63, R249 ;  /* 0x000000f9003f7213 */ /* 0x000fe20000000000 */
[----:B------:R-:W-:Y:S01]  /*17f0*/  IMAD.MOV R11, RZ, RZ, -R11 ;  /* 0x000000ffff0b7224 */ /* 0x000fe200078e0a0b */
[----:B------:R-:W-:Y:S01]  /*1800*/  LOP3.LUT R246, R2, 0x5c, RZ, 0xfc, !PT ;  /* 0x0000005c02f67812 */ /* 0x000fe200078efcff */
[C---:B------:R-:W-:Y:S01]  /*1810*/  IMAD R74, R10.reuse, R15, R21 ;  /* 0x0000000f0a4a7224 */ /* 0x040fe200078e0215 */
[----:B------:R-:W-:Y:S01]  /*1820*/  IABS R21, R250 ;  /* 0x000000fa00157213 */ /* 0x000fe20000000000 */
[----:B------:R-:W-:Y:S01]  /*1830*/  IMAD R66, R10, R17, R25 ;  /* 0x000000110a427224 */ /* 0x000fe200078e0219 */
[----:B------:R-:W-:Y:S01]  /*1840*/  LOP3.LUT R243, R2, 0x62, RZ, 0xfc, !PT ;  /* 0x0000006202f37812 */ /* 0x000fe200078efcff */
[C---:B------:R-:W-:Y:S01]  /*1850*/  IMAD R83, R10.reuse, R11, R83 ;  /* 0x0000000b0a537224 */ /* 0x040fe200078e0253 */
[----:B------:R-:W-:Y:S01]  /*1860*/  ISETP.GT.U32.AND P1, PT, R10, R128, PT ;  /* 0x000000800a00720c */ /* 0x000fe20003f24070 */
[----:B------:R-:W-:Y:S01]  /*1870*/  IMAD.HI.U32 R14, R8, R19, RZ ;  /* 0x00000013080e7227 */ /* 0x000fe200078e00ff */
[----:B------:R-:W-:Y:S01]  /*1880*/  LOP3.LUT R245, R2, 0x5e, RZ, 0xfc, !PT ;  /* 0x0000005e02f57812 */ /* 0x000fe200078efcff */
[----:B-1----:R-:W2:Y:S02]  /*1890*/  LDL R188, [R1+0x584] ;  /* 0x0005840001bc7983 */ /* 0x002ea40000100800 */
[----:B------:R-:W-:Y:S01]  /*18a0*/  IMAD.HI.U32 R17, R8, R23, RZ ;  /* 0x0000001708117227 */ /* 0x000fe200078e00ff */
[----:B------:R-:W-:Y:S01]  /*18b0*/  LOP3.LUT R247, R2, 0x5a, RZ, 0xfc, !PT ;  /* 0x0000005a02f77812 */ /* 0x000fe200078efcff */
[----:B------:R-:W-:Y:S02]  /*18c0*/  STL [R1+0x6e0], R0 ;  /* 0x0006e00001007387 */ /* 0x000fe40000100800 */
[----:B------:R-:W-:-:S04]  /*18d0*/  IMAD.HI.U32 R11, R8, R71, RZ ;  /* 0x00000047080b7227 */ /* 0x000fc800078e00ff */
[----:B------:R-:W-:-:S04]  /*18e0*/  IMAD.HI.U32 R15, R8, R21, RZ ;  /* 0x00000015080f7227 */ /* 0x000fc800078e00ff */
[----:B------:R-:W-:Y:S02]  /*18f0*/  IMAD.MOV R14, RZ, RZ, -R14 ;  /* 0x000000ffff0e7224 */ /* 0x000fe400078e0a0e */
[----:B------:R-:W-:Y:S01]  /*1900*/  IMAD.MOV R17, RZ, RZ, -R17 ;  /* 0x000000ffff117224 */ /* 0x000fe200078e0a11 */
[----:B------:R-:W-:Y:S01]  /*1910*/  LOP3.LUT R244, R2, 0x60, RZ, 0xfc, !PT ;  /* 0x0000006002f47812 */ /* 0x000fe200078efcff */
[----:B------:R-:W-:Y:S02]  /*1920*/  IMAD.MOV R11, RZ, RZ, -R11 ;  /* 0x000000ffff0b7224 */ /* 0x000fe400078e0a0b */
[----:B------:R-:W-:Y:S02]  /*1930*/  IMAD R154, R5, 0x40, R152 ;  /* 0x00000040059a7824 */ /* 0x000fe400078e0298 */
[----:B------:R-:W-:Y:S01]  /*1940*/  IMAD.HI.U32 R16, R8, R63, RZ ;  /* 0x0000003f08107227 */ /* 0x000fe200078e00ff */
[----:B------:R-:W-:Y:S01]  /*1950*/  IABS R55, R247 ;  /* 0x000000f700377213 */ /* 0x000fe20000000000 */
[----:B------:R1:W-:Y:S02]  /*1960*/  STL [R1+0x9a8], R6 ;  /* 0x0009a80601007387 */ /* 0x0003e40000100800 */
[----:B------:R-:W-:-:S02]  /*1970*/  IMAD.MOV R15, RZ, RZ, -R15 ;  /* 0x000000ffff0f7224 */ /* 0x000fc400078e0a0f */
[C---:B------:R-:W-:Y:S01]  /*1980*/  IMAD R60, R10.reuse, R14, R19 ;  /* 0x0000000e0a3c7224 */ /* 0x040fe200078e0213 */
[----:B------:R-:W-:Y:S01]  /*1990*/  IABS R19, R246 ;  /* 0x000000f600137213 */ /* 0x000fe20000000000 */
[C---:B------:R-:W-:Y:S01]  /*19a0*/  IMAD R58, R10.reuse, R17, R23 ;  /* 0x000000110a3a7224 */ /* 0x040fe200078e0217 */
[----:B------:R-:W-:Y:S01]  /*19b0*/  IABS R23, R243 ;  /* 0x000000f300177213 */ /* 0x000fe20000000000 */
[----:B------:R-:W-:Y:S02]  /*19c0*/  IMAD R71, R10, R11, R71 ;  /* 0x0000000b0a477224 */ /* 0x000fe400078e0247 */
[----:B------:R-:W-:Y:S01]  /*19d0*/  IMAD.HI.U32 R11, R8, R67, RZ ;  /* 0x00000043080b7227 */ /* 0x000fe200078e00ff */
[----:B------:R-:W-:Y:S01]  /*19e0*/  IABS R51, R244 ;  /* 0x000000f400337213 */ /* 0x000fe20000000000 */
[----:B-1----:R-:W3:Y:S02]  /*19f0*/  LDL R6, [R1+0x58c] ;  /* 0x00058c0001067983 */ /* 0x002ee40000100800 */
[C---:B------:R-:W-:Y:S01]  /*1a00*/  IMAD R62, R10.reuse, R15, R21 ;  /* 0x0000000f0a3e7224 */ /* 0x040fe200078e0215 */
[----:B------:R-:W-:Y:S01]  /*1a10*/  IABS R21, R245 ;  /* 0x000000f500157213 */ /* 0x000fe20000000000 */
[----:B------:R-:W-:Y:S01]  /*1a20*/  IMAD.MOV R11, RZ, RZ, -R11 ;  /* 0x000000ffff0b7224 */ /* 0x000fe200078e0a0b */
[----:B------:R-:W-:Y:S01]  /*1a30*/  IABS R5, R154 ;  /* 0x0000009a00057213 */ /* 0x000fe20000000000 */
[----:B------:R-:W-:Y:S01]  /*1a40*/  IMAD.MOV R16, RZ, RZ, -R16 ;  /* 0x000000ffff107224 */ /* 0x000fe200078e0a10 */
[----:B------:R-:W-:Y:S01]  /*1a50*/  ISETP.GT.U32.AND P4, PT, R10, R12, PT ;  /* 0x0000000c0a00720c */ /* 0x000fe20003f84070 */
[----:B------:R-:W-:Y:S01]  /*1a60*/  IMAD.HI.U32 R14, R8, R19, RZ ;  /* 0x00000013080e7227 */ /* 0x000fe200078e00ff */
[----:B------:R-:W-:Y:S01]  /*1a70*/  ISETP.GT.U32.AND P5, PT, R10, R123, PT ;  /* 0x0000007b0a00720c */ /* 0x000fe20003fa4070 */
[----:B------:R1:W-:Y:S02]  /*1a80*/  STL [R1+0x9ac], R0 ;  /* 0x0009ac0001007387 */ /* 0x0003e40000100800 */
[----:B------:R-:W-:Y:S01]  /*1a90*/  IMAD.HI.U32 R17, R8, R23, RZ ;  /* 0x0000001708117227 */ /* 0x000fe200078e00ff */
[----:B------:R-:W-:-:S03]  /*1aa0*/  ISETP.GT.U32.AND P2, PT, R10, R124, PT ;  /* 0x0000007c0a00720c */ /* 0x000fc60003f44070 */
[----:B------:R-:W-:Y:S01]  /*1ab0*/  @!P3 IMAD.IADD R122, R122, 0x1, -R10 ;  /* 0x000000017a7ab824 */ /* 0x000fe200078e0a0a */
[C---:B------:R-:W-:Y:S01]  /*1ac0*/  ISETP.GT.U32.AND P3, PT, R10.reuse, R130, PT ;  /* 0x000000820a00720c */ /* 0x040fe20003f64070 */
[----:B------:R-:W-:Y:S01]  /*1ad0*/  IMAD R67, R10, R11, R67 ;  /* 0x0000000b0a437224 */ /* 0x000fe200078e0243 */
[----:B------:R-:W-:Y:S01]  /*1ae0*/  LOP3.LUT R242, R2, 0x64, RZ, 0xfc, !PT ;  /* 0x0000006402f27812 */ /* 0x000fe200078efcff */
[----:B------:R-:W-:Y:S01]  /*1af0*/  IMAD R63, R10, R16, R63 ;  /* 0x000000100a3f7224 */ /* 0x000fe200078e023f */
[----:B------:R-:W-:Y:S01]  /*1b00*/  LOP3.LUT R239, R2, 0x6a, RZ, 0xfc, !PT ;  /* 0x0000006a02ef7812 */ /* 0x000fe200078efcff */
[----:B------:R-:W-:Y:S01]  /*1b10*/  IMAD.HI.U32 R15, R8, R21, RZ ;  /* 0x00000015080f7227 */ /* 0x000fe200078e00ff */
[----:B------:R-:W-:Y:S01]  /*1b20*/  LOP3.LUT R241, R2, 0x66, RZ, 0xfc, !PT ;  /* 0x0000006602f17812 */ /* 0x000fe200078efcff */
[----:B-1----:R-:W4:Y:S02]  /*1b30*/  LDL R0, [R1+0x590] ;  /* 0x0005900001007983 */ /* 0x002f240000100800 */
[----:B------:R-:W-:-:S02]  /*1b40*/  IMAD.MOV R14, RZ, RZ, -R14 ;  /* 0x000000ffff0e7224 */ /* 0x000fc400078e0a0e */
[----:B------:R-:W-:Y:S01]  /*1b50*/  IMAD.MOV R17, RZ, RZ, -R17 ;  /* 0x000000ffff117224 */ /* 0x000fe200078e0a11 */
[----:B------:R-:W-:Y:S01]  /*1b60*/  ISETP.GT.U32.AND P0, PT, R10, R126, PT ;  /* 0x0000007e0a00720c */ /* 0x000fe20003f04070 */
[----:B------:R-:W-:Y:S01]  /*1b70*/  IMAD.HI.U32 R11, R8, R55, RZ ;  /* 0x00000037080b7227 */ /* 0x000fe200078e00ff */
[----:B------:R-:W-:Y:S01]  /*1b80*/  LOP3.LUT R238, R2, 0x6c, RZ, 0xfc, !PT ;  /* 0x0000006c02ee7812 */ /* 0x000fe200078efcff */
[----:B------:R-:W-:Y:S02]  /*1b90*/  STL [R1+0x6f0], R252 ;  /* 0x0006f0fc01007387 */ /* 0x000fe40000100800 */
[----:B------:R-:W-:-:S04]  /*1ba0*/  IMAD.HI.U32 R16, R8, R51, RZ ;  /* 0x0000003308107227 */ /* 0x000fc800078e00ff */
[----:B------:R-:W-:-:S04]  /*1bb0*/  IMAD.HI.U32 R9, R9, R5, RZ ;  /* 0x0000000509097227 */ /* 0x000fc800078e00ff */
[--C-:B------:R-:W-:Y:S01]  /*1bc0*/  @!P1 IMAD.IADD R128, R128, 0x1, -R10.reuse ;  /* 0x0000000180809824 */ /* 0x100fe200078e0a0a */
[C---:B------:R-:W-:Y:S01]  /*1bd0*/  ISETP.GT.U32.AND P1, PT, R10.reuse, R122, PT ;  /* 0x0000007a0a00720c */ /* 0x040fe20003f24070 */
[----:B------:R-:W-:Y:S02]  /*1be0*/  IMAD.MOV R15, RZ, RZ, -R15 ;  /* 0x000000ffff0f7224 */ /* 0x000fe400078e0a0f */
[C---:B------:R-:W-:Y:S01]  /*1bf0*/  IMAD R56, R10.reuse, R14, R19 ;  /* 0x0000000e0a387224 */ /* 0x040fe200078e0213 */
[----:B------:R-:W-:Y:S01]  /*1c00*/  IABS R19, R242 ;  /* 0x000000f200137213 */ /* 0x000fe20000000000 */
[----:B------:R-:W-:Y:S01]  /*1c10*/  IMAD R52, R10, R17, R23 ;  /* 0x000000110a347224 */ /* 0x000fe200078e0217 */
[----:B------:R-:W-:Y:S01]  /*1c20*/  IABS R23, R239 ;  /* 0x000000ef00177213 */ /* 0x000fe20000000000 */
[----:B------:R-:W-:Y:S02]  /*1c30*/  IMAD.MOV R11, RZ, RZ, -R11 ;  /* 0x000000ffff0b7224 */ /* 0x000fe400078e0a0b */
[----:B------:R-:W-:-:S02]  /*1c40*/  @!P4 IMAD.IADD R12, R12, 0x1, -R10 ;  /* 0x000000010c0cc824 */ /* 0x000fc400078e0a0a */
[--C-:B------:R-:W-:Y:S02]  /*1c50*/  @!P5 IMAD.IADD R123, R123, 0x1, -R10.reuse ;  /* 0x000000017b7bd824 */ /* 0x100fe400078e0a0a */
[--C-:B------:R-:W-:Y:S02]  /*1c60*/  @!P2 IMAD.IADD R124, R124, 0x1, -R10.reuse ;  /* 0x000000017c7ca824 */ /* 0x100fe400078e0a0a */
[----:B------:R-:W-:Y:S01]  /*1c70*/  @!P3 IMAD.IADD R130, R130, 0x1, -R10 ;  /* 0x000000018282b824 */ /* 0x000fe200078e0a0a */
[C---:B------:R-:W-:Y:S01]  /*1c80*/  LOP3.LUT R240, R2.reuse, 0x68, RZ, 0xfc, !PT ;  /* 0x0000006802f07812 */ /* 0x040fe200078efcff */
[----:B------:R-:W-:Y:S01]  /*1c90*/  IMAD.MOV R16, RZ, RZ, -R16 ;  /* 0x000000ffff107224 */ /* 0x000fe200078e0a10 */
[----:B------:R-:W-:Y:S01]  /*1ca0*/  IABS R43, R238 ;  /* 0x000000ee002b7213 */ /* 0x000fe20000000000 */
[----:B------:R-:W-:Y:S01]  /*1cb0*/  IMAD.MOV R9, RZ, RZ, -R9 ;  /* 0x000000ffff097224 */ /* 0x000fe200078e0a09 */
[----:B------:R-:W-:Y:S01]  /*1cc0*/  LOP3.LUT R237, R2, 0x6e, RZ, 0xfc, !PT ;  /* 0x0000006e02ed7812 */ /* 0x000fe200078efcff */
[C---:B------:R-:W-:Y:S01]  /*1cd0*/  IMAD R50, R10.reuse, R15, R21 ;  /* 0x0000000f0a327224 */ /* 0x040fe200078e0215 */
[----:B------:R-:W-:Y:S01]  /*1ce0*/  IABS R21, R241 ;  /* 0x000000f100157213 */ /* 0x000fe20000000000 */
[C---:B------:R-:W-:Y:S01]  /*1cf0*/  IMAD R55, R10.reuse, R11, R55 ;  /* 0x0000000b0a377224 */ /* 0x040fe200078e0237 */
[C---:B------:R-:W-:Y:S01]  /*1d00*/  ISETP.GT.U32.AND P4, PT, R10.reuse, R131, PT ;  /* 0x000000830a00720c */ /* 0x040fe20003f84070 */
[----:B------:R-:W-:Y:S01]  /*1d10*/  IMAD R51, R10, R16, R51 ;  /* 0x000000100a337224 */ /* 0x000fe200078e0233 */
[----:B------:R-:W-:Y:S01]  /*1d20*/  LOP3.LUT R234, R2, 0x74, RZ, 0xfc, !PT ;  /* 0x0000007402ea7812 */ /* 0x000fe200078efcff */
[C---:B------:R-:W-:Y:S01]  /*1d30*/  IMAD R5, R7.reuse, R9, R5 ;  /* 0x0000000907057224 */ /* 0x040fe200078e0205 */
[----:B------:R-:W-:Y:S01]  /*1d40*/  ISETP.GT.U32.AND P6, PT, R10, R127, PT ;  /* 0x0000007f0a00720c */ /* 0x000fe20003fc4070 */
[----:B------:R-:W-:Y:S01]  /*1d50*/  IMAD.HI.U32 R11, R8, R19, RZ ;  /* 0x00000013080b7227 */ /* 0x000fe200078e00ff */
[----:B------:R-:W-:Y:S01]  /*1d60*/  ISETP.GT.U32.AND P5, PT, R10, R13, PT ;  /* 0x0000000d0a00720c */ /* 0x000fe20003fa4070 */
[----:B------:R-:W-:Y:S02]  /*1d70*/  STL [R1+0x6ec], R251 ;  /* 0x0006ecfb01007387 */ /* 0x000fe40000100800 */
[----:B------:R-:W-:Y:S01]  /*1d80*/  IMAD.HI.U32 R16, R8, R23, RZ ;  /* 0x0000001708107227 */ /* 0x000fe200078e00ff */
[----:B------:R-:W-:Y:S01]  /*1d90*/  ISETP.GT.U32.AND P2, PT, R10, R118, PT ;  /* 0x000000760a00720c */ /* 0x000fe20003f44070 */
[----:B------:R1:W-:Y:S01]  /*1da0*/  STL [R1+0x9b0], R252 ;  /* 0x0009b0fc01007387 */ /* 0x0003e20000100800 */
[----:B------:R-:W-:Y:S01]  /*1db0*/  ISETP.GT.U32.AND P3, PT, R7, R5, PT ;  /* 0x000000050700720c */ /* 0x000fe20003f64070 */
[----:B------:R-:W-:-:S04]  /*1dc0*/  IMAD.HI.U32 R14, R8, R21, RZ ;  /* 0x00000015080e7227 */ /* 0x000fc800078e00ff */
[----:B------:R-:W-:Y:S02]  /*1dd0*/  IMAD.MOV R11, RZ, RZ, -R11 ;  /* 0x000000ffff0b7224 */ /* 0x000fe400078e0a0b */
[----:B------:R-:W-:Y:S02]  /*1de0*/  IMAD.MOV R16, RZ, RZ, -R16 ;  /* 0x000000ffff107224 */ /* 0x000fe400078e0a10 */
[----:B------:R-:W-:Y:S01]  /*1df0*/  @!P1 IMAD.IADD R122, R122, 0x1, -R10 ;  /* 0x000000017a7a9824 */ /* 0x000fe200078e0a0a */
[C---:B------:R-:W-:Y:S01]  /*1e00*/  ISETP.GT.U32.AND P1, PT, R10.reuse, R128, PT ;  /* 0x000000800a00720c */ /* 0x040fe20003f24070 */
[----:B------:R-:W-:Y:S01]  /*1e10*/  IMAD.MOV R14, RZ, RZ, -R14 ;  /* 0x000000ffff0e7224 */ /* 0x000fe200078e0a0e */
[----:B------:R-:W-:Y:S01]  /*1e20*/  IABS R47, R240 ;  /* 0x000000f0002f7213 */ /* 0x000fe20000000000 */
[----:B------:R-:W-:Y:S01]  /*1e30*/  IMAD R48, R10, R11, R19 ;  /* 0x0000000b0a307224 */ /* 0x000fe200078e0213 */
[----:B------:R-:W-:Y:S01]  /*1e40*/  LOP3.LUT R236, R2, 0x70, RZ, 0xfc, !PT ;  /* 0x0000007002ec7812 */ /* 0x000fe200078efcff */
[----:B------:R-:W-:Y:S01]  /*1e50*/  IMAD R44, R10, R16, R23 ;  /* 0x000000100a2c7224 */ /* 0x000fe200078e0217 */
[----:B------:R-:W-:Y:S01]  /*1e60*/  IABS R19, R237 ;  /* 0x000000ed00137213 */ /* 0x000fe20000000000 */
[----:B------:R-:W-:Y:S01]  /*1e70*/  IMAD.HI.U32 R17, R8, R43, RZ ;  /* 0x0000002b08117227 */ /* 0x000fe200078e00ff */
[----:B------:R-:W-:Y:S01]  /*1e80*/  IABS R23, R234 ;  /* 0x000000ea00177213 */ /* 0x000fe20000000000 */
[----:B-1----:R-:W2:Y:S01]  /*1e90*/  LDL R252, [R1+0x594] ;  /* 0x0005940001fc7983 */ /* 0x002ea20000100800 */
[----:B------:R-:W-:Y:S01]  /*1ea0*/  LOP3.LUT R233, R2, 0x76, RZ, 0xfc, !PT ;  /* 0x0000007602e97812 */ /* 0x000fe200078efcff */
[--C-:B------:R-:W-:Y:S01]  /*1eb0*/  @!P0 IMAD.IADD R126, R126, 0x1, -R10.reuse ;  /* 0x000000017e7e8824 */ /* 0x100fe200078e0a0a */
[C---:B------:R-:W-:Y:S01]  /*1ec0*/  ISETP.GT.U32.AND P0, PT, R10.reuse, R119, PT ;  /* 0x000000770a00720c */ /* 0x040fe20003f04070 */
[----:B------:R-:W-:Y:S01]  /*1ed0*/  IMAD R46, R10, R14, R21 ;  /* 0x0000000e0a2e7224 */ /* 0x000fe200078e0215 */
[----:B------:R-:W-:Y:S01]  /*1ee0*/  IABS R21, R236 ;  /* 0x000000ec00157213 */ /* 0x000fe20000000000 */
[----:B------:R-:W-:Y:S01]  /*1ef0*/  @!P4 IMAD.IADD R131, R131, 0x1, -R10 ;  /* 0x000000018383c824 */ /* 0x000fe200078e0a0a */
[----:B------:R-:W-:Y:S01]  /*1f00*/  LOP3.LUT R235, R2, 0x72, RZ, 0xfc, !PT ;  /* 0x0000007202eb7812 */ /* 0x000fe200078efcff */
[----:B------:R-:W-:Y:S01]  /*1f10*/  IMAD.HI.U32 R15, R8, R47, RZ ;  /* 0x0000002f080f7227 */ /* 0x000fe200078e00ff */
[----:B------:R-:W-:Y:S01]  /*1f20*/  IABS R25, R233 ;  /* 0x000000e900197213 */ /* 0x000fe20000000000 */
[----:B------:R-:W-:Y:S01]  /*1f30*/  STL [R1+0x6fc], R250 ;  /* 0x0006fcfa01007387 */ /* 0x000fe20000100800 */
[----:B------:R-:W-:Y:S01]  /*1f40*/  ISETP.GT.U32.AND P4, PT, R10, R123, PT ;  /* 0x0000007b0a00720c */ /* 0x000fe20003f84070 */
[----:B------:R-:W-:-:S02]  /*1f50*/  IMAD.MOV R17, RZ, RZ, -R17 ;  /* 0x000000ffff117224 */ /* 0x000fc400078e0a11 */
[----:B------:R-:W-:-:S04]  /*1f60*/  IMAD.HI.U32 R11, R8, R19, RZ ;  /* 0x00000013080b7227 */ /* 0x000fc800078e00ff */
[----:B------:R-:W-:Y:S01]  /*1f70*/  IMAD.HI.U32 R16, R8, R23, RZ ;  /* 0x0000001708107227 */ /* 0x000fe200078e00ff */
[----:B------:R-:W-:Y:S01]  /*1f80*/  IABS R39, R235 ;  /* 0x000000eb00277213 */ /* 0x000fe20000000000 */
[----:B------:R1:W-:Y:S02]  /*1f90*/  STL [R1+0x9b4], R251 ;  /* 0x0009b4fb01007387 */ /* 0x0003e40000100800 */
[--C-:B------:R-:W-:Y:S01]  /*1fa0*/  @!P5 IMAD.IADD R13, R13, 0x1, -R10.reuse ;  /* 0x000000010d0dd824 */ /* 0x100fe200078e0a0a */
[----:B------:R-:W-:Y:S01]  /*1fb0*/  ISETP.GT.U32.AND P5, PT, R10, R124, PT ;  /* 0x0000007c0a00720c */ /* 0x000fe20003fa4070 */
[----:B------:R-:W-:Y:S01]  /*1fc0*/  @!P2 IMAD.IADD R118, R118, 0x1, -R10 ;  /* 0x000000017676a824 */ /* 0x000fe200078e0a0a */
[C---:B------:R-:W-:Y:S01]  /*1fd0*/  ISETP.GT.U32.AND P2, PT, R10.reuse, R126, PT ;  /* 0x0000007e0a00720c */ /* 0x040fe20003f44070 */
[----:B------:R-:W-:Y:S01]  /*1fe0*/  @!P3 IMAD.IADD R5, R5, 0x1, -R7 ;  /* 0x000000010505b824 */ /* 0x000fe200078e0a07 */
[----:B------:R-:W-:Y:S01]  /*1ff0*/  ISETP.GT.U32.AND P3, PT, R10, R130, PT ;  /* 0x000000820a00720c */ /* 0x000fe20003f64070 */
[----:B------:R-:W-:Y:S01]  /*2000*/  IMAD.MOV R15, RZ, RZ, -R15 ;  /* 0x000000ffff0f7224 */ /* 0x000fe200078e0a0f */
[----:B------:R-:W-:Y:S01]  /*2010*/  LOP3.LUT R231, R2, 0x7a, RZ, 0xfc, !PT ;  /* 0x0000007a02e77812 */ /* 0x000fe200078efcff */
[----:B------:R-:W-:Y:S01]  /*2020*/  IMAD R43, R10, R17, R43 ;  /* 0x000000110a2b7224 */ /* 0x000fe200078e022b */
[----:B------:R-:W-:Y:S01]  /*2030*/  LOP3.LUT R228, R2, 0x80, RZ, 0xfc, !PT ;  /* 0x0000008002e47812 */ /* 0x000fe200078efcff */
[----:B------:R-:W-:Y:S01]  /*2040*/  IMAD.HI.U32 R14, R8, R21, RZ ;  /* 0x00000015080e7227 */ /* 0x000fe200078e00ff */
[----:B------:R-:W-:Y:S01]  /*2050*/  LOP3.LUT R230, R2, 0x7c, RZ, 0xfc, !PT ;  /* 0x0000007c02e67812 */ /* 0x000fe200078efcff */
[----:B-1----:R-:W3:Y:S02]  /*2060*/  LDL R251, [R1+0x59c] ;  /* 0x00059c0001fb7983 */ /* 0x002ee40000100800 */
[----:B------:R-:W-:-:S02]  /*2070*/  IMAD.MOV R11, RZ, RZ, -R11 ;  /* 0x000000ffff0b7224 */ /* 0x000fc400078e0a0b */
[----:B------:R-:W-:Y:S01]  /*2080*/  IMAD.MOV R16, RZ, RZ, -R16 ;  /* 0x000000ffff107224 */ /* 0x000fe200078e0a10 */
[----:B------:R-:W-:Y:S01]  /*2090*/  LOP3.LUT R232, R2, 0x78, RZ, 0xfc, !PT ;  /* 0x0000007802e87812 */ /* 0x000fe200078efcff */
[----:B------:R-:W-:Y:S01]  /*20a0*/  IMAD.HI.U32 R17, R8, R25, RZ ;  /* 0x0000001908117227 */ /* 0x000fe200078e00ff */
[----:B------:R-:W-:Y:S01]  /*20b0*/  LOP3.LUT R229, R2, 0x7e, RZ, 0xfc, !PT ;  /* 0x0000007e02e57812 */ /* 0x000fe200078efcff */
[----:B------:R-:W-:Y:S02]  /*20c0*/  STL [R1+0x6f8], R249 ;  /* 0x0006f8f901007387 */ /* 0x000fe40000100800 */
[--C-:B------:R-:W-:Y:S02]  /*20d0*/  @!P6 IMAD.IADD R127, R127, 0x1, -R10.reuse ;  /* 0x000000017f7fe824 */ /* 0x100fe400078e0a0a */
[----:B------:R-:W-:Y:S01]  /*20e0*/  @!P1 IMAD.IADD R128, R128, 0x1, -R10 ;  /* 0x0000000180809824 */ /* 0x000fe200078e0a0a */
[C---:B------:R-:W-:Y:S01]  /*20f0*/  ISETP.GT.U32.AND P1, PT, R10.reuse, R114, PT ;  /* 0x000000720a00720c */ /* 0x040fe20003f24070 */
[----:B------:R-:W-:-:S02]  /*2100*/  IMAD R47, R10, R15, R47 ;  /* 0x0000000f0a2f7224 */ /* 0x000fc400078e022f */
[----:B------:R-:W-:Y:S02]  /*2110*/  IMAD.MOV R14, RZ, RZ, -R14 ;  /* 0x000000ffff0e7224 */ /* 0x000fe400078e0a0e */
[C---:B------:R-:W-:Y:S01]  /*2120*/  IMAD R42, R10.reuse, R11, R19 ;  /* 0x0000000b0a2a7224 */ /* 0x040fe200078e0213 */
[----:B------:R-:W-:Y:S01]  /*2130*/  IABS R19, R231 ;  /* 0x000000e700137213 */ /* 0x000fe20000000000 */
[----:B------:R-:W-:Y:S01]  /*2140*/  IMAD R38, R10, R16, R23 ;  /* 0x000000100a267224 */ /* 0x000fe200078e0217 */
[----:B------:R-:W-:Y:S01]  /*2150*/  IABS R23, R228 ;  /* 0x000000e400177213 */ /* 0x000fe20000000000 */
[----:B------:R-:W-:-:S04]  /*2160*/  IMAD.HI.U32 R15, R8, R39, RZ ;  /* 0x00000027080f7227 */ /* 0x000fc800078e00ff */
[----:B------:R-:W-:Y:S02]  /*2170*/  IMAD.MOV R17, RZ, RZ, -R17 ;  /* 0x000000ffff117224 */ /* 0x000fe400078e0a11 */
[--C-:B------:R-:W-:Y:S01]  /*2180*/  @!P0 IMAD.IADD R119, R119, 0x1, -R10.reuse ;  /* 0x0000000177778824 */ /* 0x100fe200078e0a0a */
[C---:B------:R-:W-:Y:S01]  /*2190*/  ISETP.GT.U32.AND P0, PT, R10.reuse, R127, PT ;  /* 0x0000007f0a00720c */ /* 0x040fe20003f04070 */
[C---:B------:R-:W-:Y:S01]  /*21a0*/  IMAD R40, R10.reuse, R14, R21 ;  /* 0x0000000e0a287224 */ /* 0x040fe200078e0215 */
[----:B------:R-:W-:Y:S01]  /*21b0*/  IABS R21, R230 ;  /* 0x000000e600157213 */ /* 0x000fe20000000000 */
[----:B------:R-:W-:Y:S01]  /*21c0*/  IMAD.MOV R15, RZ, RZ, -R15 ;  /* 0x000000ffff0f7224 */ /* 0x000fe200078e0a0f */
[----:B------:R-:W-:Y:S01]  /*21d0*/  IABS R35, R232 ;  /* 0x000000e800237213 */ /* 0x000fe20000000000 */
[C---:B------:R-:W-:Y:S01]  /*21e0*/  IMAD R36, R10.reuse, R17, R25 ;  /* 0x000000110a247224 */ /* 0x040fe200078e0219 */
[----:B------:R-:W-:Y:S01]  /*21f0*/  IABS R31, R229 ;  /* 0x000000e5001f7213 */ /* 0x000fe20000000000 */
[----:B------:R-:W-:Y:S01]  /*2200*/  @!P4 IMAD.IADD R123, R123, 0x1, -R10 ;  /* 0x000000017b7bc824 */ /* 0x000fe200078e0a0a */
[----:B------:R-:W-:Y:S01]  /*2210*/  ISETP.GT.U32.AND P6, PT, R10, R12, PT ;  /* 0x0000000c0a00720c */ /* 0x000fe20003fc4070 */
[----:B------:R-:W-:Y:S01]  /*2220*/  IMAD.HI.U32 R14, R8, R19, RZ ;  /* 0x00000013080e7227 */ /* 0x000fe200078e00ff */
[----:B------:R-:W-:Y:S01]  /*2230*/  ISETP.GT.U32.AND P4, PT, R10, R131, PT ;  /* 0x000000830a00720c */ /* 0x000fe20003f84070 */
[----:B------:R1:W-:Y:S02]  /*2240*/  STL [R1+0x9b8], R250 ;  /* 0x0009b8fa01007387 */ /* 0x0003e40000100800 */
[----:B------:R-:W-:-:S04]  /*2250*/  IMAD.HI.U32 R17, R8, R23, RZ ;  /* 0x0000001708117227 */ /* 0x000fc800078e00ff */
[--C-:B------:R-:W-:Y:S01]  /*2260*/  @!P5 IMAD.IADD R124, R124, 0x1, -R10.reuse ;  /* 0x000000017c7cd824 */ /* 0x100fe200078e0a0a */
[C---:B------:R-:W-:Y:S01]  /*2270*/  ISETP.GT.U32.AND P5, PT, R10.reuse, R13, PT ;  /* 0x0000000d0a00720c */ /* 0x040fe20003fa4070 */
[----:B------:R-:W-:Y:S02]  /*2280*/  IMAD R39, R10, R15, R39 ;  /* 0x0000000f0a277224 */ /* 0x000fe400078e0227 */
[--C-:B------:R-:W-:Y:S01]  /*2290*/  @!P2 IMAD.IADD R126, R126, 0x1, -R10.reuse ;  /* 0x000000017e7ea824 */ /* 0x100fe200078e0a0a */
[----:B------:R-:W-:Y:S01]  /*22a0*/  ISETP.GT.U32.AND P2, PT, R10, R118, PT ;  /* 0x000000760a00720c */ /* 0x000fe20003f44070 */
[----:B------:R-:W-:Y:S01]  /*22b0*/  @!P3 IMAD.IADD R130, R130, 0x1, -R10 ;  /* 0x000000018282b824 */ /* 0x000fe200078e0a0a */
[----:B------:R-:W-:Y:S01]  /*22c0*/  ISETP.GT.U32.AND P3, PT, R10, R115, PT ;  /* 0x000000730a00720c */ /* 0x000fe20003f64070 */
[----:B------:R-:W-:Y:S01]  /*22d0*/  IMAD.HI.U32 R15, R8, R21, RZ ;  /* 0x00000015080f7227 */ /* 0x000fe200078e00ff */
[C---:B------:R-:W-:Y:S01]  /*22e0*/  LOP3.LUT R227, R2.reuse, 0x82, RZ, 0xfc, !PT ;  /* 0x0000008202e37812 */ /* 0x040fe200078efcff */
[----:B-1----:R-:W4:Y:S01]  /*22f0*/  LDL R250, [R1+0x5a4] ;  /* 0x0005a40001fa7983 */ /* 0x002f220000100800 */
[----:B------:R-:W-:Y:S01]  /*2300*/  LOP3.LUT R224, R2, 0x88, RZ, 0xfc, !PT ;  /* 0x0000008802e07812 */ /* 0x000fe200078efcff */
[----:B------:R-:W-:-:S02]  /*2310*/  IMAD.MOV R14, RZ, RZ, -R14 ;  /* 0x000000ffff0e7224 */ /* 0x000fc400078e0a0e */
[----:B------:R-:W-:Y:S01]  /*2320*/  IMAD.MOV R17, RZ, RZ, -R17 ;  /* 0x000000ffff117224 */ /* 0x000fe200078e0a11 */
[----:B------:R-:W-:Y:S01]  /*2330*/  LOP3.LUT R223, R2, 0x8a, RZ, 0xfc, !PT ;  /* 0x0000008a02df7812 */ /* 0x000fe200078efcff */
[----:B------:R-:W-:Y:S01]  /*2340*/  IMAD.HI.U32 R11, R8, R35, RZ ;  /* 0x00000023080b7227 */ /* 0x000fe200078e00ff */
[----:B------:R-:W-:Y:S01]  /*2350*/  LOP3.LUT R225, R2, 0x86, RZ, 0xfc, !PT ;  /* 0x0000008602e17812 */ /* 0x000fe200078efcff */
[----:B------:R-:W-:Y:S02]  /*2360*/  STL [R1+0x708], R248 ;  /* 0x000708f801007387 */ /* 0x000fe40000100800 */
[----:B------:R-:W-:Y:S01]  /*2370*/  IMAD.HI.U32 R16, R8, R31, RZ ;  /* 0x0000001f08107227 */ /* 0x000fe200078e00ff */
[----:B------:R-:W-:Y:S01]  /*2380*/  IABS R25, R223 ;  /* 0x000000df00197213 */ /* 0x000fe20000000000 */
[----:B------:R1:W-:Y:S02]  /*2390*/  STL [R1+0x9bc], R249 ;  /* 0x0009bcf901007387 */ /* 0x0003e40000100800 */
[----:B------:R-:W-:Y:S01]  /*23a0*/  @!P1 IMAD.IADD R114, R114, 0x1, -R10 ;  /* 0x0000000172729824 */ /* 0x000fe200078e0a0a */
[----:B------:R-:W-:Y:S01]  /*23b0*/  ISETP.GT.U32.AND P1, PT, R10, R104, PT ;  /* 0x000000680a00720c */ /* 0x000fe20003f24070 */
[----:B------:R-:W-:-:S02]  /*23c0*/  IMAD.MOV R15, RZ, RZ, -R15 ;  /* 0x000000ffff0f7224 */ /* 0x000fc400078e0a0f */
[C---:B------:R-:W-:Y:S01]  /*23d0*/  IMAD R34, R10.reuse, R14, R19 ;  /* 0x0000000e0a227224 */ /* 0x040fe200078e0213 */
[----:B------:R-:W-:Y:S01]  /*23e0*/  IABS R19, R227 ;  /* 0x000000e300137213 */ /* 0x000fe20000000000 */
[----:B------:R-:W-:Y:S01]  /*23f0*/  IMAD R30, R10, R17, R23 ;  /* 0x000000110a1e7224 */ /* 0x000fe200078e0217 */
[----:B------:R-:W-:Y:S01]  /*2400*/  IABS R23, R224 ;  /* 0x000000e000177213 */ /* 0x000fe20000000000 */
[----:B------:R-:W-:Y:S01]  /*2410*/  IMAD.MOV R11, RZ, RZ, -R11 ;  /* 0x000000ffff0b7224 */ /* 0x000fe200078e0a0b */
[C---:B------:R-:W-:Y:S01]  /*2420*/  LOP3.LUT R226, R2.reuse, 0x84, RZ, 0xfc, !PT ;  /* 0x0000008402e27812 */ /* 0x040fe200078efcff */
[----:B------:R-:W-:Y:S01]  /*2430*/  IMAD.MOV R16, RZ, RZ, -R16 ;  /* 0x000000ffff107224 */ /* 0x000fe200078e0a10 */
[----:B------:R-:W-:Y:S01]  /*2440*/  LOP3.LUT R222, R2, 0x8c, RZ, 0xfc, !PT ;  /* 0x0000008c02de7812 */ /* 0x000fe200078efcff */
[--C-:B------:R-:W-:Y:S01]  /*2450*/  @!P0 IMAD.IADD R127, R127, 0x1, -R10.reuse ;  /* 0x000000017f7f8824 */ /* 0x100fe200078e0a0a */
[C---:B------:R-:W-:Y:S01]  /*2460*/  ISETP.GT.U32.AND P0, PT, R10.reuse, R112, PT ;  /* 0x000000700a00720c */ /* 0x040fe20003f04070 */
[C---:B------:R-:W-:Y:S01]  /*2470*/  IMAD R32, R10.reuse, R15, R21 ;  /* 0x0000000f0a207224 */ /* 0x040fe200078e0215 */
[----:B------:R-:W-:Y:S01]  /*2480*/  IABS R21, R225 ;  /* 0x000000e100157213 */ /* 0x000fe20000000000 */
[----:B------:R-:W-:Y:S01]  /*2490*/  IMAD R35, R10, R11, R35 ;  /* 0x0000000b0a237224 */ /* 0x000fe200078e0223 */
[----:B------:R-:W-:Y:S01]  /*24a0*/  LOP3.LUT R219, R2, 0x92, RZ, 0xfc, !PT ;  /* 0x0000009202db7812 */ /* 0x000fe200078efcff */
[----:B------:R-:W-:Y:S01]  /*24b0*/  IMAD R31, R10, R16, R31 ;  /* 0x000000100a1f7224 */ /* 0x000fe200078e021f */
[----:B------:R-:W-:Y:S01]  /*24c0*/  LOP3.LUT R220, R2, 0x90, RZ, 0xfc, !PT ;  /* 0x0000009002dc7812 */ /* 0x000fe200078efcff */
[--C-:B------:R-:W-:Y:S01]  /*24d0*/  @!P6 IMAD.IADD R12, R12, 0x1, -R10.reuse ;  /* 0x000000010c0ce824 */ /* 0x100fe200078e0a0a */
[C---:B------:R-:W-:Y:S01]  /*24e0*/  ISETP.GT.U32.AND P6, PT, R10.reuse, R119, PT ;  /* 0x000000770a00720c */ /* 0x040fe20003fc4070 */
[--C-:B------:R-:W-:Y:S01]  /*24f0*/  @!P4 IMAD.IADD R131, R131, 0x1, -R10.reuse ;  /* 0x000000018383c824 */ /* 0x100fe200078e0a0a */
[----:B------:R-:W-:Y:S01]  /*2500*/  ISETP.GT.U32.AND P4, PT, R10, R107, PT ;  /* 0x0000006b0a00720c */ /* 0x000fe20003f84070 */
[----:B------:R-:W-:Y:S01]  /*2510*/  IMAD.HI.U32 R11, R8, R19, RZ ;  /* 0x00000013080b7227 */ /* 0x000fe200078e00ff */
[----:B------:R-:W-:Y:S01]  /*2520*/  LOP3.LUT R218, R2, 0x94, RZ, 0xfc, !PT ;  /* 0x0000009402da7812 */ /* 0x000fe200078efcff */
[----:B-1----:R-:W2:Y:S01]  /*2530*/  LDL R249, [R1+0x57c] ;  /* 0x00057c0001f97983 */ /* 0x002ea20000100800 */
[----:B------:R-:W-:Y:S01]  /*2540*/  IABS R27, R226 ;  /* 0x000000e2001b7213 */ /* 0x000fe20000000000 */
[----:B------:R-:W-:Y:S01]  /*2550*/  IMAD.HI.U32 R16, R8, R23, RZ ;  /* 0x0000001708107227 */ /* 0x000fe200078e00ff */
[----:B------:R-:W-:Y:S01]  /*2560*/  LOP3.LUT R221, R2, 0x8e, RZ, 0xfc, !PT ;  /* 0x0000008e02dd7812 */ /* 0x000fe200078efcff */
[----:B------:R-:W-:Y:S01]  /*2570*/  STL [R1+0x704], R247 ;  /* 0x000704f701007387 */ /* 0x000fe20000100800 */
[----:B------:R-:W-:Y:S01]  /*2580*/  IABS R29, R219 ;  /* 0x000000db001d7213 */ /* 0x000fe20000000000 */
[----:B------:R-:W-:Y:S01]  /*2590*/  IMAD.HI.U32 R17, R8, R25, RZ ;  /* 0x0000001908117227 */ /* 0x000fe200078e00ff */
[----:B------:R-:W-:Y:S01]  /*25a0*/  IABS R33, R218 ;  /* 0x000000da00217213 */ /* 0x000fe20000000000 */
[----:B------:R-:W-:Y:S01]  /*25b0*/  STL [R1+0x764], R246 ;  /* 0x000764f601007387 */ /* 0x000fe20000100800 */
[----:B------:R-:W-:Y:S01]  /*25c0*/  LOP3.LUT R214, R2, 0x9c, RZ, 0xfc, !PT ;  /* 0x0000009c02d67812 */ /* 0x000fe200078efcff */
[--C-:B------:R-:W-:Y:S01]  /*25d0*/  @!P5 IMAD.IADD R13, R13, 0x1, -R10.reuse ;  /* 0x000000010d0dd824 */ /* 0x100fe200078e0a0a */
[----:B------:R-:W-:Y:S01]  /*25e0*/  ISETP.GT.U32.AND P5, PT, R10, R108, PT ;  /* 0x0000006c0a00720c */ /* 0x000fe20003fa4070 */
[--C-:B------:R-:W-:Y:S01]  /*25f0*/  @!P2 IMAD.IADD R118, R118, 0x1, -R10.reuse ;  /* 0x000000017676a824 */ /* 0x100fe200078e0a0a */
[C---:B------:R-:W-:Y:S01]  /*2600*/  ISETP.GT.U32.AND P2, PT, R10.reuse, R110, PT ;  /* 0x0000006e0a00720c */ /* 0x040fe20003f44070 */
[----:B------:R-:W-:Y:S01]  /*2610*/  @!P3 IMAD.IADD R115, R115, 0x1, -R10 ;  /* 0x000000017373b824 */ /* 0x000fe200078e0a0a */
[----:B------:R-:W-:Y:S01]  /*2620*/  ISETP.GT.U32.AND P3, PT, R10, R99, PT ;  /* 0x000000630a00720c */ /* 0x000fe20003f64070 */
[----:B------:R-:W-:Y:S01]  /*2630*/  IMAD.HI.U32 R15, R8, R21, RZ ;  /* 0x00000015080f7227 */ /* 0x000fe200078e00ff */
[C---:B------:R-:W-:Y:S01]  /*2640*/  LOP3.LUT R215, R2.reuse, 0x9a, RZ, 0xfc, !PT ;  /* 0x0000009a02d77812 */ /* 0x040fe200078efcff */
[----:B------:R-:W-:Y:S01]  /*2650*/  STL [R1+0x760], R245 ;  /* 0x000760f501007387 */ /* 0x000fe20000100800 */
[C---:B------:R-:W-:Y:S01]  /*2660*/  LOP3.LUT R213, R2.reuse, 0x9e, RZ, 0xfc, !PT ;  /* 0x0000009e02d57812 */ /* 0x040fe200078efcff */
[----:B------:R-:W-:Y:S01]  /*2670*/  IMAD.MOV R11, RZ, RZ, -R11 ;  /* 0x000000ffff0b7224 */ /* 0x000fe200078e0a0b */
[----:B------:R-:W-:Y:S01]  /*2680*/  IABS R45, R214 ;  /* 0x000000d6002d7213 */ /* 0x000fe20000000000 */
[----:B------:R-:W-:Y:S01]  /*2690*/  IMAD.MOV R16, RZ, RZ, -R16 ;  /* 0x000000ffff107224 */ /* 0x000fe200078e0a10 */
[----:B------:R-:W-:Y:S01]  /*26a0*/  LOP3.LUT R217, R2, 0x96, RZ, 0xfc, !PT ;  /* 0x0000009602d97812 */ /* 0x000fe200078efcff */
[----:B------:R-:W-:Y:S01]  /*26b0*/  IMAD.MOV R17, RZ, RZ, -R17 ;  /* 0x000000ffff117224 */ /* 0x000fe200078e0a11 */
[----:B------:R-:W-:Y:S01]  /*26c0*/  IABS R37, R215 ;  /* 0x000000d700257213 */ /* 0x000fe20000000000 */
[--C-:B------:R-:W-:Y:S01]  /*26d0*/  @!P1 IMAD.IADD R104, R104, 0x1, -R10.reuse ;  /* 0x0000000168689824 */ /* 0x100fe200078e0a0a */
[C---:B------:R-:W-:Y:S01]  /*26e0*/  ISETP.GT.U32.AND P1, PT, R10.reuse, R115, PT ;  /* 0x000000730a00720c */ /* 0x040fe20003f24070 */
[----:B------:R-:W-:Y:S01]  /*26f0*/  IMAD.MOV R15, RZ, RZ, -R15 ;  /* 0x000000ffff0f7224 */ /* 0x000fe200078e0a0f */
[----:B------:R-:W-:Y:S01]  /*2700*/  IABS R53, R213 ;  /* 0x000000d500357213 */ /* 0x000fe20000000000 */
[C---:B------:R-:W-:Y:S01]  /*2710*/  IMAD R28, R10.reuse, R11, R19 ;  /* 0x0000000b0a1c7224 */ /* 0x040fe200078e0213 */
[----:B------:R-:W-:Y:S01]  /*2720*/  IABS R19, R222 ;  /* 0x000000de00137213 */ /* 0x000fe20000000000 */
[----:B------:R-:W-:Y:S01]  /*2730*/  IMAD R24, R10, R16, R23 ;  /* 0x000000100a187224 */ /* 0x000fe200078e0217 */
[----:B------:R-:W-:Y:S01]  /*2740*/  LOP3.LUT R216, R2, 0x98, RZ, 0xfc, !PT ;  /* 0x0000009802d87812 */ /* 0x000fe200078efcff */
[----:B------:R-:W-:Y:S01]  /*2750*/  IMAD.HI.U32 R14, R8, R27, RZ ;  /* 0x0000001b080e7227 */ /* 0x000fe200078e00ff */
[C---:B------:R-:W-:Y:S01]  /*2760*/  LOP3.LUT R209, R2.reuse, 0xa6, RZ, 0xfc, !PT ;  /* 0x000000a602d17812 */ /* 0x040fe200078efcff */
[----:B------:R-:W-:Y:S01]  /*2770*/  STL [R1+0x76c], R244 ;  /* 0x00076cf401007387 */ /* 0x000fe20000100800 */
[----:B------:R-:W-:Y:S01]  /*2780*/  LOP3.LUT R212, R2, 0xa0, RZ, 0xfc, !PT ;  /* 0x000000a002d47812 */ /* 0x000fe200078efcff */
[----:B------:R-:W-:Y:S01]  /*2790*/  IMAD R23, R10, R17, R25 ;  /* 0x000000110a177224 */ /* 0x000fe200078e0219 */
[----:B------:R-:W-:Y:S01]  /*27a0*/  IABS R25, R220 ;  /* 0x000000dc00197213 */ /* 0x000fe20000000000 */
[----:B------:R-:W-:Y:S01]  /*27b0*/  @!P0 IMAD.IADD R112, R112, 0x1, -R10 ;  /* 0x0000000170708824 */ /* 0x000fe200078e0a0a */
[C---:B------:R-:W-:Y:S01]  /*27c0*/  ISETP.GT.U32.AND P0, PT, R10.reuse, R103, PT ;  /* 0x000000670a00720c */ /* 0x040fe20003f04070 */
[----:B------:R-:W-:Y:S01]  /*27d0*/  IMAD R26, R10, R15, R21 ;  /* 0x0000000f0a1a7224 */ /* 0x000fe200078e0215 */
[----:B------:R-:W-:Y:S01]  /*27e0*/  IABS R21, R221 ;  /* 0x000000dd00157213 */ /* 0x000fe20000000000 */
[----:B------:R-:W-:Y:S01]  /*27f0*/  IMAD.MOV R14, RZ, RZ, -R14 ;  /* 0x000000ffff0e7224 */ /* 0x000fe200078e0a0e */
[----:B------:R-:W-:Y:S01]  /*2800*/  LOP3.LUT R208, R2, 0xa8, RZ, 0xfc, !PT ;  /* 0x000000a802d07812 */ /* 0x000fe200078efcff */
[--C-:B------:R-:W-:Y:S01]  /*2810*/  @!P6 IMAD.IADD R119, R119, 0x1, -R10.reuse ;  /* 0x000000017777e824 */ /* 0x100fe200078e0a0a */
[C---:B------:R-:W-:Y:S01]  /*2820*/  ISETP.GT.U32.AND P6, PT, R10.reuse, R102, PT ;  /* 0x000000660a00720c */ /* 0x040fe20003fc4070 */
[--C-:B------:R-:W-:Y:S01]  /*2830*/  @!P4 IMAD.IADD R107, R107, 0x1, -R10.reuse ;  /* 0x000000016b6bc824 */ /* 0x100fe200078e0a0a */
[----:B------:R-:W-:Y:S01]  /*2840*/  ISETP.GT.U32.AND P4, PT, R10, R96, PT ;  /* 0x000000600a00720c */ /* 0x000fe20003f84070 */
[----:B------:R-:W-:Y:S01]  /*2850*/  IMAD.HI.U32 R11, R8, R19, RZ ;  /* 0x00000013080b7227 */ /* 0x000fe200078e00ff */
[----:B------:R-:W-:Y:S01]  /*2860*/  IABS R59, R209 ;  /* 0x000000d1003b7213 */ /* 0x000fe20000000000 */
[----:B------:R-:W-:Y:S01]  /*2870*/  STL [R1+0x768], R243 ;  /* 0x000768f301007387 */ /* 0x000fe20000100800 */
[----:B------:R-:W-:Y:S01]  /*2880*/  LOP3.LUT R211, R2, 0xa2, RZ, 0xfc, !PT ;  /* 0x000000a202d37812 */ /* 0x000fe200078efcff */
        /* <DEDUP_REMOVED lines=8> */
[----:B------:R-:W-:Y:S01]  /*2910*/  IMAD.HI.U32 R17, R8, R33, RZ ;  /* 0x0000002108117227 */ /* 0x000fe200078e00ff */
[C---:B------:R-:W-:Y:S01]  /*2920*/  LOP3.LUT R204, R2.reuse, 0xb0, RZ, 0xfc, !PT ;  /* 0x000000b002cc7812 */ /* 0x040fe200078efcff */
[----:B------:R-:W-:Y:S01]  /*2930*/  STL [R1+0x6f4], R240 ;  /* 0x0006f4f001007387 */ /* 0x000fe20000100800 */
[----:B------:R-:W-:Y:S01]  /*2940*/  LOP3.LUT R205, R2, 0xae, RZ, 0xfc, !PT ;  /* 0x000000ae02cd7812 */ /* 0x000fe200078efcff */
[--C-:B------:R-:W-:Y:S01]  /*2950*/  @!P5 IMAD.IADD R108, R108, 0x1, -R10.reuse ;  /* 0x000000016c6cd824 */ /* 0x100fe200078e0a0a */
[C---:B------:R-:W-:Y:S01]  /*2960*/  ISETP.GT.U32.AND P5, PT, R10.reuse, R98, PT ;  /* 0x000000620a00720c */ /* 0x040fe20003fa4070 */
[----:B------:R-:W-:Y:S01]  /*2970*/  IMAD R27, R10, R14, R27 ;  /* 0x0000000e0a1b7224 */ /* 0x000fe200078e021b */
[----:B------:R-:W-:Y:S01]  /*2980*/  LOP3.LUT R203, R2, 0xb2, RZ, 0xfc, !PT ;  /* 0x000000b202cb7812 */ /* 0x000fe200078efcff */
[--C-:B------:R-:W-:Y:S01]  /*2990*/  @!P2 IMAD.IADD R110, R110, 0x1, -R10.reuse ;  /* 0x000000016e6ea824 */ /* 0x100fe200078e0a0a */
[C---:B------:R-:W-:Y:S01]  /*29a0*/  ISETP.GT.U32.AND P2, PT, R10.reuse, R91, PT ;  /* 0x0000005b0a00720c */ /* 0x040fe20003f44070 */
[----:B------:R-:W-:Y:S01]  /*29b0*/  @!P3 IMAD.IADD R99, R99, 0x1, -R10 ;  /* 0x000000016363b824 */ /* 0x000fe200078e0a0a */
[----:B------:R-:W-:Y:S01]  /*29c0*/  ISETP.GT.U32.AND P3, PT, R10, R107, PT ;  /* 0x0000006b0a00720c */ /* 0x000fe20003f64070 */
[----:B------:R-:W-:Y:S01]  /*29d0*/  IMAD.HI.U32 R14, R8, R21, RZ ;  /* 0x00000015080e7227 */ /* 0x000fe200078e00ff */
[----:B------:R-:W-:Y:S01]  /*29e0*/  IABS R73, R204 ;  /* 0x000000cc00497213 */ /* 0x000fe20000000000 */
[----:B------:R-:W-:Y:S01]  /*29f0*/  STL [R1+0x6e8], R239 ;  /* 0x0006e8ef01007387 */ /* 0x000fe20000100800 */
[C---:B------:R-:W-:Y:S01]  /*2a00*/  LOP3.LUT R207, R2.reuse, 0xaa, RZ, 0xfc, !PT ;  /* 0x000000aa02cf7812 */ /* 0x040fe200078efcff */
[----:B------:R-:W-:Y:S01]  /*2a10*/  IMAD.MOV R11, RZ, RZ, -R11 ;  /* 0x000000ffff0b7224 */ /* 0x000fe200078e0a0b */
[----:B------:R-:W-:Y:S01]  /*2a20*/  IABS R75, R203 ;  /* 0x000000cb004b7213 */ /* 0x000fe20000000000 */
[----:B------:R-:W-:Y:S01]  /*2a30*/  IMAD.MOV R16, RZ, RZ, -R16 ;  /* 0x000000ffff107224 */ /* 0x000fe200078e0a10 */
[C---:B------:R-:W-:Y:S01]  /*2a40*/  LOP3.LUT R202, R2.reuse, 0xb4, RZ, 0xfc, !PT ;  /* 0x000000b402ca7812 */ /* 0x040fe200078efcff */
[----:B------:R-:W-:Y:S01]  /*2a50*/  IMAD.MOV R15, RZ, RZ, -R15 ;  /* 0x000000ffff0f7224 */ /* 0x000fe200078e0a0f */
[C---:B------:R-:W-:Y:S01]  /*2a60*/  LOP3.LUT R198, R2.reuse, 0xbc, RZ, 0xfc, !PT ;  /* 0x000000bc02c67812 */ /* 0x040fe200078efcff */
[----:B------:R-:W-:Y:S01]  /*2a70*/  IMAD.MOV R17, RZ, RZ, -R17 ;  /* 0x000000ffff117224 */ /* 0x000fe200078e0a11 */
[----:B------:R-:W-:Y:S01]  /*2a80*/  LOP3.LUT R201, R2, 0xb6, RZ, 0xfc, !PT ;  /* 0x000000b602c97812 */ /* 0x000fe200078efcff */
[----:B------:R-:W-:Y:S01]  /*2a90*/  @!P1 IMAD.IADD R115, R115, 0x1, -R10 ;  /* 0x0000000173739824 */ /* 0x000fe200078e0a0a */
[C---:B------:R-:W-:Y:S01]  /*2aa0*/  ISETP.GT.U32.AND P1, PT, R10.reuse, R104, PT ;  /* 0x000000680a00720c */ /* 0x040fe20003f24070 */
[----:B------:R-:W-:Y:S01]  /*2ab0*/  IMAD.MOV R14, RZ, RZ, -R14 ;  /* 0x000000ffff0e7224 */ /* 0x000fe200078e0a0e */
[----:B------:R-:W-:Y:S01]  /*2ac0*/  IABS R85, R198 ;  /* 0x000000c600557213 */ /* 0x000fe20000000000 */
[----:B------:R-:W-:Y:S01]  /*2ad0*/  IMAD R22, R10, R11, R19 ;  /* 0x0000000b0a167224 */ /* 0x000fe200078e0213 */
[----:B------:R-:W-:Y:S01]  /*2ae0*/  LOP3.LUT R197, R2, 0xbe, RZ, 0xfc, !PT ;  /* 0x000000be02c57812 */ /* 0x000fe200078efcff */
[C---:B------:R-:W-:Y:S01]  /*2af0*/  IMAD R18, R10.reuse, R16, R29 ;  /* 0x000000100a127224 */ /* 0x040fe200078e021d */
[----:B------:R-:W-:Y:S01]  /*2b00*/  IABS R29, R216 ;  /* 0x000000d8001d7213 */ /* 0x000fe20000000000 */
[C---:B------:R-:W-:Y:S01]  /*2b10*/  IMAD R19, R10.reuse, R15, R25 ;  /* 0x0000000f0a137224 */ /* 0x040fe200078e0219 */
[----:B------:R-:W-:Y:S01]  /*2b20*/  IABS R25, R217 ;  /* 0x000000d900197213 */ /* 0x000fe20000000000 */
[----:B------:R-:W-:Y:S01]  /*2b30*/  IMAD R16, R10, R17, R33 ;  /* 0x000000110a107224 */ /* 0x000fe200078e0221 */
[----:B------:R-:W-:Y:S01]  /*2b40*/  LOP3.LUT R193, R2, 0xc6, RZ, 0xfc, !PT ;  /* 0x000000c602c17812 */ /* 0x000fe200078efcff */
[----:B------:R-:W-:Y:S01]  /*2b50*/  IMAD.HI.U32 R17, R8, R45, RZ ;  /* 0x0000002d08117227 */ /* 0x000fe200078e00ff */
[----:B------:R-:W-:Y:S01]  /*2b60*/  IABS R89, R197 ;  /* 0x000000c500597213 */ /* 0x000fe20000000000 */
[----:B------:R-:W-:Y:S01]  /*2b70*/  STL [R1+0x6dc], R238 ;  /* 0x0006dcee01007387 */ /* 0x000fe20000100800 */
[----:B------:R-:W-:Y:S01]  /*2b80*/  IABS R105, R193 ;  /* 0x000000c100697213 */ /* 0x000fe20000000000 */
[--C-:B------:R-:W-:Y:S01]  /*2b90*/  @!P0 IMAD.IADD R103, R103, 0x1, -R10.reuse ;  /* 0x0000000167678824 */ /* 0x100fe200078e0a0a */
[C---:B------:R-:W-:Y:S01]  /*2ba0*/  ISETP.GT.U32.AND P0, PT, R10.reuse, R114, PT ;  /* 0x000000720a00720c */ /* 0x040fe20003f04070 */
[----:B------:R-:W-:Y:S01]  /*2bb0*/  IMAD R20, R10, R14, R21 ;  /* 0x0000000e0a147224 */ /* 0x000fe200078e0215 */
        /* <DEDUP_REMOVED lines=12> */
[----:B------:R-:W-:Y:S01]  /*2c80*/  ISETP.GT.U32.AND P4, PT, R10, R108, PT ;  /* 0x0000006c0a00720c */ /* 0x000fe20003f84070 */
[----:B------:R-:W-:Y:S01]  /*2c90*/  IMAD.MOV R49, RZ, RZ, -R17 ;  /* 0x000000ffff317224 */ /* 0x000fe200078e0a11 */
[----:B------:R-:W-:Y:S01]  /*2ca0*/  LOP3.LUT R181, R2, 0xda, RZ, 0xfc, !PT ;  /* 0x000000da02b57812 */ /* 0x000fe200078efcff */
[----:B------:R-:W-:Y:S01]  /*2cb0*/  IMAD.HI.U32 R11, R8, R25, RZ ;  /* 0x00000019080b7227 */ /* 0x000fe200078e00ff */
[----:B------:R-:W-:Y:S01]  /*2cc0*/  IABS R129, R185 ;  /* 0x000000b900817213 */ /* 0x000fe20000000000 */
[----:B------:R-:W-:Y:S01]  /*2cd0*/  STL [R1+0x6c4], R235 ;  /* 0x0006c4eb01007387 */ /* 0x000fe20000100800 */
[----:B------:R-:W-:Y:S01]  /*2ce0*/  IABS R139, R181 ;  /* 0x000000b5008b7213 */ /* 0x000fe20000000000 */
[--C-:B------:R-:W-:Y:S01]  /*2cf0*/  @!P5 IMAD.IADD R98, R98, 0x1, -R10.reuse ;  /* 0x000000016262d824 */ /* 0x100fe200078e0a0a */
[----:B------:R-:W-:Y:S01]  /*2d00*/  ISETP.GT.U32.AND P5, PT, R10, R110, PT ;  /* 0x0000006e0a00720c */ /* 0x000fe20003fa4070 */
[----:B------:R-:W-:Y:S01]  /*2d10*/  IMAD.MOV R41, RZ, RZ, -R15 ;  /* 0x000000ffff297224 */ /* 0x000fe200078e0a0f */
[----:B------:R-:W-:Y:S01]  /*2d20*/  LOP3.LUT R180, R2, 0xdc, RZ, 0xfc, !PT ;  /* 0x000000dc02b47812 */ /* 0x000fe200078efcff */
[----:B------:R-:W-:Y:S01]  /*2d30*/  IMAD.MOV R54, RZ, RZ, -R21 ;  /* 0x000000ffff367224 */ /* 0x000fe200078e0a15 */
[----:B------:R-:W-:Y:S01]  /*2d40*/  STL [R1+0x6c0], R234 ;  /* 0x0006c0ea01007387 */ /* 0x000fe20000100800 */
        /* <DEDUP_REMOVED lines=8> */
[C---:B------:R-:W-:Y:S01]  /*2dd0*/  IMAD R21, R10.reuse, R49, R45 ;  /* 0x000000310a157224 */ /* 0x040fe200078e022d */
[----:B------:R-:W-:Y:S01]  /*2de0*/  IABS R45, R212 ;  /* 0x000000d4002d7213 */ /* 0x000fe20000000000 */
[----:B------:R-:W-:Y:S01]  /*2df0*/  IMAD.MOV R11, RZ, RZ, -R11 ;  /* 0x000000ffff0b7224 */ /* 0x000fe200078e0a0b */
[----:B------:R-:W-:Y:S01]  /*2e00*/  IABS R49, R211 ;  /* 0x000000d300317213 */ /* 0x000fe20000000000 */
[----:B------:R-:W-:Y:S01]  /*2e10*/  IMAD R17, R10, R41, R37 ;  /* 0x000000290a117224 */ /* 0x000fe200078e0225 */
[----:B------:R-:W-:Y:S01]  /*2e20*/  STL [R1+0x6b8], R232 ;  /* 0x0006b8e801007387 */ /* 0x000fe20000100800 */
[----:B------:R-:W-:Y:S01]  /*2e30*/  @!P1 IMAD.IADD R104, R104, 0x1, -R10 ;  /* 0x0000000168689824 */ /* 0x000fe200078e0a0a */
[----:B------:R-:W-:Y:S01]  /*2e40*/  ISETP.GT.U32.AND P1, PT, R10, R88, PT ;  /* 0x000000580a00720c */ /* 0x000fe20003f24070 */
[----:B------:R-:W-:Y:S01]  /*2e50*/  IMAD.MOV R33, RZ, RZ, -R14 ;  /* 0x000000ffff217224 */ /* 0x000fe200078e0a0e */
[----:B------:R-:W-:Y:S01]  /*2e60*/  STL [R1+0x6b4], R231 ;  /* 0x0006b4e701007387 */ /* 0x000fe20000100800 */
[----:B------:R-:W-:Y:S01]  /*2e70*/  IMAD.HI.U32 R37, R8, R59, RZ ;  /* 0x0000003b08257227 */ /* 0x000fe200078e00ff */
[----:B------:R-:W-:-:S02]  /*2e80*/  IABS R147, R177 ;  /* 0x000000b100937213 */ /* 0x000fc40000000000 */
[----:B------:R-:W-:Y:S01]  /*2e90*/  STL [R1+0x6b0], R230 ;  /* 0x0006b0e601007387 */ /* 0x000fe20000100800 */
[----:B------:R-:W-:Y:S01]  /*2ea0*/  IMAD R14, R10, R11, R25 ;  /* 0x0000000b0a0e7224 */ /* 0x000fe200078e0219 */
[----:B------:R-:W-:Y:S01]  /*2eb0*/  LOP3.LUT R175, R2, 0xe6, RZ, 0xfc, !PT ;  /* 0x000000e602af7812 */ /* 0x000fe200078efcff */
[----:B------:R-:W-:Y:S01]  /*2ec0*/  IMAD.HI.U32 R11, R8, R45, RZ ;  /* 0x0000002d080b7227 */ /* 0x000fe200078e00ff */
[----:B------:R-:W-:Y:S01]  /*2ed0*/  STL [R1+0x6ac], R229 ;  /* 0x0006ace501007387 */ /* 0x000fe20000100800 */
[----:B------:R-:W-:Y:S02]  /*2ee0*/  LOP3.LUT R170, R2, 0xee, RZ, 0xfc, !PT ;  /* 0x000000ee02aa7812 */ /* 0x000fe400078efcff */
[----:B------:R-:W-:Y:S01]  /*2ef0*/  IMAD.HI.U32 R41, R8, R65, RZ ;  /* 0x0000004108297227 */ /* 0x000fe200078e00ff */
[----:B------:R-:W-:Y:S01]  /*2f00*/  STL [R1+0x6a8], R228 ;  /* 0x0006a8e401007387 */ /* 0x000fe20000100800 */
[----:B------:R-:W-:Y:S02]  /*2f10*/  IABS R151, R175 ;  /* 0x000000af00977213 */ /* 0x000fe40000000000 */
[----:B------:R-:W-:Y:S01]  /*2f20*/  @!P0 IMAD.IADD R114, R114, 0x1, -R10 ;  /* 0x0000000172728824 */ /* 0x000fe200078e0a0a */
[C---:B------:R-:W-:Y:S01]  /*2f30*/  ISETP.GT.U32.AND P0, PT, R10.reuse, R103, PT ;  /* 0x000000670a00720c */ /* 0x040fe20003f04070 */
[----:B------:R-:W-:Y:S01]  /*2f40*/  IMAD R15, R10, R33, R29 ;  /* 0x000000210a0f7224 */ /* 0x000fe200078e021d */
[----:B------:R-:W-:Y:S01]  /*2f50*/  STL [R1+0x6a4], R227 ;  /* 0x0006a4e301007387 */ /* 0x000fe20000100800 */
[----:B------:R-:W-:Y:S01]  /*2f60*/  IMAD.MOV R61, RZ, RZ, -R37 ;  /* 0x000000ffff3d7224 */ /* 0x000fe200078e0a25 */
[----:B------:R-:W-:Y:S01]  /*2f70*/  IABS R159, R170 ;  /* 0x000000aa009f7213 */ /* 0x000fe20000000000 */
[----:B------:R-:W-:Y:S01]  /*2f80*/  IMAD.HI.U32 R29, R8, R49, RZ ;  /* 0x00000031081d7227 */ /* 0x000fe200078e00ff */
[----:B------:R-:W-:Y:S01]  /*2f90*/  STL [R1+0x6a0], R226 ;  /* 0x0006a0e201007387 */ /* 0x000fe20000100800 */
[----:B------:R-:W-:-:S02]  /*2fa0*/  LOP3.LUT R168, R2, 0xf0, RZ, 0xfc, !PT ;  /* 0x000000f002a87812 */ /* 0x000fc400078efcff */
[--C-:B------:R-:W-:Y:S01]  /*2fb0*/  @!P4 IMAD.IADD R108, R108, 0x1, -R10.reuse ;  /* 0x000000016c6cc824 */ /* 0x100fe200078e0a0a */
[----:B------:R-:W-:Y:S01]  /*2fc0*/  ISETP.GT.U32.AND P4, PT, R10, R96, PT ;  /* 0x000000600a00720c */ /* 0x000fe20003f84070 */
[----:B------:R-:W-:Y:S01]  /*2fd0*/  IMAD.HI.U32 R33, R8, R57, RZ ;  /* 0x0000003908217227 */ /* 0x000fe200078e00ff */
[----:B------:R-:W-:Y:S01]  /*2fe0*/  STL [R1+0x69c], R225 ;  /* 0x00069ce101007387 */ /* 0x000fe20000100800 */
[C---:B------:R-:W-:Y:S02]  /*2ff0*/  LOP3.LUT R200, R2.reuse, 0xb8, RZ, 0xfc, !PT ;  /* 0x000000b802c87812 */ /* 0x040fe400078efcff */
[----:B------:R-:W-:Y:S01]  /*3000*/  IMAD.MOV R11, RZ, RZ, -R11 ;  /* 0x000000ffff0b7224 */ /* 0x000fe200078e0a0b */
[----:B------:R-:W-:Y:S01]  /*3010*/  STL [R1+0x698], R224 ;  /* 0x000698e001007387 */ /* 0x000fe20000100800 */
[----:B------:R-:W-:Y:S01]  /*3020*/  IMAD.MOV R64, RZ, RZ, -R41 ;  /* 0x000000ffff407224 */ /* 0x000fe200078e0a29 */
[----:B------:R-:W-:Y:S01]  /*3030*/  LOP3.LUT R199, R2, 0xba, RZ, 0xfc, !PT ;  /* 0x000000ba02c77812 */ /* 0x000fe200078efcff */
[--C-:B------:R-:W-:Y:S01]  /*3040*/  @!P5 IMAD.IADD R110, R110, 0x1, -R10.reuse ;  /* 0x000000016e6ed824 */ /* 0x100fe200078e0a0a */
[C---:B------:R-:W-:Y:S01]  /*3050*/  ISETP.GT.U32.AND P5, PT, R10.reuse, R98, PT ;  /* 0x000000620a00720c */ /* 0x040fe20003fa4070 */
[C---:B------:R-:W-:Y:S01]  /*3060*/  IMAD R25, R10.reuse, R54, R53 ;  /* 0x000000360a197224 */ /* 0x040fe200078e0235 */
[----:B------:R-:W-:Y:S01]  /*3070*/  STL [R1+0x694], R223 ;  /* 0x000694df01007387 */ /* 0x000fe20000100800 */
[----:B------:R-:W-:Y:S01]  /*3080*/  IMAD R41, R10, R61, R59 ;  /* 0x0000003d0a297224 */ /* 0x000fe200078e023b */
[----:B------:R-:W-:Y:S01]  /*3090*/  IABS R61, R206 ;  /* 0x000000ce003d7213 */ /* 0x000fe20000000000 */
[----:B------:R-:W-:Y:S01]  /*30a0*/  IMAD.MOV R53, RZ, RZ, -R29 ;  /* 0x000000ffff357224 */ /* 0x000fe200078e0a1d */
[----:B------:R-:W-:Y:S01]  /*30b0*/  IABS R59, R207 ;  /* 0x000000cf003b7213 */ /* 0x000fe20000000000 */
[--C-:B------:R-:W-:Y:S01]  /*30c0*/  @!P2 IMAD.IADD R102, R102, 0x1, -R10.reuse ;  /* 0x000000016666a824 */ /* 0x100fe200078e0a0a */
[C---:B------:R-:W-:Y:S01]  /*30d0*/  ISETP.GT.U32.AND P2, PT, R10.reuse, R92, PT ;  /* 0x0000005c0a00720c */ /* 0x040fe20003f44070 */
[--C-:B------:R-:W-:Y:S01]  /*30e0*/  @!P3 IMAD.IADD R99, R99, 0x1, -R10.reuse ;  /* 0x000000016363b824 */ /* 0x100fe200078e0a0a */
[C---:B------:R-:W-:Y:S01]  /*30f0*/  ISETP.GT.U32.AND P3, PT, R10.reuse, R86, PT ;  /* 0x000000560a00720c */ /* 0x040fe20003f64070 */
[----:B------:R-:W-:Y:S01]  /*3100*/  IMAD.MOV R54, RZ, RZ, -R33 ;  /* 0x000000ffff367224 */ /* 0x000fe200078e0a21 */
[----:B------:R-:W-:Y:S01]  /*3110*/  STL [R1+0x690], R222 ;  /* 0x000690de01007387 */ /* 0x000fe20000100800 */
[C---:B------:R-:W-:Y:S01]  /*3120*/  IMAD R29, R10.reuse, R11, R45 ;  /* 0x0000000b0a1d7224 */ /* 0x040fe200078e022d */
[----:B------:R-:W-:Y:S01]  /*3130*/  IABS R161, R168 ;  /* 0x000000a800a17213 */ /* 0x000fe20000000000 */
[C---:B------:R-:W-:Y:S01]  /*3140*/  IMAD R45, R10.reuse, R64, R65 ;  /* 0x000000400a2d7224 */ /* 0x040fe200078e0241 */
[----:B------:R-:W-:Y:S01]  /*3150*/  IABS R65, R205 ;  /* 0x000000cd00417213 */ /* 0x000fe20000000000 */
[----:B------:R-:W-:Y:S01]  /*3160*/  IMAD R33, R10, R53, R49 ;  /* 0x000000350a217224 */ /* 0x000fe200078e0231 */
[----:B------:R-:W-:Y:S01]  /*3170*/  STL [R1+0x68c], R221 ;  /* 0x00068cdd01007387 */ /* 0x000fe20000100800 */
[----:B------:R-:W-:Y:S01]  /*3180*/  @!P1 IMAD.IADD R88, R88, 0x1, -R10 ;  /* 0x0000000158589824 */ /* 0x000fe200078e0a0a */
[C---:B------:R-:W-:Y:S01]  /*3190*/  ISETP.GT.U32.AND P1, PT, R10.reuse, R76, PT ;  /* 0x0000004c0a00720c */ /* 0x040fe20003f24070 */
[----:B------:R-:W-:Y:S01]  /*31a0*/  IMAD R37, R10, R54, R57 ;  /* 0x000000360a257224 */ /* 0x000fe200078e0239 */
[----:B------:R-:W-:Y:S01]  /*31b0*/  STL [R1+0x688], R220 ;  /* 0x000688dc01007387 */ /* 0x000fe20000100800 */
[----:B------:R-:W-:Y:S01]  /*31c0*/  IMAD.HI.U32 R49, R8, R61, RZ ;  /* 0x0000003d08317227 */ /* 0x000fe200078e00ff */
[----:B------:R-:W-:-:S02]  /*31d0*/  LOP3.LUT R196, R2, 0xc0, RZ, 0xfc, !PT ;  /* 0x000000c002c47812 */ /* 0x000fc400078efcff */
[----:B------:R-:W-:Y:S01]  /*31e0*/  STL [R1+0x684], R219 ;  /* 0x000684db01007387 */ /* 0x000fe20000100800 */
[----:B------:R-:W-:Y:S01]  /*31f0*/  IMAD.HI.U32 R54, R8, R73, RZ ;  /* 0x0000004908367227 */ /* 0x000fe200078e00ff */
[----:B------:R-:W-:Y:S02]  /*3200*/  LOP3.LUT R195, R2, 0xc2, RZ, 0xfc, !PT ;  /* 0x000000c202c37812 */ /* 0x000fe400078efcff */
[----:B------:R-:W-:Y:S01]  /*3210*/  STL [R1+0x680], R218 ;  /* 0x000680da01007387 */ /* 0x000fe20000100800 */
[----:B------:R-:W-:Y:S01]  /*3220*/  IMAD.HI.U32 R53, R8, R65, RZ ;  /* 0x0000004108357227 */ /* 0x000fe200078e00ff */
[----:B------:R-:W-:Y:S02]  /*3230*/  LOP3.LUT R194, R2, 0xc4, RZ, 0xfc, !PT ;  /* 0x000000c402c27812 */ /* 0x000fe400078efcff */
[----:B------:R-:W-:Y:S01]  /*3240*/  STL [R1+0x67c], R217 ;  /* 0x00067cd901007387 */ /* 0x000fe20000100800 */
[--C-:B------:R-:W-:Y:S01]  /*3250*/  @!P6 IMAD.IADD R112, R112, 0x1, -R10.reuse ;  /* 0x000000017070e824 */ /* 0x100fe200078e0a0a */
[C---:B------:R-:W-:Y:S01]  /*3260*/  ISETP.GT.U32.AND P6, PT, R10.reuse, R91, PT ;  /* 0x0000005b0a00720c */ /* 0x040fe20003fc4070 */
[----:B------:R-:W-:Y:S01]  /*3270*/  @!P0 IMAD.IADD R103, R103, 0x1, -R10 ;  /* 0x0000000167678824 */ /* 0x000fe200078e0a0a */
[----:B------:R-:W-:Y:S01]  /*3280*/  ISETP.GT.U32.AND P0, PT, R10, R94, PT ;  /* 0x0000005e0a00720c */ /* 0x000fe20003f04070 */
[----:B------:R-:W-:Y:S01]  /*3290*/  IMAD.MOV R64, RZ, RZ, -R49 ;  /* 0x000000ffff407224 */ /* 0x000fe200078e0a31 */
[----:B------:R-:W-:Y:S01]  /*32a0*/  STL [R1+0x678], R216 ;  /* 0x000678d801007387 */ /* 0x000fe20000100800 */
[----:B------:R-:W-:Y:S01]  /*32b0*/  IMAD.HI.U32 R57, R8, R75, RZ ;  /* 0x0000004b08397227 */ /* 0x000fe200078e00ff */
[----:B------:R-:W-:-:S02]  /*32c0*/  LOP3.LUT R162, R2, 0xf6, RZ, 0xfc, !PT ;  /* 0x000000f602a27812 */ /* 0x000fc400078efcff */
[----:B------:R-:W-:Y:S01]  /*32d0*/  STL [R1+0x674], R215 ;  /* 0x000674d701007387 */ /* 0x000fe20000100800 */
[----:B------:R-:W-:Y:S01]  /*32e0*/  IMAD.MOV R54, RZ, RZ, -R54 ;  /* 0x000000ffff367224 */ /* 0x000fe200078e0a36 */
[----:B------:R-:W-:Y:S01]  /*32f0*/  LOP3.LUT R191, R2, 0xca, RZ, 0xfc, !PT ;  /* 0x000000ca02bf7812 */ /* 0x000fe200078efcff */
[--C-:B------:R-:W-:Y:S01]  /*3300*/  @!P4 IMAD.IADD R96, R96, 0x1, -R10.reuse ;  /* 0x000000016060c824 */ /* 0x100fe200078e0a0a */
[----:B------:R-:W-:Y:S01]  /*3310*/  ISETP.GT.U32.AND P4, PT, R10, R87, PT ;  /* 0x000000570a00720c */ /* 0x000fe20003f84070 */
[----:B------:R-:W-:Y:S01]  /*3320*/  IMAD.HI.U32 R11, R8, R59, RZ ;  /* 0x0000003b080b7227 */ /* 0x000fe200078e00ff */
[----:B------:R-:W-:Y:S01]  /*3330*/  STL [R1+0x670], R214 ;  /* 0x000670d601007387 */ /* 0x000fe20000100800 */
[----:B------:R-:W-:Y:S02]  /*3340*/  LOP3.LUT R190, R2, 0xcc, RZ, 0xfc, !PT ;  /* 0x000000cc02be7812 */ /* 0x000fe400078efcff */
[----:B------:R-:W-:Y:S01]  /*3350*/  IMAD.MOV R69, RZ, RZ, -R53 ;  /* 0x000000ffff457224 */ /* 0x000fe200078e0a35 */
[----:B------:R-:W-:Y:S01]  /*3360*/  STL [R1+0x664], R213 ;  /* 0x000664d501007387 */ /* 0x000fe20000100800 */
[--C-:B------:R-:W-:Y:S01]  /*3370*/  @!P5 IMAD.IADD R98, R98, 0x1, -R10.reuse ;  /* 0x000000016262d824 */ /* 0x100fe200078e0a0a */
[C---:B------:R-:W-:Y:S01]  /*3380*/  ISETP.GT.U32.AND P5, PT, R10.reuse, R82, PT ;  /* 0x000000520a00720c */ /* 0x040fe20003fa4070 */
[----:B------:R-:W-:Y:S01]  /*3390*/  IMAD R53, R10, R64, R61 ;  /* 0x000000400a357224 */ /* 0x000fe200078e023d */
[----:B------:R-:W-:Y:S01]  /*33a0*/  STL [R1+0x660], R212 ;  /* 0x000660d401007387 */ /* 0x000fe20000100800 */
[----:B------:R-:W-:Y:S01]  /*33b0*/  IMAD.MOV R77, RZ, RZ, -R57 ;  /* 0x000000ffff4d7224 */ /* 0x000fe200078e0a39 */
[----:B------:R-:W-:Y:S01]  /*33c0*/  LOP3.LUT R187, R2, 0xce, RZ, 0xfc, !PT ;  /* 0x000000ce02bb7812 */ /* 0x000fe200078efcff */
[----:B------:R-:W-:Y:S01]  /*33d0*/  IMAD R61, R10, R54, R73 ;  /* 0x000000360a3d7224 */ /* 0x000fe200078e0249 */
[----:B------:R-:W-:Y:S01]  /*33e0*/  IABS R73, R202 ;  /* 0x000000ca00497213 */ /* 0x000fe20000000000 */
[--C-:B------:R-:W-:Y:S01]  /*33f0*/  @!P2 IMAD.IADD R92, R92, 0x1, -R10.reuse ;  /* 0x000000015c5ca824 */ /* 0x100fe200078e0a0a */
[----:B------:R-:W-:Y:S01]  /*3400*/  ISETP.GT.U32.AND P2, PT, R10, R84, PT ;  /* 0x000000540a00720c */ /* 0x000fe20003f44070 */
[--C-:B------:R-:W-:Y:S01]  /*3410*/  @!P3 IMAD.IADD R86, R86, 0x1, -R10.reuse ;  /* 0x000000015656b824 */ /* 0x100fe200078e0a0a */
[C---:B------:R-:W-:Y:S01]  /*3420*/  ISETP.GT.U32.AND P3, PT, R10.reuse, R78, PT ;  /* 0x0000004e0a00720c */ /* 0x040fe20003f64070 */
[----:B------:R-:W-:Y:S01]  /*3430*/  IMAD.MOV R11, RZ, RZ, -R11 ;  /* 0x000000ffff0b7224 */ /* 0x000fe200078e0a0b */
[----:B------:R-:W-:Y:S01]  /*3440*/  STL [R1+0x65c], R211 ;  /* 0x00065cd301007387 */ /* 0x000fe20000100800 */
[C---:B------:R-:W-:Y:S01]  /*3450*/  IMAD R57, R10.reuse, R69, R65 ;  /* 0x000000450a397224 */ /* 0x040fe200078e0241 */
[----:B------:R-:W-:Y:S01]  /*3460*/  IABS R167, R162 ;  /* 0x000000a200a77213 */ /* 0x000fe20000000000 */
[----:B------:R-:W-:Y:S01]  /*3470*/  IMAD R65, R10, R77, R75 ;  /* 0x0000004d0a417224 */ /* 0x000fe200078e024b */
[----:B------:R-:W-:Y:S01]  /*3480*/  IABS R75, R201 ;  /* 0x000000c9004b7213 */ /* 0x000fe20000000000 */
[----:B------:R-:W-:Y:S01]  /*3490*/  @!P1 IMAD.IADD R76, R76, 0x1, -R10 ;  /* 0x000000014c4c9824 */ /* 0x000fe200078e0a0a */
[C---:B------:R-:W-:Y:S01]  /*34a0*/  ISETP.GT.U32.AND P1, PT, R10.reuse, R86, PT ;  /* 0x000000560a00720c */ /* 0x040fe20003f24070 */
[----:B------:R-:W-:Y:S01]  /*34b0*/  IMAD R49, R10, R11, R59 ;  /* 0x0000000b0a317224 */ /* 0x000fe200078e023b */
[----:B------:R-:W-:Y:S01]  /*34c0*/  STL [R1+0x658], R210 ;  /* 0x000658d201007387 */ /* 0x000fe20000100800 */
[----:B------:R-:W-:Y:S01]  /*34d0*/  IMAD.HI.U32 R11, R8, R73, RZ ;  /* 0x00000049080b7227 */ /* 0x000fe200078e00ff */
[----:B------:R-:W-:-:S02]  /*34e0*/  LOP3.LUT R184, R2, 0xd4, RZ, 0xfc, !PT ;  /* 0x000000d402b87812 */ /* 0x000fc400078efcff */
[----:B------:R-:W-:Y:S01]  /*34f0*/  STL [R1+0x654], R209 ;  /* 0x000654d101007387 */ /* 0x000fe20000100800 */
[--C-:B------:R-:W-:Y:S01]  /*3500*/  @!P6 IMAD.IADD R91, R91, 0x1, -R10.reuse ;  /* 0x000000015b5be824 */ /* 0x100fe200078e0a0a */
[----:B------:R-:W-:Y:S01]  /*3510*/  ISETP.GT.U32.AND P6, PT, R10, R83, PT ;  /* 0x000000530a00720c */ /* 0x000fe20003fc4070 */
[----:B------:R-:W-:Y:S01]  /*3520*/  @!P0 IMAD.IADD R94, R94, 0x1, -R10 ;  /* 0x000000015e5e8824 */ /* 0x000fe200078e0a0a */
[----:B------:R-:W-:Y:S01]  /*3530*/  ISETP.GT.U32.AND P0, PT, R10, R79, PT ;  /* 0x0000004f0a00720c */ /* 0x000fe20003f04070 */
[----:B------:R-:W-:Y:S01]  /*3540*/  IMAD.HI.U32 R69, R8, R85, RZ ;  /* 0x0000005508457227 */ /* 0x000fe200078e00ff */
[----:B------:R-:W-:Y:S01]  /*3550*/  STL [R1+0x650], R208 ;  /* 0x000650d001007387 */ /* 0x000fe20000100800 */
[----:B------:R-:W-:Y:S02]  /*3560*/  LOP3.LUT R183, R2, 0xd6, RZ, 0xfc, !PT ;  /* 0x000000d602b77812 */ /* 0x000fe400078efcff */
[----:B------:R-:W-:Y:S01]  /*3570*/  IMAD.HI.U32 R54, R8, R75, RZ ;  /* 0x0000004b08367227 */ /* 0x000fe200078e00ff */
[----:B------:R-:W-:Y:S01]  /*3580*/  STL [R1+0x64c], R207 ;  /* 0x00064ccf01007387 */ /* 0x000fe20000100800 */
[----:B------:R-:W-:-:S02]  /*3590*/  LOP3.LUT R182, R2, 0xd8, RZ, 0xfc, !PT ;  /* 0x000000d802b67812 */ /* 0x000fc400078efcff */
[----:B------:R-:W-:Y:S01]  /*35a0*/  IMAD.MOV R11, RZ, RZ, -R11 ;  /* 0x000000ffff0b7224 */ /* 0x000fe200078e0a0b */
[----:B------:R-:W-:Y:S01]  /*35b0*/  STL [R1+0x648], R206 ;  /* 0x000648ce01007387 */ /* 0x000fe20000100800 */
[--C-:B------:R-:W-:Y:S01]  /*35c0*/  @!P4 IMAD.IADD R87, R87, 0x1, -R10.reuse ;  /* 0x000000015757c824 */ /* 0x100fe200078e0a0a */
[----:B------:R-:W-:Y:S01]  /*35d0*/  ISETP.GT.U32.AND P4, PT, R10, R71, PT ;  /* 0x000000470a00720c */ /* 0x000fe20003f84070 */
[----:B------:R-:W-:Y:S01]  /*35e0*/  @!P5 IMAD.IADD R82, R82, 0x1, -R10 ;  /* 0x000000015252d824 */ /* 0x000fe200078e0a0a */
[----:B------:R-:W-:Y:S01]  /*35f0*/  ISETP.GT.U32.AND P5, PT, R10, R72, PT ;  /* 0x000000480a00720c */ /* 0x000fe20003fa4070 */
[----:B------:R-:W-:Y:S01]  /*3600*/  IMAD.MOV R80, RZ, RZ, -R69 ;  /* 0x000000ffff507224 */ /* 0x000fe200078e0a45 */
[----:B------:R-:W-:Y:S01]  /*3610*/  STL [R1+0x644], R205 ;  /* 0x000644cd01007387 */ /* 0x000fe20000100800 */
[----:B------:R-:W-:Y:S01]  /*3620*/  IMAD.MOV R54, RZ, RZ, -R54 ;  /* 0x000000ffff367224 */ /* 0x000fe200078e0a36 */
[----:B------:R-:W-:Y:S01]  /*3630*/  LOP3.LUT R179, R2, 0xde, RZ, 0xfc, !PT ;  /* 0x000000de02b37812 */ /* 0x000fe200078efcff */
[----:B------:R-:W-:Y:S01]  /*3640*/  IMAD R69, R10, R11, R73 ;  /* 0x0000000b0a457224 */ /* 0x000fe200078e0249 */
[----:B------:R-:W-:Y:S01]  /*3650*/  STL [R1+0x640], R204 ;  /* 0x000640cc01007387 */ /* 0x000fe20000100800 */
[--C-:B------:R-:W-:Y:S01]  /*3660*/  @!P2 IMAD.IADD R84, R84, 0x1, -R10.reuse ;  /* 0x000000015454a824 */ /* 0x100fe200078e0a0a */
[----:B------:R-:W-:Y:S01]  /*3670*/  ISETP.GT.U32.AND P2, PT, R10, R94, PT ;  /* 0x0000005e0a00720c */ /* 0x000fe20003f44070 */
[----:B------:R-:W-:Y:S01]  /*3680*/  @!P3 IMAD.IADD R78, R78, 0x1, -R10 ;  /* 0x000000014e4eb824 */ /* 0x000fe200078e0a0a */
[----:B------:R-:W-:Y:S01]  /*3690*/  ISETP.GT.U32.AND P3, PT, R10, R87, PT ;  /* 0x000000570a00720c */ /* 0x000fe20003f64070 */
[----:B------:R-:W-:Y:S01]  /*36a0*/  IMAD.HI.U32 R11, R8, R89, RZ ;  /* 0x00000059080b7227 */ /* 0x000fe200078e00ff */
[----:B------:R-:W-:Y:S01]  /*36b0*/  STL [R1+0x63c], R203 ;  /* 0x00063ccb01007387 */ /* 0x000fe20000100800 */
[----:B------:R-:W-:-:S02]  /*36c0*/  LOP3.LUT R178, R2, 0xe0, RZ, 0xfc, !PT ;  /* 0x000000e002b27812 */ /* 0x000fc400078efcff */
[----:B------:R-:W-:Y:S01]  /*36d0*/  IMAD R73, R10, R54, R75 ;  /* 0x000000360a497224 */ /* 0x000fe200078e024b */
[----:B------:R-:W-:Y:S01]  /*36e0*/  STL [R1+0x638], R202 ;  /* 0x000638ca01007387 */ /* 0x000fe20000100800 */
        /* <DEDUP_REMOVED lines=9> */
[----:B------:R-:W-:Y:S01]  /*3780*/  @!P0 IMAD.IADD R79, R79, 0x1, -R10 ;  /* 0x000000014f4f8824 */ /* 0x000fe200078e0a0a */
[C---:B------:R-:W-:Y:S01]  /*3790*/  ISETP.GT.U32.AND P0, PT, R10.reuse, R88, PT ;  /* 0x000000580a00720c */ /* 0x040fe20003f04070 */
[----:B------:R-:W-:Y:S01]  /*37a0*/  IMAD.MOV R75, RZ, RZ, -R75 ;  /* 0x000000ffff4b7224 */ /* 0x000fe200078e0a4b */
[----:B------:R-:W-:Y:S01]  /*37b0*/  STL [R1+0x62c], R199 ;  /* 0x00062cc701007387 */ /* 0x000fe20000100800 */
[----:B------:R-:W-:Y:S01]  /*37c0*/  IMAD R89, R10, R11, R89 ;  /* 0x0000000b0a597224 */ /* 0x000fe200078e0259 */
[----:B------:R-:W-:Y:S01]  /*37d0*/  LOP3.LUT R174, R2, 0xe8, RZ, 0xfc, !PT ;  /* 0x000000e802ae7812 */ /* 0x000fe200078efcff */
[----:B------:R-:W-:Y:S01]  /*37e0*/  IMAD.HI.U32 R11, R8, R109, RZ ;  /* 0x0000006d080b7227 */ /* 0x000fe200078e00ff */
[----:B------:R-:W-:Y:S01]  /*37f0*/  STL [R1+0x628], R198 ;  /* 0x000628c601007387 */ /* 0x000fe20000100800 */
[----:B------:R-:W-:-:S02]  /*3800*/  LOP3.LUT R173, R2, 0xea, RZ, 0xfc, !PT ;  /* 0x000000ea02ad7812 */ /* 0x000fc400078efcff */
[--C-:B------:R-:W-:Y:S01]  /*3810*/  @!P4 IMAD.IADD R71, R71, 0x1, -R10.reuse ;  /* 0x000000014747c824 */ /* 0x100fe200078e0a0a */
[----:B------:R-:W-:Y:S01]  /*3820*/  ISETP.GT.U32.AND P4, PT, R10, R82, PT ;  /* 0x000000520a00720c */ /* 0x000fe20003f84070 */
[--C-:B------:R-:W-:Y:S01]  /*3830*/  @!P5 IMAD.IADD R72, R72, 0x1, -R10.reuse ;  /* 0x000000014848d824 */ /* 0x100fe200078e0a0a */
[C---:B------:R-:W-:Y:S01]  /*3840*/  ISETP.GT.U32.AND P5, PT, R10.reuse, R83, PT ;  /* 0x000000530a00720c */ /* 0x040fe20003fa4070 */
[----:B------:R-:W-:Y:S01]  /*3850*/  IMAD R105, R10, R75, R105 ;  /* 0x0000004b0a697224 */ /* 0x000fe200078e0269 */
[----:B------:R-:W-:Y:S01]  /*3860*/  STL [R1+0x624], R197 ;  /* 0x000624c501007387 */ /* 0x000fe20000100800 */
[----:B------:R-:W-:Y:S01]  /*3870*/  IMAD.HI.U32 R75, R8, R125, RZ ;  /* 0x0000007d084b7227 */ /* 0x000fe200078e00ff */
[C---:B------:R-:W-:Y:S02]  /*3880*/  LOP3.LUT R172, R2.reuse, 0xec, RZ, 0xfc, !PT ;  /* 0x000000ec02ac7812 */ /* 0x040fe400078efcff */
[----:B------:R-:W-:Y:S01]  /*3890*/  STL [R1+0x620], R196 ;  /* 0x000620c401007387 */ /* 0x000fe20000100800 */
[----:B------:R-:W-:Y:S01]  /*38a0*/  IMAD.MOV R11, RZ, RZ, -R11 ;  /* 0x000000ffff0b7224 */ /* 0x000fe200078e0a0b */
[----:B------:R-:W-:Y:S01]  /*38b0*/  LOP3.LUT R166, R2, 0xf2, RZ, 0xfc, !PT ;  /* 0x000000f202a67812 */ /* 0x000fe200078efcff */
[--C-:B------:R-:W-:Y:S01]  /*38c0*/  @!P2 IMAD.IADD R94, R94, 0x1, -R10.reuse ;  /* 0x000000015e5ea824 */ /* 0x100fe200078e0a0a */
[C---:B------:R-:W-:Y:S01]  /*38d0*/  ISETP.GT.U32.AND P2, PT, R10.reuse, R84, PT ;  /* 0x000000540a00720c */ /* 0x040fe20003f44070 */
[--C-:B------:R-:W-:Y:S01]  /*38e0*/  @!P3 IMAD.IADD R87, R87, 0x1, -R10.reuse ;  /* 0x000000015757b824 */ /* 0x100fe200078e0a0a */
[C---:B------:R-:W-:Y:S01]  /*38f0*/  ISETP.GT.U32.AND P3, PT, R10.reuse, R78, PT ;  /* 0x0000004e0a00720c */ /* 0x040fe20003f64070 */
[----:B------:R-:W-:Y:S01]  /*3900*/  IMAD.MOV R75, RZ, RZ, -R75 ;  /* 0x000000ffff4b7224 */ /* 0x000fe200078e0a4b */
[----:B------:R-:W-:Y:S01]  /*3910*/  STL [R1+0x61c], R195 ;  /* 0x00061cc301007387 */ /* 0x000fe20000100800 */
[----:B------:R-:W-:Y:S01]  /*3920*/  IMAD R109, R10, R11, R109 ;  /* 0x0000000b0a6d7224 */ /* 0x000fe200078e026d */
[----:B------:R-:W-:Y:S01]  /*3930*/  LOP3.LUT R164, R2, 0xf4, RZ, 0xfc, !PT ;  /* 0x000000f402a47812 */ /* 0x000fe200078efcff */
        /* <DEDUP_REMOVED lines=24> */
[----:B------:R-:W-:-:S02]  /*3ac0*/  IABS R77, R200 ;  /* 0x000000c8004d7213 */ /* 0x000fc40000000000 */
[--C-:B------:R-:W-:Y:S01]  /*3ad0*/  @!P2 IMAD.IADD R84, R84, 0x1, -R10.reuse ;  /* 0x000000015454a824 */ /* 0x100fe200078e0a0a */
[----:B------:R-:W-:Y:S01]  /*3ae0*/  ISETP.GT.U32.AND P2, PT, R10, R68, PT ;  /* 0x000000440a00720c */ /* 0x000fe20003f44070 */
[--C-:B------:R-:W-:Y:S01]  /*3af0*/  @!P3 IMAD.IADD R78, R78, 0x1, -R10.reuse ;  /* 0x000000014e4eb824 */ /* 0x100fe200078e0a0a */
[C---:B------:R-:W-:Y:S01]  /*3b00*/  ISETP.GT.U32.AND P3, PT, R10.reuse, R60, PT ;  /* 0x0000003c0a00720c */ /* 0x040fe20003f64070 */
[C---:B------:R-:W-:Y:S01]  /*3b10*/  IMAD R139, R10.reuse, R75, R139 ;  /* 0x0000004b0a8b7224 */ /* 0x040fe200078e028b */
[----:B------:R-:W-:Y:S01]  /*3b20*/  STL [R1+0x600], R186 ;  /* 0x000600ba01007387 */ /* 0x000fe20000100800 */
[----:B------:R-:W-:Y:S01]  /*3b30*/  IMAD.MOV R75, RZ, RZ, -R11 ;  /* 0x000000ffff4b7224 */ /* 0x000fe200078e0a0b */
[----:B------:R-:W-:Y:S01]  /*3b40*/  IABS R97, R195 ;  /* 0x000000c300617213 */ /* 0x000fe20000000000 */
[----:B------:R-:W-:Y:S01]  /*3b50*/  @!P1 IMAD.IADD R67, R67, 0x1, -R10 ;  /* 0x0000000143439824 */ /* 0x000fe200078e0a0a */
[----:B------:R-:W-:Y:S01]  /*3b60*/  ISETP.GT.U32.AND P1, PT, R10, R50, PT ;  /* 0x000000320a00720c */ /* 0x000fe20003f24070 */
[----:B------:R-:W-:Y:S01]  /*3b70*/  IMAD.HI.U32 R11, R8, R147, RZ ;  /* 0x00000093080b7227 */ /* 0x000fe200078e00ff */
[----:B------:R-:W-:Y:S01]  /*3b80*/  STL [R1+0x5fc], R185 ;  /* 0x0005fcb901007387 */ /* 0x000fe20000100800 */
[----:B------:R-:W-:-:S02]  /*3b90*/  IABS R81, R199 ;  /* 0x000000c700517213 */ /* 0x000fc40000000000 */
[--C-:B------:R-:W-:Y:S01]  /*3ba0*/  @!P6 IMAD.IADD R92, R92, 0x1, -R10.reuse ;  /* 0x000000015c5ce824 */ /* 0x100fe200078e0a0a */
[C---:B------:R-:W-:Y:S01]  /*3bb0*/  ISETP.GT.U32.AND P6, PT, R10.reuse, R72, PT ;  /* 0x000000480a00720c */ /* 0x040fe20003fc4070 */
[--C-:B------:R-:W-:Y:S01]  /*3bc0*/  @!P0 IMAD.IADD R79, R79, 0x1, -R10.reuse ;  /* 0x000000014f4f8824 */ /* 0x100fe200078e0a0a */
[C---:B------:R-:W-:Y:S01]  /*3bd0*/  ISETP.GT.U32.AND P0, PT, R10.reuse, R66, PT ;  /* 0x000000420a00720c */ /* 0x040fe20003f04070 */
[----:B------:R-:W-:Y:S01]  /*3be0*/  IMAD.MOV R11, RZ, RZ, -R11 ;  /* 0x000000ffff0b7224 */ /* 0x000fe200078e0a0b */
[----:B------:R-:W-:Y:S01]  /*3bf0*/  STL [R1+0x5f8], R184 ;  /* 0x0005f8b801007387 */ /* 0x000fe20000100800 */
[--C-:B------:R-:W-:Y:S01]  /*3c00*/  @!P4 IMAD.IADD R71, R71, 0x1, -R10.reuse ;  /* 0x000000014747c824 */ /* 0x100fe200078e0a0a */
[----:B------:R-:W-:Y:S01]  /*3c10*/  ISETP.GT.U32.AND P4, PT, R10, R62, PT ;  /* 0x0000003e0a00720c */ /* 0x000fe20003f84070 */
[----:B------:R-:W-:Y:S01]  /*3c20*/  @!P5 IMAD.IADD R74, R74, 0x1, -R10 ;  /* 0x000000014a4ad824 */ /* 0x000fe200078e0a0a */
[C---:B------:R-:W-:Y:S01]  /*3c30*/  ISETP.GT.U32.AND P5, PT, R10.reuse, R58, PT ;  /* 0x0000003a0a00720c */ /* 0x040fe20003fa4070 */
[----:B------:R-:W-:Y:S01]  /*3c40*/  IMAD R147, R10, R11, R147 ;  /* 0x0000000b0a937224 */ /* 0x000fe200078e0293 */
[----:B------:R-:W-:Y:S01]  /*3c50*/  STL [R1+0x5f4], R183 ;  /* 0x0005f4b701007387 */ /* 0x000fe20000100800 */
[----:B------:R-:W-:Y:S01]  /*3c60*/  IMAD.HI.U32 R11, R8, R151, RZ ;  /* 0x00000097080b7227 */ /* 0x000fe200078e00ff */
[----:B------:R-:W-:-:S02]  /*3c70*/  IABS R101, R194 ;  /* 0x000000c200657213 */ /* 0x000fc40000000000 */
[----:B------:R-:W-:Y:S01]  /*3c80*/  STL [R1+0x5f0], R182 ;  /* 0x0005f0b601007387 */ /* 0x000fe20000100800 */
[--C-:B------:R-:W-:Y:S01]  /*3c90*/  @!P2 IMAD.IADD R68, R68, 0x1, -R10.reuse ;  /* 0x000000014444a824 */ /* 0x100fe200078e0a0a */
[----:B------:R-:W-:Y:S01]  /*3ca0*/  ISETP.GT.U32.AND P2, PT, R10, R55, PT ;  /* 0x000000370a00720c */ /* 0x000fe20003f44070 */
[--C-:B------:R-:W-:Y:S01]  /*3cb0*/  @!P3 IMAD.IADD R60, R60, 0x1, -R10.reuse ;  /* 0x000000013c3cb824 */ /* 0x100fe200078e0a0a */
[----:B------:R-:W-:Y:S01]  /*3cc0*/  ISETP.GT.U32.AND P3, PT, R10, R51, PT ;  /* 0x000000330a00720c */ /* 0x000fe20003f64070 */
[----:B------:R-:W-:Y:S01]  /*3cd0*/  IMAD.MOV R11, RZ, RZ, -R11 ;  /* 0x000000ffff0b7224 */ /* 0x000fe200078e0a0b */
[----:B------:R-:W-:Y:S01]  /*3ce0*/  STL [R1+0x5ec], R181 ;  /* 0x0005ecb501007387 */ /* 0x000fe20000100800 */
[--C-:B------:R-:W-:Y:S01]  /*3cf0*/  @!P1 IMAD.IADD R50, R50, 0x1, -R10.reuse ;  /* 0x0000000132329824 */ /* 0x100fe200078e0a0a */
[C---:B------:R-:W-:Y:S01]  /*3d00*/  ISETP.GT.U32.AND P1, PT, R10.reuse, R60, PT ;  /* 0x0000003c0a00720c */ /* 0x040fe20003f24070 */
        /* <DEDUP_REMOVED lines=8> */
[----:B------:R-:W-:-:S02]  /*3d90*/  IABS R93, R196 ;  /* 0x000000c4005d7213 */ /* 0x000fc40000000000 */
[--C-:B------:R-:W-:Y:S01]  /*3da0*/  @!P4 IMAD.IADD R62, R62, 0x1, -R10.reuse ;  /* 0x000000013e3ec824 */ /* 0x100fe200078e0a0a */
[----:B------:R-:W-:Y:S01]  /*3db0*/  ISETP.GT.U32.AND P4, PT, R10, R52, PT ;  /* 0x000000340a00720c */ /* 0x000fe20003f84070 */
[--C-:B------:R-:W-:Y:S01]  /*3dc0*/  @!P5 IMAD.IADD R58, R58, 0x1, -R10.reuse ;  /* 0x000000013a3ad824 */ /* 0x100fe200078e0a0a */
[C---:B------:R-:W-:Y:S01]  /*3dd0*/  ISETP.GT.U32.AND P5, PT, R10.reuse, R68, PT ;  /* 0x000000440a00720c */ /* 0x040fe20003fa4070 */
[----:B------:R-:W-:Y:S01]  /*3de0*/  IMAD.MOV R11, RZ, RZ, -R11 ;  /* 0x000000ffff0b7224 */ /* 0x000fe200078e0a0b */
[----:B------:R-:W-:Y:S01]  /*3df0*/  STL [R1+0x5e0], R178 ;  /* 0x0005e0b201007387 */ /* 0x000fe20000100800 */
[--C-:B------:R-:W-:Y:S01]  /*3e00*/  @!P2 IMAD.IADD R55, R55, 0x1, -R10.reuse ;  /* 0x000000013737a824 */ /* 0x100fe200078e0a0a */
[C---:B------:R-:W-:Y:S01]  /*3e10*/  ISETP.GT.U32.AND P2, PT, R10.reuse, R66, PT ;  /* 0x000000420a00720c */ /* 0x040fe20003f44070 */
        /* <DEDUP_REMOVED lines=8> */
[C---:B------:R-:W-:Y:S01]  /*3ea0*/  ISETP.GT.U32.AND P1, PT, R10.reuse, R50, PT ;  /* 0x000000320a00720c */ /* 0x040fe20003f24070 */
[----:B------:R-:W-:Y:S01]  /*3eb0*/  IMAD.MOV R11, RZ, RZ, -R11 ;  /* 0x000000ffff0b7224 */ /* 0x000fe200078e0a0b */
[----:B------:R-:W-:Y:S01]  /*3ec0*/  STL [R1+0x5d4], R175 ;  /* 0x0005d4af01007387 */ /* 0x000fe20000100800 */
[--C-:B------:R-:W-:Y:S01]  /*3ed0*/  @!P6 IMAD.IADD R63, R63, 0x1, -R10.reuse ;  /* 0x000000013f3fe824 */ /* 0x100fe200078e0a0a */
[----:B------:R-:W-:Y:S01]  /*3ee0*/  ISETP.GT.U32.AND P6, PT, R10, R74, PT ;  /* 0x0000004a0a00720c */ /* 0x000fe20003fc4070 */
        /* <DEDUP_REMOVED lines=19> */
[C---:B------:R-:W-:Y:S01]  /*4020*/  IMAD R167, R10.reuse, R11, R167 ;  /* 0x0000000b0aa77224 */ /* 0x040fe200078e02a7 */
[----:B------:R-:W-:Y:S01]  /*4030*/  STL [R1+0x5c4], R170 ;  /* 0x0005c4aa01007387 */ /* 0x000fe20000100800 */
[--C-:B------:R-:W-:Y:S01]  /*4040*/  @!P0 IMAD.IADD R67, R67, 0x1, -R10.reuse ;  /* 0x0000000143438824 */ /* 0x100fe200078e0a0a */
[----:B------:R-:W-:Y:S01]  /*4050*/  ISETP.GT.U32.AND P0, PT, R10, R56, PT ;  /* 0x000000380a00720c */ /* 0x000fe20003f04070 */
[----:B------:R-:W-:Y:S01]  /*4060*/  IMAD.SHL.U32 R11, R70, 0x10, RZ ;  /* 0x00000010460b7824 */ /* 0x000fe200078e00ff */
[----:B------:R-:W-:Y:S01]  /*4070*/  STL [R1+0x5c0], R168 ;  /* 0x0005c0a801007387 */ /* 0x000fe20000100800 */
[--C-:B------:R-:W-:Y:S01]  /*4080*/  @!P6 IMAD.IADD R74, R74, 0x1, -R10.reuse ;  /* 0x000000014a4ae824 */ /* 0x100fe200078e0a0a */
[C---:B------:R-:W-:Y:S01]  /*4090*/  ISETP.GT.U32.AND P6, PT, R10.reuse, R52, PT ;  /* 0x000000340a00720c */ /* 0x040fe20003fc4070 */
[--C-:B------:R-:W-:Y:S01]  /*40a0*/  @!P4 IMAD.IADD R63, R63, 0x1, -R10.reuse ;  /* 0x000000013f3fc824 */ /* 0x100fe200078e0a0a */
[----:B------:R-:W-:Y:S01]  /*40b0*/  ISETP.GT.U32.AND P4, PT, R10, R48, PT ;  /* 0x000000300a00720c */ /* 0x000fe20003f84070 */
[--C-:B------:R-:W-:Y:S01]  /*40c0*/  @!P5 IMAD.IADD R58, R58, 0x1, -R10.reuse ;  /* 0x000000013a3ad824 */ /* 0x100fe200078e0a0a */
[C---:B------:R-:W-:Y:S01]  /*40d0*/  ISETP.GT.U32.AND P5, PT, R10.reuse, R46, PT ;  /* 0x0000002e0a00720c */ /* 0x040fe20003fa4070 */
[--C-:B------:R-:W-:Y:S01]  /*40e0*/  @!P2 IMAD.IADD R55, R55, 0x1, -R10.reuse ;  /* 0x000000013737a824 */ /* 0x100fe200078e0a0a */
[----:B------:R-:W-:Y:S01]  /*40f0*/  LOP3.LUT R11, R11, 0x70, RZ, 0xc0, !PT ;  /* 0x000000700b0b7812 */ /* 0x000fe200078ec0ff */
[--C-:B------:R-:W-:Y:S01]  /*4100*/  @!P3 IMAD.IADD R51, R51, 0x1, -R10.reuse ;  /* 0x000000013333b824 */ /* 0x100fe200078e0a0a */
[----:B------:R-:W-:Y:S01]  /*4110*/  ISETP.GT.U32.AND P2, PT, R10, R47, PT ;  /* 0x0000002f0a00720c */ /* 0x000fe20003f44070 */
[----:B------:R-:W-:Y:S01]  /*4120*/  IMAD.SHL.U32 R70, R70, 0x400, RZ ;  /* 0x0000040046467824 */ /* 0x000fe200078e00ff */
[C---:B------:R-:W-:Y:S01]  /*4130*/  ISETP.GT.U32.AND P3, PT, R10.reuse, R42, PT ;  /* 0x0000002a0a00720c */ /* 0x040fe20003f64070 */
[----:B------:R-:W-:Y:S01]  /*4140*/  STL [R1+0x5bc], R166 ;  /* 0x0005bca601007387 */ /* 0x000fe20000100800 */
[----:B------:R-:W-:Y:S01]  /*4150*/  @!P1 IMAD.IADD R43, R43, 0x1, -R10 ;  /* 0x000000012b2b9824 */ /* 0x000fe200078e0a0a */
[----:B------:R-:W-:Y:S01]  /*4160*/  ISETP.GT.U32.AND P1, PT, R10, R34, PT ;  /* 0x000000220a00720c */ /* 0x000fe20003f24070 */
[----:B------:R-:W-:Y:S01]  /*4170*/  IMAD.IADD R3, R11, 0x1, R3 ;  /* 0x000000010b037824 */ /* 0x000fe200078e0203 */
[----:B------:R-:W-:Y:S01]  /*4180*/  STL [R1+0x5b8], R164 ;  /* 0x0005b8a401007387 */ /* 0x000fe20000100800 */
[----:B------:R-:W-:Y:S01]  /*4190*/  LOP3.LUT R4, R4, 0x8000, R70, 0xf8, !PT ;  /* 0x0000800004047812 */ /* 0x000fe200078ef846 */
[--C-:B------:R-:W-:Y:S01]  /*41a0*/  @!P0 IMAD.IADD R56, R56, 0x1, -R10.reuse ;  /* 0x0000000138388824 */ /* 0x100fe200078e0a0a */
[----:B------:R-:W-:Y:S01]  /*41b0*/  ISETP.GT.U32.AND P0, PT, R10, R44, PT ;  /* 0x0000002c0a00720c */ /* 0x000fe20003f04070 */
[----:B------:R-:W-:Y:S01]  /*41c0*/  STL [R1+0x5b4], R162 ;  /* 0x0005b4a201007387 */ /* 0x000fe20000100800 */
[--C-:B------:R-:W-:Y:S01]  /*41d0*/  @!P6 IMAD.IADD R52, R52, 0x1, -R10.reuse ;  /* 0x000000013434e824 */ /* 0x100fe200078e0a0a */
[----:B------:R-:W-:Y:S01]  /*41e0*/  ISETP.GT.U32.AND P6, PT, R10, R40, PT ;  /* 0x000000280a00720c */ /* 0x000fe20003fc4070 */
[--C-:B------:R-:W-:Y:S01]  /*41f0*/  @!P4 IMAD.IADD R48, R48, 0x1, -R10.reuse ;  /* 0x000000013030c824 */ /* 0x100fe200078e0a0a */
[----:B------:R-:W-:Y:S01]  /*4200*/  STL [R1+0x580], R154 ;  /* 0x0005809a01007387 */ /* 0x000fe20000100800 */
[--C-:B------:R-:W-:Y:S01]  /*4210*/  @!P5 IMAD.IADD R46, R46, 0x1, -R10.reuse ;  /* 0x000000012e2ed824 */ /* 0x100fe200078e0a0a */
[C---:B------:R-:W-:Y:S01]  /*4220*/  ISETP.GT.U32.AND P4, PT, R10.reuse, R39, PT ;  /* 0x000000270a00720c */ /* 0x040fe20003f84070 */
[--C-:B------:R-:W-:Y:S01]  /*4230*/  @!P2 IMAD.IADD R47, R47, 0x1, -R10.reuse ;  /* 0x000000012f2fa824 */ /* 0x100fe200078e0a0a */
[----:B------:R-:W-:Y:S01]  /*4240*/  STL [R1+0x5b0], R160 ;  /* 0x0005b0a001007387 */ /* 0x000fe20000100800 */
[----:B------:R-:W-:Y:S01]  /*4250*/  ISETP.GT.U32.AND P5, PT, R10, R38, PT ;  /* 0x000000260a00720c */ /* 0x000fe20003fa4070 */
[--C-:B------:R-:W-:Y:S01]  /*4260*/  @!P3 IMAD.IADD R42, R42, 0x1, -R10.reuse ;  /* 0x000000012a2ab824 */ /* 0x100fe200078e0a0a */
[C---:B------:R-:W-:Y:S01]  /*4270*/  ISETP.GT.U32.AND P2, PT, R10.reuse, R36, PT ;  /* 0x000000240a00720c */ /* 0x040fe20003f44070 */
[----:B------:R-:W-:Y:S01]  /*4280*/  STL [R1+0x5ac], R158 ;  /* 0x0005ac9e01007387 */ /* 0x000fe20000100800 */
[----:B------:R-:W-:Y:S01]  /*4290*/  ISETP.GT.U32.AND P3, PT, R10, R32, PT ;  /* 0x000000200a00720c */ /* 0x000fe20003f64070 */
[--C-:B------:R-:W-:Y:S01]  /*42a0*/  @!P1 IMAD.IADD R34, R34, 0x1, -R10.reuse ;  /* 0x0000000122229824 */ /* 0x100fe200078e0a0a */
[----:B------:R-:W-:Y:S01]  /*42b0*/  ISETP.GT.U32.AND P1, PT, R10, R42, PT ;  /* 0x0000002a0a00720c */ /* 0x000fe20003f24070 */
[----:B------:R-:W-:Y:S01]  /*42c0*/  STL [R1+0x5a8], R156 ;  /* 0x0005a89c01007387 */ /* 0x000fe20000100800 */
[--C-:B------:R-:W-:Y:S01]  /*42d0*/  @!P0 IMAD.IADD R44, R44, 0x1, -R10.reuse ;  /* 0x000000012c2c8824 */ /* 0x100fe200078e0a0a */
[----:B------:R-:W-:Y:S01]  /*42e0*/  ISETP.GT.U32.AND P0, PT, R10, R35, PT ;  /* 0x000000230a00720c */ /* 0x000fe20003f04070 */
[--C-:B------:R-:W-:Y:S01]  /*42f0*/  @!P6 IMAD.IADD R40, R40, 0x1, -R10.reuse ;  /* 0x000000012828e824 */ /* 0x100fe200078e0a0a */
[----:B------:R1:W-:Y:S01]  /*4300*/  STL [R1+0x948], R3 ;  /* 0x0009480301007387 */ /* 0x0003e20000100800 */
[--C-:B------:R-:W-:Y:S01]  /*4310*/  @!P4 IMAD.IADD R39, R39, 0x1, -R10.reuse ;  /* 0x000000012727c824 */ /* 0x100fe200078e0a0a */
[----:B------:R-:W-:Y:S01]  /*4320*/  ISETP.GT.U32.AND P4, PT, R10, R46, PT ;  /* 0x0000002e0a00720c */ /* 0x000fe20003f84070 */
[--C-:B------:R-:W-:Y:S01]  /*4330*/  @!P5 IMAD.IADD R38, R38, 0x1, -R10.reuse ;  /* 0x000000012626d824 */ /* 0x100fe200078e0a0a */
[----:B------:R-:W-:Y:S01]  /*4340*/  ISETP.GT.U32.AND P5, PT, R10, R47, PT ;  /* 0x0000002f0a00720c */ /* 0x000fe20003fa4070 */
[--C-:B------:R-:W-:Y:S01]  /*4350*/  @!P2 IMAD.IADD R36, R36, 0x1, -R10.reuse ;  /* 0x000000012424a824 */ /* 0x100fe200078e0a0a */
[----:B------:R-:W-:Y:S01]  /*4360*/  ISETP.GT.U32.AND P2, PT, R10, R44, PT ;  /* 0x0000002c0a00720c */ /* 0x000fe20003f44070 */
[--C-:B------:R-:W-:Y:S01]  /*4370*/  @!P3 IMAD.IADD R32, R32, 0x1, -R10.reuse ;  /* 0x000000012020b824 */ /* 0x100fe200078e0a0a */
[----:B------:R-:W-:Y:S01]  /*4380*/  ISETP.GT.U32.AND P3, PT, R10, R40, PT ;  /* 0x000000280a00720c */ /* 0x000fe20003f64070 */
[--C-:B------:R-:W-:Y:S01]  /*4390*/  @!P1 IMAD.IADD R42, R42, 0x1, -R10.reuse ;  /* 0x000000012a2a9824 */ /* 0x100fe200078e0a0a */
[----:B-1----:R-:W2:Y:S01]  /*43a0*/  LDL R3, [R1+0x598] ;  /* 0x0005980001037983 */ /* 0x002ea20000100800 */
[C---:B------:R-:W-:Y:S01]  /*43b0*/  ISETP.GT.U32.AND P1, PT, R10.reuse, R34, PT ;  /* 0x000000220a00720c */ /* 0x040fe20003f24070 */
[--C-:B------:R-:W-:Y:S01]  /*43c0*/  @!P0 IMAD.IADD R35, R35, 0x1, -R10.reuse ;  /* 0x0000000123238824 */ /* 0x100fe200078e0a0a */
[C---:B------:R-:W-:Y:S01]  /*43d0*/  ISETP.GT.U32.AND P6, PT, R10.reuse, R48, PT ;  /* 0x000000300a00720c */ /* 0x040fe20003fc4070 */
[----:B------:R1:W-:Y:S01]  /*43e0*/  STL [R1+0x940], R4 ;  /* 0x0009400401007387 */ /* 0x0003e20000100800 */
[----:B------:R-:W-:Y:S01]  /*43f0*/  ISETP.GT.U32.AND P0, PT, R10, R43, PT ;  /* 0x0000002b0a00720c */ /* 0x000fe20003f04070 */
[--C-:B------:R-:W-:Y:S01]  /*4400*/  @!P4 IMAD.IADD R46, R46, 0x1, -R10.reuse ;  /* 0x000000012e2ec824 */ /* 0x100fe200078e0a0a */
[C---:B------:R-:W-:Y:S01]  /*4410*/  ISETP.GT.U32.AND P4, PT, R10.reuse, R39, PT ;  /* 0x000000270a00720c */ /* 0x040fe20003f84070 */
[--C-:B------:R-:W-:Y:S01]  /*4420*/  @!P5 IMAD.IADD R47, R47, 0x1, -R10.reuse ;  /* 0x000000012f2fd824 */ /* 0x100fe200078e0a0a */
[----:B------:R-:W-:Y:S01]  /*4430*/  ISETP.GT.U32.AND P5, PT, R10, R38, PT ;  /* 0x000000260a00720c */ /* 0x000fe20003fa4070 */
[--C-:B------:R-:W-:Y:S01]  /*4440*/  @!P2 IMAD.IADD R44, R44, 0x1, -R10.reuse ;  /* 0x000000012c2ca824 */ /* 0x100fe200078e0a0a */
[----:B------:R-:W-:Y:S01]  /*4450*/  ISETP.GT.U32.AND P2, PT, R10, R32, PT ;  /* 0x000000200a00720c */ /* 0x000fe20003f44070 */
[--C-:B------:R-:W-:Y:S01]  /*4460*/  @!P3 IMAD.IADD R40, R40, 0x1, -R10.reuse ;  /* 0x000000012828b824 */ /* 0x100fe200078e0a0a */
[----:B------:R-:W-:Y:S01]  /*4470*/  ISETP.GT.U32.AND P3, PT, R10, R31, PT ;  /* 0x0000001f0a00720c */ /* 0x000fe20003f64070 */
[----:B-1----:R-:W3:Y:S01]  /*4480*/  LDL R4, [R1+0x588] ;  /* 0x0005880001047983 */ /* 0x002ee20000100800 */
[--C-:B------:R-:W-:Y:S01]  /*4490*/  @!P1 IMAD.IADD R34, R34, 0x1, -R10.reuse ;  /* 0x0000000122229824 */ /* 0x100fe200078e0a0a */
[----:B------:R-:W-:Y:S01]  /*44a0*/  ISETP.GT.U32.AND P1, PT, R10, R24, PT ;  /* 0x000000180a00720c */ /* 0x000fe20003f24070 */
[--C-:B------:R-:W-:Y:S01]  /*44b0*/  @!P6 IMAD.IADD R48, R48, 0x1, -R10.reuse ;  /* 0x000000013030e824 */ /* 0x100fe200078e0a0a */
[C---:B------:R-:W-:Y:S01]  /*44c0*/  ISETP.GT.U32.AND P6, PT, R10.reuse, R36, PT ;  /* 0x000000240a00720c */ /* 0x040fe20003fc4070 */
[--C-:B------:R-:W-:Y:S01]  /*44d0*/  @!P0 IMAD.IADD R43, R43, 0x1, -R10.reuse ;  /* 0x000000012b2b8824 */ /* 0x100fe200078e0a0a */
[C---:B------:R-:W-:Y:S01]  /*44e0*/  ISETP.GT.U32.AND P0, PT, R10.reuse, R35, PT ;  /* 0x000000230a00720c */ /* 0x040fe20003f04070 */
[--C-:B------:R-:W-:Y:S01]  /*44f0*/  @!P4 IMAD.IADD R39, R39, 0x1, -R10.reuse ;  /* 0x000000012727c824 */ /* 0x100fe200078e0a0a */
[----:B------:R-:W-:Y:S01]  /*4500*/  ISETP.GT.U32.AND P4, PT, R10, R30, PT ;  /* 0x0000001e0a00720c */ /* 0x000fe20003f84070 */
[--C-:B------:R-:W-:Y:S01]  /*4510*/  @!P5 IMAD.IADD R38, R38, 0x1, -R10.reuse ;  /* 0x000000012626d824 */ /* 0x100fe200078e0a0a */
        /* <DEDUP_REMOVED lines=56> */
[C---:B------:R-:W-:Y:S01]  /*48a0*/  ISETP.GT.U32.AND P5, PT, R10.reuse, R29, PT ;  /* 0x0000001d0a00720c */ /* 0x040fe20003fa4070 */
        /* <DEDUP_REMOVED lines=18> */
[----:B------:R-:W-:Y:S01]  /*49d0*/  @!P1 IMAD.IADD R17, R17, 0x1, -R10 ;  /* 0x0000000111119824 */ /* 0x000fe200078e0a0a */
[----:B------:R-:W-:Y:S01]  /*49e0*/  ISETP.GT.U32.AND P1, PT, R10, R41, PT ;  /* 0x000000290a00720c */ /* 0x000fe20003f24070 */
[----:B------:R-:W-:Y:S01]  /*49f0*/  IMAD.HI.U32 R59, R8, R77, RZ ;  /* 0x0000004d083b7227 */ /* 0x000fe200078e00ff */
[----:B------:R-:W-:-:S02]  /*4a00*/  IABS R137, R182 ;  /* 0x000000b600897213 */ /* 0x000fc40000000000 */
[----:B------:R-:W-:Y:S01]  /*4a10*/  IABS R117, R190 ;  /* 0x000000be00757213 */ /* 0x000fe20000000000 */
        /* <DEDUP_REMOVED lines=8> */
[----:B------:R-:W-:Y:S01]  /*4aa0*/  IMAD.MOV R59, RZ, RZ, -R59 ;  /* 0x000000ffff3b7224 */ /* 0x000fe200078e0a3b */
[----:B------:R-:W-:Y:S01]  /*4ab0*/  IABS R133, R184 ;  /* 0x000000b800857213 */ /* 0x000fe20000000000 */
[--C-:B------:R-:W-:Y:S01]  /*4ac0*/  @!P3 IMAD.IADD R25, R25, 0x1, -R10.reuse ;  /* 0x000000011919b824 */ /* 0x100fe200078e0a0a */
[C---:B------:R-:W-:Y:S01]  /*4ad0*/  ISETP.GT.U32.AND P3, PT, R10.reuse, R49, PT ;  /* 0x000000310a00720c */ /* 0x040fe20003f64070 */
[--C-:B------:R-:W-:Y:S01]  /*4ae0*/  @!P6 IMAD.IADD R37, R37, 0x1, -R10.reuse ;  /* 0x000000012525e824 */ /* 0x100fe200078e0a0a */
[C---:B------:R-:W-:Y:S01]  /*4af0*/  ISETP.GT.U32.AND P6, PT, R10.reuse, R15, PT ;  /* 0x0000000f0a00720c */ /* 0x040fe20003fc4070 */
[----:B------:R-:W-:Y:S01]  /*4b00*/  @!P1 IMAD.IADD R41, R41, 0x1, -R10 ;  /* 0x0000000129299824 */ /* 0x000fe200078e0a0a */
[C---:B------:R-:W-:Y:S01]  /*4b10*/  ISETP.GT.U32.AND P1, PT, R10.reuse, R69, PT ;  /* 0x000000450a00720c */ /* 0x040fe20003f24070 */
[----:B------:R-:W-:Y:S01]  /*4b20*/  IMAD R77, R10, R59, R77 ;  /* 0x0000003b0a4d7224 */ /* 0x000fe200078e024d */
[----:B------:R-:W-:Y:S01]  /*4b30*/  IABS R143, R179 ;  /* 0x000000b3008f7213 */ /* 0x000fe20000000000 */
[----:B------:R-:W-:Y:S01]  /*4b40*/  IMAD.HI.U32 R59, R8, R97, RZ ;  /* 0x00000061083b7227 */ /* 0x000fe200078e00ff */
[----:B------:R-:W-:-:S02]  /*4b50*/  IABS R135, R183 ;  /* 0x000000b700877213 */ /* 0x000fc40000000000 */
[----:B------:R-:W-:Y:S01]  /*4b60*/  IABS R145, R178 ;  /* 0x000000b200917213 */ /* 0x000fe20000000000 */
[----:B------:R-:W-:Y:S01]  /*4b70*/  IMAD.HI.U32 R64, R8, R81, RZ ;  /* 0x0000005108407227 */ /* 0x000fe200078e00ff */
[----:B------:R-:W-:Y:S02]  /*4b80*/  IABS R149, R176 ;  /* 0x000000b000957213 */ /* 0x000fe40000000000 */
[----:B------:R-:W-:Y:S01]  /*4b90*/  IABS R157, R172 ;  /* 0x000000ac009d7213 */ /* 0x000fe20000000000 */
[----:B------:R-:W-:Y:S01]  /*4ba0*/  @!P0 IMAD.IADD R61, R61, 0x1, -R10 ;  /* 0x000000013d3d8824 */ /* 0x000fe200078e0a0a */
[C---:B------:R-:W-:Y:S01]  /*4bb0*/  ISETP.GT.U32.AND P0, PT, R10.reuse, R37, PT ;  /* 0x000000250a00720c */ /* 0x040fe20003f04070 */
[----:B------:R-:W-:Y:S01]  /*4bc0*/  IMAD.MOV R59, RZ, RZ, -R59 ;  /* 0x000000ffff3b7224 */ /* 0x000fe200078e0a3b */
[----:B------:R-:W-:Y:S01]  /*4bd0*/  IABS R155, R173 ;  /* 0x000000ad009b7213 */ /* 0x000fe20000000000 */
[----:B------:R-:W-:Y:S01]  /*4be0*/  IMAD.MOV R64, RZ, RZ, -R64 ;  /* 0x000000ffff407224 */ /* 0x000fe200078e0a40 */
[----:B------:R-:W-:Y:S01]  /*4bf0*/  IABS R169, R160 ;  /* 0x000000a000a97213 */ /* 0x000fe20000000000 */
[--C-:B------:R-:W-:Y:S01]  /*4c00*/  @!P4 IMAD.IADD R29, R29, 0x1, -R10.reuse ;  /* 0x000000011d1dc824 */ /* 0x100fe200078e0a0a */
[C---:B------:R-:W-:Y:S01]  /*4c10*/  ISETP.GT.U32.AND P4, PT, R10.reuse, R53, PT ;  /* 0x000000350a00720c */ /* 0x040fe20003f84070 */
[--C-:B------:R-:W-:Y:S01]  /*4c20*/  @!P5 IMAD.IADD R33, R33, 0x1, -R10.reuse ;  /* 0x000000012121d824 */ /* 0x100fe200078e0a0a */
[C---:B------:R-:W-:Y:S01]  /*4c30*/  ISETP.GT.U32.AND P5, PT, R10.reuse, R57, PT ;  /* 0x000000390a00720c */ /* 0x040fe20003fa4070 */
[C---:B------:R-:W-:Y:S01]  /*4c40*/  IMAD R97, R10.reuse, R59, R97 ;  /* 0x0000003b0a617224 */ /* 0x040fe200078e0261 */
[----:B------:R-:W-:Y:S01]  /*4c50*/  IABS R153, R174 ;  /* 0x000000ae00997213 */ /* 0x000fe20000000000 */
[----:B------:R-:W-:Y:S01]  /*4c60*/  @!P2 IMAD.IADD R45, R45, 0x1, -R10 ;  /* 0x000000012d2da824 */ /* 0x000fe200078e0a0a */
[C---:B------:R-:W-:Y:S01]  /*4c70*/  ISETP.GT.U32.AND P2, PT, R10.reuse, R73, PT ;  /* 0x000000490a00720c */ /* 0x040fe20003f44070 */
[----:B------:R-:W-:Y:S01]  /*4c80*/  IMAD R81, R10, R64, R81 ;  /* 0x000000400a517224 */ /* 0x000fe200078e0251 */
[----:B------:R-:W-:Y:S01]  /*4c90*/  IABS R163, R166 ;  /* 0x000000a600a37213 */ /* 0x000fe20000000000 */
[----:B------:R-:W-:Y:S01]  /*4ca0*/  IMAD.HI.U32 R64, R8, R101, RZ ;  /* 0x0000006508407227 */ /* 0x000fe200078e00ff */
[----:B------:R-:W-:-:S02]  /*4cb0*/  IABS R165, R164 ;  /* 0x000000a400a57213 */ /* 0x000fc40000000000 */
[----:B------:R-:W-:Y:S01]  /*4cc0*/  IABS R171, R158 ;  /* 0x0000009e00ab7213 */ /* 0x000fe20000000000 */
[--C-:B------:R-:W-:Y:S01]  /*4cd0*/  @!P3 IMAD.IADD R49, R49, 0x1, -R10.reuse ;  /* 0x000000013131b824 */ /* 0x100fe200078e0a0a */
[C---:B------:R-:W-:Y:S01]  /*4ce0*/  ISETP.GT.U32.AND P3, PT, R10.reuse, R77, PT ;  /* 0x0000004d0a00720c */ /* 0x040fe20003f64070 */
[----:B------:R-:W-:Y:S01]  /*4cf0*/  @!P1 IMAD.IADD R69, R69, 0x1, -R10 ;  /* 0x0000000145459824 */ /* 0x000fe200078e0a0a */
[----:B------:R-:W-:Y:S01]  /*4d00*/  ISETP.GT.U32.AND P1, PT, R10, R97, PT ;  /* 0x000000610a00720c */ /* 0x000fe20003f24070 */
[----:B------:R-:W-:-:S04]  /*4d10*/  IMAD.HI.U32 R54, R8, R93, RZ ;  /* 0x0000005d08367227 */ /* 0x000fc800078e00ff */
[----:B------:R-:W-:Y:S02]  /*4d20*/  IMAD.MOV R64, RZ, RZ, -R64 ;  /* 0x000000ffff407224 */ /* 0x000fe400078e0a40 */
[C---:B------:R-:W-:Y:S02]  /*4d30*/  IMAD R85, R10.reuse, R80, R85 ;  /* 0x000000500a557224 */ /* 0x040fe400078e0255 */
[--C-:B------:R-:W-:Y:S01]  /*4d40*/  @!P6 IMAD.IADD R15, R15, 0x1, -R10.reuse ;  /* 0x000000010f0fe824 */ /* 0x100fe200078e0a0a */
[C---:B------:R-:W-:Y:S01]  /*4d50*/  ISETP.GT.U32.AND P6, PT, R10.reuse, R61, PT ;  /* 0x0000003d0a00720c */ /* 0x040fe20003fc4070 */
[----:B------:R-:W-:Y:S01]  /*4d60*/  @!P0 IMAD.IADD R37, R37, 0x1, -R10 ;  /* 0x0000000125258824 */ /* 0x000fe200078e0a0a */
[C---:B------:R-:W-:Y:S01]  /*4d70*/  ISETP.GT.U32.AND P0, PT, R10.reuse, R65, PT ;  /* 0x000000410a00720c */ /* 0x040fe20003f04070 */
[----:B------:R-:W-:Y:S02]  /*4d80*/  IMAD.MOV R54, RZ, RZ, -R54 ;  /* 0x000000ffff367224 */ /* 0x000fe400078e0a36 */
[----:B------:R-:W-:-:S02]  /*4d90*/  IMAD R101, R10, R64, R101 ;  /* 0x000000400a657224 */ /* 0x000fc400078e0265 */
[--C-:B------:R-:W-:Y:S01]  /*4da0*/  @!P4 IMAD.IADD R53, R53, 0x1, -R10.reuse ;  /* 0x000000013535c824 */ /* 0x100fe200078e0a0a */
[C---:B------:R-:W-:Y:S01]  /*4db0*/  ISETP.GT.U32.AND P4, PT, R10.reuse, R81, PT ;  /* 0x000000510a00720c */ /* 0x040fe20003f84070 */
[----:B------:R-:W-:Y:S01]  /*4dc0*/  @!P5 IMAD.IADD R57, R57, 0x1, -R10 ;  /* 0x000000013939d824 */ /* 0x000fe200078e0a0a */
[C---:B------:R-:W-:Y:S01]  /*4dd0*/  ISETP.GT.U32.AND P5, PT, R10.reuse, R85, PT ;  /* 0x000000550a00720c */ /* 0x040fe20003fa4070 */
[----:B------:R-:W-:Y:S02]  /*4de0*/  IMAD R93, R10, R54, R93 ;  /* 0x000000360a5d7224 */ /* 0x000fe400078e025d */
[----:B------:R-:W-:-:S04]  /*4df0*/  IMAD.HI.U32 R54, R8, R113, RZ ;  /* 0x0000007108367227 */ /* 0x000fc800078e00ff */
[--C-:B------:R-:W-:Y:S01]  /*4e00*/  @!P2 IMAD.IADD R73, R73, 0x1, -R10.reuse ;  /* 0x000000014949a824 */ /* 0x100fe200078e0a0a */
[C---:B------:R-:W-:Y:S01]  /*4e10*/  ISETP.GT.U32.AND P2, PT, R10.reuse, R101, PT ;  /* 0x000000650a00720c */ /* 0x040fe20003f44070 */
[----:B------:R-:W-:Y:S01]  /*4e20*/  @!P3 IMAD.IADD R77, R77, 0x1, -R10 ;  /* 0x000000014d4db824 */ /* 0x000fe200078e0a0a */
[C---:B------:R-:W-:Y:S01]  /*4e30*/  ISETP.GT.U32.AND P3, PT, R10.reuse, R105, PT ;  /* 0x000000690a00720c */ /* 0x040fe20003f64070 */
[----:B------:R-:W-:Y:S02]  /*4e40*/  IMAD.MOV R54, RZ, RZ, -R54 ;  /* 0x000000ffff367224 */ /* 0x000fe400078e0a36 */
[--C-:B------:R-:W-:Y:S01]  /*4e50*/  @!P1 IMAD.IADD R97, R97, 0x1, -R10.reuse ;  /* 0x0000000161619824 */ /* 0x100fe200078e0a0a */
[C---:B------:R-:W-:Y:S01]  /*4e60*/  ISETP.GT.U32.AND P1, PT, R10.reuse, R73, PT ;  /* 0x000000490a00720c */ /* 0x040fe20003f24070 */
[C---:B------:R-:W-:Y:S02]  /*4e70*/  IMAD R113, R10.reuse, R54, R113 ;  /* 0x000000360a717224 */ /* 0x040fe400078e0271 */
        /* <DEDUP_REMOVED lines=18> */
[----:B------:R-:W-:Y:S01]  /*4fa0*/  @!P0 IMAD.IADD R93, R93, 0x1, -R10 ;  /* 0x000000015d5d8824 */ /* 0x000fe200078e0a0a */
[C---:B------:R-:W-:Y:S01]  /*4fb0*/  ISETP.GT.U32.AND P0, PT, R10.reuse, R69, PT ;  /* 0x000000450a00720c */ /* 0x040fe20003f04070 */
[----:B------:R-:W-:-:S02]  /*4fc0*/  IMAD R121, R10, R64, R121 ;  /* 0x000000400a797224 */ /* 0x000fc400078e0279 */
[----:B------:R-:W-:-:S04]  /*4fd0*/  IMAD.HI.U32 R64, R8, R137, RZ ;  /* 0x0000008908407227 */ /* 0x000fc800078e00ff */
[--C-:B------:R-:W-:Y:S01]  /*4fe0*/  @!P4 IMAD.IADD R109, R109, 0x1, -R10.reuse ;  /* 0x000000016d6dc824 */ /* 0x100fe200078e0a0a */
[C---:B------:R-:W-:Y:S01]  /*4ff0*/  ISETP.GT.U32.AND P4, PT, R10.reuse, R85, PT ;  /* 0x000000550a00720c */ /* 0x040fe20003f84070 */
[----:B------:R-:W-:Y:S01]  /*5000*/  @!P5 IMAD.IADD R113, R113, 0x1, -R10 ;  /* 0x000000017171d824 */ /* 0x000fe200078e0a0a */
[----:B------:R-:W-:Y:S01]  /*5010*/  ISETP.GT.U32.AND P5, PT, R10, R89, PT ;  /* 0x000000590a00720c */ /* 0x000fe20003fa4070 */
[----:B------:R-:W-:-:S04]  /*5020*/  IMAD.HI.U32 R59, R8, R117, RZ ;  /* 0x00000075083b7227 */ /* 0x000fc800078e00ff */
[----:B------:R-:W-:Y:S01]  /*5030*/  @!P2 IMAD.IADD R77, R77, 0x1, -R10 ;  /* 0x000000014d4da824 */ /* 0x000fe200078e0a0a */
[C---:B------:R-:W-:Y:S01]  /*5040*/  ISETP.GT.U32.AND P2, PT, R10.reuse, R101, PT ;  /* 0x000000650a00720c */ /* 0x040fe20003f44070 */
[----:B------:R-:W-:Y:S02]  /*5050*/  IMAD.MOV R64, RZ, RZ, -R64 ;  /* 0x000000ffff407224 */ /* 0x000fe400078e0a40 */
[----:B------:R-:W-:Y:S01]  /*5060*/  @!P3 IMAD.IADD R81, R81, 0x1, -R10 ;  /* 0x000000015151b824 */ /* 0x000fe200078e0a0a */
[----:B------:R-:W-:Y:S01]  /*5070*/  ISETP.GT.U32.AND P3, PT, R10, R105, PT ;  /* 0x000000690a00720c */ /* 0x000fe20003f64070 */
[----:B------:R-:W-:Y:S02]  /*5080*/  IMAD.MOV R59, RZ, RZ, -R59 ;  /* 0x000000ffff3b7224 */ /* 0x000fe400078e0a3b */
[----:B------:R-:W-:-:S04]  /*5090*/  IMAD.HI.U32 R54, R8, R133, RZ ;  /* 0x0000008508367227 */ /* 0x000fc800078e00ff */
[----:B------:R-:W-:Y:S01]  /*50a0*/  @!P1 IMAD.IADD R97, R97, 0x1, -R10 ;  /* 0x0000000161619824 */ /* 0x000fe200078e0a0a */
[C---:B------:R-:W-:Y:S01]  /*50b0*/  ISETP.GT.U32.AND P1, PT, R10.reuse, R125, PT ;  /* 0x0000007d0a00720c */ /* 0x040fe20003f24070 */
[----:B------:R-:W-:Y:S02]  /*50c0*/  IMAD R137, R10, R64, R137 ;  /* 0x000000400a897224 */ /* 0x000fe400078e0289 */
[----:B------:R-:W-:-:S04]  /*50d0*/  IMAD.HI.U32 R64, R8, R143, RZ ;  /* 0x0000008f08407227 */ /* 0x000fc800078e00ff */
[C---:B------:R-:W-:Y:S02]  /*50e0*/  IMAD R117, R10.reuse, R59, R117 ;  /* 0x0000003b0a757224 */ /* 0x040fe400078e0275 */
[----:B------:R-:W-:Y:S02]  /*50f0*/  IMAD.MOV R54, RZ, RZ, -R54 ;  /* 0x000000ffff367224 */ /* 0x000fe400078e0a36 */
        /* <DEDUP_REMOVED lines=13> */
[--C-:B------:R-:W-:Y:S01]  /*51d0*/  @!P2 IMAD.IADD R101, R101, 0x1, -R10.reuse ;  /* 0x000000016565a824 */ /* 0x100fe200078e0a0a */
[C---:B------:R-:W-:Y:S01]  /*51e0*/  ISETP.GT.U32.AND P2, PT, R10.reuse, R129, PT ;  /* 0x000000810a00720c */ /* 0x040fe20003f44070 */
[--C-:B------:R-:W-:Y:S01]  /*51f0*/  @!P3 IMAD.IADD R105, R105, 0x1, -R10.reuse ;  /* 0x000000016969b824 */ /* 0x100fe200078e0a0a */
[C---:B------:R-:W-:Y:S01]  /*5200*/  ISETP.GT.U32.AND P3, PT, R10.reuse, R133, PT ;  /* 0x000000850a00720c */ /* 0x040fe20003f64070 */
[C---:B------:R-:W-:Y:S02]  /*5210*/  IMAD R135, R10.reuse, R59, R135 ;  /* 0x0000003b0a877224 */ /* 0x040fe400078e0287 */
[----:B------:R-:W-:Y:S01]  /*5220*/  @!P1 IMAD.IADD R125, R125, 0x1, -R10 ;  /* 0x000000017d7d9824 */ /* 0x000fe200078e0a0a */
[----:B------:R-:W-:Y:S01]  /*5230*/  ISETP.GT.U32.AND P1, PT, R10, R143, PT ;  /* 0x0000008f0a00720c */ /* 0x000fe20003f24070 */
[----:B------:R-:W-:-:S04]  /*5240*/  IMAD.HI.U32 R59, R8, R145, RZ ;  /* 0x00000091083b7227 */ /* 0x000fc800078e00ff */
[--C-:B------:R-:W-:Y:S01]  /*5250*/  @!P0 IMAD.IADD R93, R93, 0x1, -R10.reuse ;  /* 0x000000015d5d8824 */ /* 0x100fe200078e0a0a */
[C---:B------:R-:W-:Y:S01]  /*5260*/  ISETP.GT.U32.AND P0, PT, R10.reuse, R121, PT ;  /* 0x000000790a00720c */ /* 0x040fe20003f04070 */
[----:B------:R-:W-:Y:S02]  /*5270*/  IMAD.MOV R59, RZ, RZ, -R59 ;  /* 0x000000ffff3b7224 */ /* 0x000fe400078e0a3b */
        /* <DEDUP_REMOVED lines=8> */
[--C-:B------:R-:W-:Y:S01]  /*5300*/  @!P2 IMAD.IADD R129, R129, 0x1, -R10.reuse ;  /* 0x000000018181a824 */ /* 0x100fe200078e0a0a */
[C---:B------:R-:W-:Y:S01]  /*5310*/  ISETP.GT.U32.AND P2, PT, R10.reuse, R145, PT ;  /* 0x000000910a00720c */ /* 0x040fe20003f44070 */
[----:B------:R-:W-:Y:S01]  /*5320*/  @!P3 IMAD.IADD R133, R133, 0x1, -R10 ;  /* 0x000000018585b824 */ /* 0x000fe200078e0a0a */
[C---:B------:R-:W-:Y:S01]  /*5330*/  ISETP.GT.U32.AND P3, PT, R10.reuse, R147, PT ;  /* 0x000000930a00720c */ /* 0x040fe20003f64070 */
[----:B------:R-:W-:Y:S02]  /*5340*/  IMAD.MOV R54, RZ, RZ, -R54 ;  /* 0x000000ffff367224 */ /* 0x000fe400078e0a36 */
[----:B------:R-:W-:Y:S01]  /*5350*/  @!P1 IMAD.IADD R143, R143, 0x1, -R10 ;  /* 0x000000018f8f9824 */ /* 0x000fe200078e0a0a */
[C---:B------:R-:W-:Y:S01]  /*5360*/  ISETP.GT.U32.AND P1, PT, R10.reuse, R129, PT ;  /* 0x000000810a00720c */ /* 0x040fe20003f24070 */
[----:B------:R-:W-:-:S02]  /*5370*/  IMAD R141, R10, R75, R141 ;  /* 0x0000004b0a8d7224 */ /* 0x000fc400078e028d */
        /* <DEDUP_REMOVED lines=16> */
[----:B------:R-:W-:-:S04]  /*5480*/  IMAD.HI.U32 R59, R8, R155, RZ ;  /* 0x0000009b083b7227 */ /* 0x000fc800078e00ff */
[----:B------:R-:W-:Y:S02]  /*5490*/  IMAD.MOV R54, RZ, RZ, -R54 ;  /* 0x000000ffff367224 */ /* 0x000fe400078e0a36 */
[----:B------:R-:W-:-:S04]  /*54a0*/  IMAD.HI.U32 R9, R8, R169, RZ ;  /* 0x000000a908097227 */ /* 0x000fc800078e00ff */
[--C-:B------:R-:W-:Y:S01]  /*54b0*/  @!P0 IMAD.IADD R141, R141, 0x1, -R10.reuse ;  /* 0x000000018d8d8824 */ /* 0x100fe200078e0a0a */
[C---:B------:R-:W-:Y:S01]  /*54c0*/  ISETP.GT.U32.AND P0, PT, R10.reuse, R125, PT ;  /* 0x0000007d0a00720c */ /* 0x040fe20003f04070 */
[--C-:B------:R-:W-:Y:S01]  /*54d0*/  @!P4 IMAD.IADD R149, R149, 0x1, -R10.reuse ;  /* 0x000000019595c824 */ /* 0x100fe200078e0a0a */
[C---:B------:R-:W-:Y:S01]  /*54e0*/  ISETP.GT.U32.AND P4, PT, R10.reuse, R137, PT ;  /* 0x000000890a00720c */ /* 0x040fe20003f84070 */
[----:B------:R-:W-:Y:S01]  /*54f0*/  @!P5 IMAD.IADD R121, R121, 0x1, -R10 ;  /* 0x000000017979d824 */ /* 0x000fe200078e0a0a */
[----:B------:R-:W-:Y:S01]  /*5500*/  ISETP.GT.U32.AND P5, PT, R10, R139, PT ;  /* 0x0000008b0a00720c */ /* 0x000fe20003fa4070 */
[----:B------:R-:W-:Y:S02]  /*5510*/  IMAD.MOV R59, RZ, RZ, -R59 ;  /* 0x000000ffff3b7224 */ /* 0x000fe400078e0a3b */
[----:B------:R-:W-:-:S04]  /*5520*/  IMAD.HI.U32 R64, R8, R153, RZ ;  /* 0x0000009908407227 */ /* 0x000fc800078e00ff */
[C---:B------:R-:W-:Y:S02]  /*5530*/  IMAD R157, R10.reuse, R54, R157 ;  /* 0x000000360a9d7224 */ /* 0x040fe400078e029d */
[--C-:B------:R-:W-:Y:S01]  /*5540*/  @!P6 IMAD.IADD R117, R117, 0x1, -R10.reuse ;  /* 0x000000017575e824 */ /* 0x100fe200078e0a0a */
[C---:B------:R-:W-:Y:S01]  /*5550*/  ISETP.GT.U32.AND P6, PT, R10.reuse, R147, PT ;  /* 0x000000930a00720c */ /* 0x040fe20003fc4070 */
[----:B------:R-:W-:Y:S02]  /*5560*/  IMAD.MOV R9, RZ, RZ, -R9 ;  /* 0x000000ffff097224 */ /* 0x000fe400078e0a09 */
[--C-:B------:R-:W-:Y:S01]  /*5570*/  @!P3 IMAD.IADD R135, R135, 0x1, -R10.reuse ;  /* 0x000000018787b824 */ /* 0x100fe200078e0a0a */
[C---:B------:R-:W-:Y:S01]  /*5580*/  ISETP.GT.U32.AND P3, PT, R10.reuse, R149, PT ;  /* 0x000000950a00720c */ /* 0x040fe20003f64070 */
[C---:B------:R-:W-:Y:S02]  /*5590*/  IMAD R155, R10.reuse, R59, R155 ;  /* 0x0000003b0a9b7224 */ /* 0x040fe400078e029b */
[----:B------:R-:W-:Y:S01]  /*55a0*/  @!P2 IMAD.IADD R133, R133, 0x1, -R10 ;  /* 0x000000018585a824 */ /* 0x000fe200078e0a0a */
[----:B------:R-:W-:Y:S01]  /*55b0*/  ISETP.GT.U32.AND P2, PT, R10, R145, PT ;  /* 0x000000910a00720c */ /* 0x000fe20003f44070 */
[----:B------:R-:W-:-:S02]  /*55c0*/  IMAD.MOV R64, RZ, RZ, -R64 ;  /* 0x000000ffff407224 */ /* 0x000fc400078e0a40 */
[----:B------:R-:W-:-:S04]  /*55d0*/  IMAD.HI.U32 R59, R8, R163, RZ ;  /* 0x000000a3083b7227 */ /* 0x000fc800078e00ff */
[----:B------:R-:W-:Y:S01]  /*55e0*/  @!P1 IMAD.IADD R143, R143, 0x1, -R10 ;  /* 0x000000018f8f9824 */ /* 0x000fe200078e0a0a */
[----:B------:R-:W-:Y:S01]  /*55f0*/  ISETP.GT.U32.AND P1, PT, R10, R157, PT ;  /* 0x0000009d0a00720c */ /* 0x000fe20003f24070 */
[----:B------:R-:W-:-:S04]  /*5600*/  IMAD.HI.U32 R54, R8, R165, RZ ;  /* 0x000000a508367227 */ /* 0x000fc800078e00ff */
[----:B------:R-:W-:Y:S02]  /*5610*/  IMAD R169, R10, R9, R169 ;  /* 0x000000090aa97224 */ /* 0x000fe400078e02a9 */
[----:B------:R-:W-:-:S04]  /*5620*/  IMAD.HI.U32 R9, R8, R171, RZ ;  /* 0x000000ab08097227 */ /* 0x000fc800078e00ff */
[C---:B------:R-:W-:Y:S02]  /*5630*/  IMAD R153, R10.reuse, R64, R153 ;  /* 0x000000400a997224 */ /* 0x040fe400078e0299 */
[----:B------:R-:W-:Y:S02]  /*5640*/  IMAD.MOV R59, RZ, RZ, -R59 ;  /* 0x000000ffff3b7224 */ /* 0x000fe400078e0a3b */
[----:B------:R-:W-:Y:S02]  /*5650*/  IMAD.MOV R54, RZ, RZ, -R54 ;  /* 0x000000ffff367224 */ /* 0x000fe400078e0a36 */
[----:B------:R-:W-:Y:S02]  /*5660*/  IMAD.MOV R9, RZ, RZ, -R9 ;  /* 0x000000ffff097224 */ /* 0x000fe400078e0a09 */
[----:B------:R-:W-:Y:S01]  /*5670*/  @!P0 IMAD.IADD R125, R125, 0x1, -R10 ;  /* 0x000000017d7d8824 */ /* 0x000fe200078e0a0a */
[C---:B------:R-:W-:Y:S01]  /*5680*/  ISETP.GT.U32.AND P0, PT, R10.reuse, R141, PT ;  /* 0x0000008d0a00720c */ /* 0x040fe20003f04070 */
[----:B------:R-:W-:-:S02]  /*5690*/  IMAD R163, R10, R59, R163 ;  /* 0x0000003b0aa37224 */ /* 0x000fc400078e02a3 */
[--C-:B------:R-:W-:Y:S01]  /*56a0*/  @!P4 IMAD.IADD R137, R137, 0x1, -R10.reuse ;  /* 0x000000018989c824 */ /* 0x100fe200078e0a0a */
[C---:B------:R-:W-:Y:S01]  /*56b0*/  ISETP.GT.U32.AND P4, PT, R10.reuse, R151, PT ;  /* 0x000000970a00720c */ /* 0x040fe20003f84070 */
[--C-:B------:R-:W-:Y:S01]  /*56c0*/  @!P5 IMAD.IADD R139, R139, 0x1, -R10.reuse ;  /* 0x000000018b8bd824 */ /* 0x100fe200078e0a0a */
[C---:B------:R-:W-:Y:S01]  /*56d0*/  ISETP.GT.U32.AND P5, PT, R10.reuse, R153, PT ;  /* 0x000000990a00720c */ /* 0x040fe20003fa4070 */
[C---:B------:R-:W-:Y:S01]  /*56e0*/  IMAD R165, R10.reuse, R54, R165 ;  /* 0x000000360aa57224 */ /* 0x040fe200078e02a5 */
[----:B------:R-:W-:Y:S01]  /*56f0*/  IABS R54, R156 ;  /* 0x0000009c00367213 */ /* 0x000fe20000000000 */
[C---:B------:R-:W-:Y:S02]  /*5700*/  IMAD R171, R10.reuse, R9, R171 ;  /* 0x000000090aab7224 */ /* 0x040fe400078e02ab */
        /* <DEDUP_REMOVED lines=9> */
[----:B------:R-:W-:Y:S02]  /*57a0*/  IMAD.MOV R8, RZ, RZ, -R8 ;  /* 0x000000ffff087224 */ /* 0x000fe400078e0a08 */
[--C-:B------:R-:W-:Y:S01]  /*57b0*/  @!P0 IMAD.IADD R141, R141, 0x1, -R10.reuse ;  /* 0x000000018d8d8824 */ /* 0x100fe200078e0a0a */
[C---:B------:R-:W-:Y:S01]  /*57c0*/  ISETP.GT.U32.AND P0, PT, R10.reuse, R155, PT ;  /* 0x0000009b0a00720c */ /* 0x040fe20003f04070 */
[--C-:B------:R-:W-:Y:S01]  /*57d0*/  @!P4 IMAD.IADD R151, R151, 0x1, -R10.reuse ;  /* 0x000000019797c824 */ /* 0x100fe200078e0a0a */
[C---:B------:R-:W-:Y:S01]  /*57e0*/  ISETP.GT.U32.AND P4, PT, R10.reuse, R165, PT ;  /* 0x000000a50a00720c */ /* 0x040fe20003f84070 */
[----:B------:R-:W-:Y:S01]  /*57f0*/  @!P5 IMAD.IADD R153, R153, 0x1, -R10 ;  /* 0x000000019999d824 */ /* 0x000fe200078e0a0a */
        /* <DEDUP_REMOVED lines=13> */
[----:B------:R1:W-:Y:S01]  /*58d0*/  STL [R1+0x944], R2 ;  /* 0x0009440201007387 */ /* 0x0003e20000100800 */
        /* <DEDUP_REMOVED lines=12> */
[----:B------:R-:W1:Y:S01]  /*59a0*/  LDC.64 R8, c[0x0][0x230] ;  /* 0x00008c00ff087b82 */ /* 0x000e620000000a00 */
[C---:B------:R-:W-:Y:S01]  /*59b0*/  ISETP.GT.U32.AND P0, PT, R10.reuse, R159, PT ;  /* 0x0000009f0a00720c */ /* 0x040fe20003f04070 */
[--C-:B------:R-:W-:Y:S01]  /*59c0*/  @!P5 IMAD.IADD R157, R157, 0x1, -R10.reuse ;  /* 0x000000019d9dd824 */ /* 0x100fe200078e0a0a */
[----:B------:R-:W-:Y:S01]  /*59d0*/  ISETP.GT.U32.AND P5, PT, R10, R169, PT ;  /* 0x000000a90a00720c */ /* 0x000fe20003fa4070 */
[----:B------:R-:W-:-:S02]  /*59e0*/  @!P6 IMAD.IADD R171, R171, 0x1, -R10 ;  /* 0x00000001ababe824 */ /* 0x000fc400078e0a0a */
[--C-:B------:R-:W-:Y:S01]  /*59f0*/  @!P3 IMAD.IADD R165, R165, 0x1, -R10.reuse ;  /* 0x00000001a5a5b824 */ /* 0x100fe200078e0a0a */
[----:B------:R-:W-:Y:S01]  /*5a00*/  ISETP.GE.AND P3, PT, R2, RZ, PT ;  /* 0x000000ff0200720c */ /* 0x000fe20003f66270 */
[--C-:B------:R-:W-:Y:S01]  /*5a10*/  @!P2 IMAD.IADD R163, R163, 0x1, -R10.reuse ;  /* 0x00000001a3a3a824 */ /* 0x100fe200078e0a0a */
[----:B----4-:R-:W-:Y:S01]  /*5a20*/  ISETP.GE.AND P6, PT, R250, RZ, PT ;  /* 0x000000fffa00720c */ /* 0x010fe20003fc6270 */
[----:B------:R-:W-:Y:S01]  /*5a30*/  @!P1 IMAD.IADD R5, R5, 0x1, -R7 ;  /* 0x0000000105059824 */ /* 0x000fe200078e0a07 */
[----:B---3--:R-:W-:Y:S01]  /*5a40*/  ISETP.GE.AND P2, PT, R4, RZ, PT ;  /* 0x000000ff0400720c */ /* 0x008fe20003f46270 */
[----:B------:R-:W3:Y:S01]  /*5a50*/  LDL R250, [R1+0x578] ;  /* 0x0005780001fa7983 */ /* 0x000ee20000100800 */
[----:B------:R-:W-:Y:S01]  /*5a60*/  ISETP.GE.AND P1, PT, R251, RZ, PT ;  /* 0x000000fffb00720c */ /* 0x000fe20003f26270 */
[--C-:B------:R-:W-:Y:S01]  /*5a70*/  @!P4 IMAD.IADD R155, R155, 0x1, -R10.reuse ;  /* 0x000000019b9bc824 */ /* 0x100fe200078e0a0a */
[----:B------:R-:W-:Y:S01]  /*5a80*/  ISETP.GT.U32.AND P4, PT, R10, R167, PT ;  /* 0x000000a70a00720c */ /* 0x000fe20003f84070 */
[----:B------:R-:W4:Y:S01]  /*5a90*/  LDL R251, [R1+0x574] ;  /* 0x0005740001fb7983 */ /* 0x000f220000100800 */
[--C-:B------:R-:W-:Y:S01]  /*5aa0*/  @!P5 IMAD.IADD R169, R169, 0x1, -R10.reuse ;  /* 0x00000001a9a9d824 */ /* 0x100fe200078e0a0a */
[----:B--2---:R-:W-:Y:S01]  /*5ab0*/  ISETP.GE.AND P5, PT, R252, RZ, PT ;  /* 0x000000fffc00720c */ /* 0x004fe20003fa6270 */
[----:B------:R-:W-:Y:S01]  /*5ac0*/  @!P0 IMAD.IADD R159, R159, 0x1, -R10 ;  /* 0x000000019f9f8824 */ /* 0x000fe200078e0a0a */
[----:B------:R-:W2:Y:S01]  /*5ad0*/  LDL R252, [R1+0x56c] ;  /* 0x00056c0001fc7983 */ /* 0x000ea20000100800 */
[----:B------:R-:W-:Y:S01]  /*5ae0*/  @!P3 IMAD.MOV R12, RZ, RZ, -R12 ;  /* 0x000000ffff0cb224 */ /* 0x000fe200078e0a0c */
[----:B------:R-:W-:-:S02]  /*5af0*/  ISETP.GE.AND P3, PT, R0, RZ, PT ;  /* 0x000000ff0000720c */ /* 0x000fc40003f66270 */
[----:B------:R-:W-:Y:S01]  /*5b00*/  @!P2 IMAD.MOV R123, RZ, RZ, -R123 ;  /* 0x000000ffff7ba224 */ /* 0x000fe200078e0a7b */
[----:B------:R-:W2:Y:S01]  /*5b10*/  LDL R0, [R1+0x568] ;  /* 0x0005680001007983 */ /* 0x000ea20000100800 */
[----:B------:R-:W-:Y:S01]  /*5b20*/  ISETP.GE.AND P2, PT, R6, RZ, PT ;  /* 0x000000ff0600720c */ /* 0x000fe20003f46270 */
[----:B------:R-:W-:Y:S01]  /*5b30*/  @!P1 IMAD.MOV R124, RZ, RZ, -R124 ;  /* 0x000000ffff7c9224 */ /* 0x000fe200078e0a7c */
[----:B------:R-:W-:Y:S01]  /*5b40*/  ISETP.GE.AND P1, PT, R188, RZ, PT ;  /* 0x000000ffbc00720c */ /* 0x000fe20003f26270 */
[----:B------:R-:W2:Y:S01]  /*5b50*/  LDL R6, [R1+0x564] ;  /* 0x0005640001067983 */ /* 0x000ea20000100800 */
[----:B------:R-:W-:Y:S01]  /*5b60*/  @!P4 IMAD.IADD R167, R167, 0x1, -R10 ;  /* 0x00000001a7a7c824 */ /* 0x000fe200078e0a0a */
[----:B------:R-:W-:Y:S02]  /*5b70*/  ISETP.GT.U32.AND P0, PT, R10, R54, PT ;  /* 0x000000360a00720c */ /* 0x000fe40003f04070 */
[----:B------:R-:W2:Y:S01]  /*5b80*/  LDL R188, [R1+0x560] ;  /* 0x0005600001bc7983 */ /* 0x000ea20000100800 */
[----:B------:R-:W-:-:S03]  /*5b90*/  ISETP.GE.AND P4, PT, R3, RZ, PT ;  /* 0x000000ff0300720c */ /* 0x000fc60003f86270 */
[----:B------:R-:W2:Y:S01]  /*5ba0*/  LDL R4, [R1+0x570] ;  /* 0x0005700001047983 */ /* 0x000ea20000100800 */
[----:B------:R-:W-:Y:S02]  /*5bb0*/  @!P5 IMAD.MOV R127, RZ, RZ, -R127 ;  /* 0x000000ffff7fd224 */ /* 0x000fe400078e0a7f */
[----:B------:R-:W-:Y:S01]  /*5bc0*/  @!P3 IMAD.MOV R128, RZ, RZ, -R128 ;  /* 0x000000ffff80b224 */ /* 0x000fe200078e0a80 */
[----:B------:R-:W2:Y:S04]  /*5bd0*/  LDL R3, [R1+0x55c] ;  /* 0x00055c0001037983 */ /* 0x000ea80000100800 */
[----:B-1----:R-:W2:Y:S02]  /*5be0*/  LDL R2, [R1+0x668] ;  /* 0x0006680001027983 */ /* 0x002ea40000100800 */
[----:B------:R-:W-:Y:S01]  /*5bf0*/  @!P4 IMAD.MOV R126, RZ, RZ, -R126 ;  /* 0x000000ffff7ec224 */ /* 0x000fe200078e0a7e */
[----:B------:R-:W-:-:S02]  /*5c00*/  ISETP.GE.AND P4, PT, R249, RZ, PT ;  /* 0x000000fff900720c */ /* 0x000fc40003f86270 */
[----:B------:R-:W2:Y:S01]  /*5c10*/  LDL R249, [R1+0x558] ;  /* 0x0005580001f97983 */ /* 0x000ea20000100800 */
[----:B------:R-:W-:-:S10]  /*5c20*/  @!P1 IMAD.MOV R131, RZ, RZ, -R131 ;  /* 0x000000ffff839224 */ /* 0x000fd400078e0a83 */
[----:B------:R-:W-:Y:S01]  /*5c30*/  @!P4 IMAD.MOV R13, RZ, RZ, -R13 ;  /* 0x000000ffff0dc224 */ /* 0x000fe200078e0a0d */
[----:B---3--:R-:W-:Y:S02]  /*5c40*/  ISETP.GE.AND P5, PT, R250, RZ, PT ;  /* 0x000000fffa00720c */ /* 0x008fe40003fa6270 */
[----:B------:R-:W3:Y:S01]  /*5c50*/  LDL R250, [R1+0x554] ;  /* 0x0005540001fa7983 */ /* 0x000ee20000100800 */
[----:B----4-:R-:W-:-:S03]  /*5c60*/  ISETP.GE.AND P3, PT, R251, RZ, PT ;  /* 0x000000fffb00720c */ /* 0x010fc60003f66270 */
[----:B------:R-:W4:Y:S01]  /*5c70*/  LDL R251, [R1+0x550] ;  /* 0x0005500001fb7983 */ /* 0x000f220000100800 */
[----:B--2---:R-:W-:-:S03]  /*5c80*/  ISETP.GE.AND P1, PT, R252, RZ, PT ;  /* 0x000000fffc00720c */ /* 0x004fc60003f26270 */
[----:B------:R-:W2:Y:S01]  /*5c90*/  LDL R252, [R1+0x54c] ;  /* 0x00054c0001fc7983 */ /* 0x000ea20000100800 */
[----:B------:R-:W-:Y:S02]  /*5ca0*/  ISETP.GE.AND P4, PT, R0, RZ, PT ;  /* 0x000000ff0000720c */ /* 0x000fe40003f86270 */
[----:B------:R-:W-:Y:S01]  /*5cb0*/  @!P5 IMAD.MOV R118, RZ, RZ, -R118 ;  /* 0x000000ffff76d224 */ /* 0x000fe200078e0a76 */
[----:B------:R-:W2:Y:S01]  /*5cc0*/  LDL R0, [R1+0x548] ;  /* 0x0005480001007983 */ /* 0x000ea20000100800 */
[----:B------:R-:W-:Y:S01]  /*5cd0*/  ISETP.GE.AND P5, PT, R6, RZ, PT ;  /* 0x000000ff0600720c */ /* 0x000fe20003fa6270 */
[----:B------:R-:W-:Y:S02]  /*5ce0*/  @!P3 IMAD.MOV R119, RZ, RZ, -R119 ;  /* 0x000000ffff77b224 */ /* 0x000fe400078e0a77 */
[----:B------:R-:W2:Y:S01]  /*5cf0*/  LDL R6, [R1+0x544] ;  /* 0x0005440001067983 */ /* 0x000ea20000100800 */
[----:B------:R-:W-:-:S03]  /*5d00*/  ISETP.GE.AND P3, PT, R188, RZ, PT ;  /* 0x000000ffbc00720c */ /* 0x000fc60003f66270 */
[----:B------:R-:W2:Y:S01]  /*5d10*/  LDL R188, [R1+0x540] ;  /* 0x0005400001bc7983 */ /* 0x000ea20000100800 */
[----:B------:R-:W-:Y:S01]  /*5d20*/  @!P2 IMAD.MOV R130, RZ, RZ, -R130 ;  /* 0x000000ffff82a224 */ /* 0x000fe200078e0a82 */
[----:B------:R-:W-:Y:S01]  /*5d30*/  ISETP.GE.AND P2, PT, R4, RZ, PT ;  /* 0x000000ff0400720c */ /* 0x000fe20003f46270 */
[----:B------:R-:W-:Y:S01]  /*5d40*/  @!P1 IMAD.MOV R114, RZ, RZ, -R114 ;  /* 0x000000ffff729224 */ /* 0x000fe200078e0a72 */
[----:B------:R-:W2:Y:S01]  /*5d50*/  LDL R4, [R1+0x53c] ;  /* 0x00053c0001047983 */ /* 0x000ea20000100800 */
[----:B------:R-:W-:-:S10]  /*5d60*/  @!P4 IMAD.MOV R115, RZ, RZ, -R115 ;  /* 0x000000ffff73c224 */ /* 0x000fd400078e0a73 */
[----:B------:R-:W-:Y:S01]  /*5d70*/  @!P2 IMAD.MOV R112, RZ, RZ, -R112 ;  /* 0x000000ffff70a224 */ /* 0x000fe200078e0a70 */
[----:B------:R-:W-:Y:S02]  /*5d80*/  ISETP.GE.AND P2, PT, R3, RZ, PT ;  /* 0x000000ff0300720c */ /* 0x000fe40003f46270 */
[----:B------:R-:W-:Y:S01]  /*5d90*/  ISETP.GE.AND P1, PT, R249, RZ, PT ;  /* 0x000000fff900720c */ /* 0x000fe20003f26270 */
[----:B------:R-:W2:Y:S04]  /*5da0*/  LDL R3, [R1+0x538] ;  /* 0x0005380001037983 */ /* 0x000ea80000100800 */
[----:B------:R-:W2:Y:S01]  /*5db0*/  LDL R249, [R1+0x534] ;  /* 0x0005340001f97983 */ /* 0x000ea20000100800 */
[----:B------:R-:W-:Y:S02]  /*5dc0*/  @!P5 IMAD.MOV R107, RZ, RZ, -R107 ;  /* 0x000000ffff6bd224 */ /* 0x000fe400078e0a6b */
[----:B------:R-:W-:-:S03]  /*5dd0*/  @!P3 IMAD.MOV R108, RZ, RZ, -R108 ;  /* 0x000000ffff6cb224 */ /* 0x000fc600078e0a6c */
[----:B------:R-:W-:Y:S02]  /*5de0*/  @!P2 IMAD.MOV R110, RZ, RZ, -R110 ;  /* 0x000000ffff6ea224 */ /* 0x000fe400078e0a6e */
        /* <DEDUP_REMOVED lines=10> */
[----:B------:R-:W-:-:S03]  /*5e90*/  ISETP.GE.AND P1, PT, R6, RZ, PT ;  /* 0x000000ff0600720c */ /* 0x000fc60003f26270 */
[----:B------:R-:W2:Y:S01]  /*5ea0*/  LDL R6, [R1+0x520] ;  /* 0x0005200001067983 */ /* 0x000ea20000100800 */
[----:B------:R-:W-:-:S03]  /*5eb0*/  ISETP.GE.AND P4, PT, R188, RZ, PT ;  /* 0x000000ffbc00720c */ /* 0x000fc60003f86270 */
[----:B------:R-:W2:Y:S01]  /*5ec0*/  LDL R188, [R1+0x51c] ;  /* 0x00051c0001bc7983 */ /* 0x000ea20000100800 */
[----:B------:R-:W-:Y:S01]  /*5ed0*/  @!P5 IMAD.MOV R104, RZ, RZ, -R104 ;  /* 0x000000ffff68d224 */ /* 0x000fe200078e0a68 */
[----:B------:R-:W-:Y:S01]  /*5ee0*/  ISETP.GE.AND P5, PT, R4, RZ, PT ;  /* 0x000000ff0400720c */ /* 0x000fe20003fa6270 */
[----:B------:R-:W-:Y:S01]  /*5ef0*/  @!P3 IMAD.MOV R99, RZ, RZ, -R99 ;  /* 0x000000ffff63b224 */ /* 0x000fe200078e0a63 */
[----:B------:R-:W2:Y:S01]  /*5f00*/  LDL R4, [R1+0x6cc] ;  /* 0x0006cc0001047983 */ /* 0x000ea20000100800 */
[----:B------:R-:W-:Y:S02]  /*5f10*/  @!P2 IMAD.MOV R96, RZ, RZ, -R96 ;  /* 0x000000ffff60a224 */ /* 0x000fe400078e0a60 */
[----:B------:R-:W-:Y:S01]  /*5f20*/  @!P1 IMAD.MOV R98, RZ, RZ, -R98 ;  /* 0x000000ffff629224 */ /* 0x000fe200078e0a62 */
[----:B------:R-:W-:Y:S01]  /*5f30*/  ISETP.GE.AND P3, PT, R3, RZ, PT ;  /* 0x000000ff0300720c */ /* 0x000fe20003f66270 */
[----:B------:R-:W-:Y:S01]  /*5f40*/  VIADD R7, R8, 0x3f ;  /* 0x0000003f08077836 */ /* 0x000fe20000000000 */
[----:B------:R-:W2:Y:S01]  /*5f50*/  LDL R3, [R1+0x6d8] ;  /* 0x0006d80001037983 */ /* 0x000ea20000100800 */
[----:B------:R-:W-:Y:S01]  /*5f60*/  ISETP.GE.AND P2, PT, R249, RZ, PT ;  /* 0x000000fff900720c */ /* 0x000fe20003f46270 */
[----:B------:R-:W-:-:S02]  /*5f70*/  @!P4 IMAD.MOV R91, RZ, RZ, -R91 ;  /* 0x000000ffff5bc224 */ /* 0x000fc400078e0a5b */
[----:B------:R-:W2:Y:S01]  /*5f80*/  LDL R8, [R1+0x66c] ;  /* 0x00066c0001087983 */ /* 0x000ea20000100800 */
[----:B------:R-:W-:-:S03]  /*5f90*/  @!P5 IMAD.MOV R92, RZ, RZ, -R92 ;  /* 0x000000ffff5cd224 */ /* 0x000fc600078e0a5c */
[----:B------:R-:W2:Y:S03]  /*5fa0*/  LDL.LU R249, [R1+0x9bc] ;  /* 0x0009bc0001f97983 */ /* 0x000ea60000300800 */
[----:B------:R-:W-:-:S03]  /*5fb0*/  @!P3 IMAD.MOV R94, RZ, RZ, -R94 ;  /* 0x000000ffff5eb224 */ /* 0x000fc600078e0a5e */
[----:B------:R-:W-:Y:S01]  /*5fc0*/  @!P2 IMAD.MOV R88, RZ, RZ, -R88 ;  /* 0x000000ffff58a224 */ /* 0x000fe200078e0a58 */
[----:B---3--:R-:W-:Y:S02]  /*5fd0*/  ISETP.GE.AND P1, PT, R250, RZ, PT ;  /* 0x000000fffa00720c */ /* 0x008fe40003f26270 */
[----:B------:R-:W3:Y:S01]  /*5fe0*/  LDL.LU R250, [R1+0x9b8] ;  /* 0x0009b80001fa7983 */ /* 0x000ee20000300800 */
[----:B----4-:R-:W-:-:S03]  /*5ff0*/  ISETP.GE.AND P4, PT, R251, RZ, PT ;  /* 0x000000fffb00720c */ /* 0x010fc60003f86270 */
[----:B------:R-:W4:Y:S01]  /*6000*/  LDL.LU R251, [R1+0x9b4] ;  /* 0x0009b40001fb7983 */ /* 0x000f220000300800 */
[----:B--2---:R-:W-:-:S03]  /*6010*/  ISETP.GE.AND P5, PT, R252, RZ, PT ;  /* 0x000000fffc00720c */ /* 0x004fc60003fa6270 */
[----:B------:R-:W2:Y:S01]  /*6020*/  LDL.LU R252, [R1+0x9b0] ;  /* 0x0009b00001fc7983 */ /* 0x000ea20000300800 */
[----:B------:R-:W-:Y:S02]  /*6030*/  ISETP.GE.AND P3, PT, R0, RZ, PT ;  /* 0x000000ff0000720c */ /* 0x000fe40003f66270 */
[----:B------:R-:W-:Y:S01]  /*6040*/  @!P1 IMAD.MOV R86, RZ, RZ, -R86 ;  /* 0x000000ffff569224 */ /* 0x000fe200078e0a56 */
[----:B------:R-:W3:Y:S01]  /*6050*/  LDL.LU R0, [R1+0x9ac] ;  /* 0x0009ac0001007983 */ /* 0x000ee20000300800 */
[----:B------:R-:W-:-:S03]  /*6060*/  ISETP.GE.AND P2, PT, R6, RZ, PT ;  /* 0x000000ff0600720c */ /* 0x000fc60003f46270 */
[----:B------:R-:W4:Y:S01]  /*6070*/  LDL.LU R6, [R1+0x9a8] ;  /* 0x0009a80001067983 */ /* 0x000f220000300800 */
[----:B------:R-:W-:-:S03]  /*6080*/  ISETP.GE.AND P1, PT, R188, RZ, PT ;  /* 0x000000ffbc00720c */ /* 0x000fc60003f26270 */
[----:B------:R-:W2:Y:S10]  /*6090*/  LDL.LU R188, [R1+0x9a4] ;  /* 0x0009a40001bc7983 */ /* 0x000eb40000300800 */
[----:B------:R-:W-:-:S02]  /*60a0*/  @!P1 IMAD.MOV R79, RZ, RZ, -R79 ;  /* 0x000000ffff4f9224 */ /* 0x000fc400078e0a4f */
[----:B------:R-:W-:Y:S01]  /*60b0*/  @!P4 IMAD.MOV R87, RZ, RZ, -R87 ;  /* 0x000000ffff57c224 */ /* 0x000fe200078e0a57 */
[----:B------:R-:W-:Y:S01]  /*60c0*/  ISETP.GE.AND P4, PT, R8, RZ, PT ;  /* 0x000000ff0800720c */ /* 0x000fe20003f86270 */
[----:B------:R-:W-:Y:S01]  /*60d0*/  @!P3 IMAD.MOV R83, RZ, RZ, -R83 ;  /* 0x000000ffff53b224 */ /* 0x000fe200078e0a53 */
[----:B------:R-:W-:-:S11]  /*60e0*/  ISETP.GE.AND P3, PT, R4, RZ, PT ;  /* 0x000000ff0400720c */ /* 0x000fd60003f66270 */
[----:B------:R-:W-:Y:S02]  /*60f0*/  @!P4 IMAD.MOV R76, RZ, RZ, -R76 ;  /* 0x000000ffff4cc224 */ /* 0x000fe400078e0a4c */
[----:B------:R-:W-:Y:S02]  /*6100*/  @!P3 IMAD.MOV R71, RZ, RZ, -R71 ;  /* 0x000000ffff47b224 */ /* 0x000fe400078e0a47 */
[----:B------:R-:W-:Y:S01]  /*6110*/  @!P2 IMAD.MOV R84, RZ, RZ, -R84 ;  /* 0x000000ffff54a224 */ /* 0x000fe200078e0a54 */
[----:B------:R-:W-:Y:S01]  /*6120*/  ISETP.GE.AND P2, PT, R3, RZ, PT ;  /* 0x000000ff0300720c */ /* 0x000fe20003f46270 */
[----:B------:R-:W-:Y:S01]  /*6130*/  @!P5 IMAD.MOV R82, RZ, RZ, -R82 ;  /* 0x000000ffff52d224 */ /* 0x000fe200078e0a52 */
[----:B------:R-:W-:-:S11]  /*6140*/  ISETP.GE.AND P5, PT, R2, RZ, PT ;  /* 0x000000ff0200720c */ /* 0x000fd60003fa6270 */
[----:B------:R-:W-:Y:S02]  /*6150*/  @!P2 IMAD.MOV R72, RZ, RZ, -R72 ;  /* 0x000000ffff48a224 */ /* 0x000fe400078e0a48 */
[----:B------:R-:W-:Y:S01]  /*6160*/  @!P5 IMAD.MOV R78, RZ, RZ, -R78 ;  /* 0x000000ffff4ed224 */ /* 0x000fe200078e0a4e */
[----:B--2---:R-:W-:Y:S02]  /*6170*/  ISETP.GE.AND P1, PT, R188, RZ, PT ;  /* 0x000000ffbc00720c */ /* 0x004fe40003f26270 */
[----:B------:R-:W2:Y:S01]  /*6180*/  LDL.LU R188, [R1+0x9a0] ;  /* 0x0009a00001bc7983 */ /* 0x000ea20000300800 */
[----:B----4-:R-:W-:-:S03]  /*6190*/  ISETP.GE.AND P4, PT, R6, RZ, PT ;  /* 0x000000ff0600720c */ /* 0x010fc60003f86270 */
[----:B------:R-:W4:Y:S01]  /*61a0*/  LDL.LU R6, [R1+0x99c] ;  /* 0x00099c0001067983 */ /* 0x000f220000300800 */
[----:B------:R-:W-:Y:S02]  /*61b0*/  ISETP.GE.AND P3, PT, R252, RZ, PT ;  /* 0x000000fffc00720c */ /* 0x000fe40003f66270 */
[----:B------:R-:W-:-:S04]  /*61c0*/  ISETP.GE.AND P2, PT, R251, RZ, PT ;  /* 0x000000fffb00720c */ /* 0x000fc80003f46270 */
[----:B------:R-:W-:Y:S01]  /*61d0*/  @!P1 IMAD.MOV R74, RZ, RZ, -R74 ;  /* 0x000000ffff4a9224 */ /* 0x000fe200078e0a4a */
[----:B---3--:R-:W-:-:S06]  /*61e0*/  ISETP.GE.AND P1, PT, R250, RZ, PT ;  /* 0x000000fffa00720c */ /* 0x008fcc0003f26270 */
[----:B------:R-:W-:Y:S01]  /*61f0*/  @!P3 IMAD.MOV R67, RZ, RZ, -R67 ;  /* 0x000000ffff43b224 */ /* 0x000fe200078e0a43 */
[----:B------:R-:W-:Y:S02]  /*6200*/  ISETP.GE.AND P3, PT, R247, RZ, PT ;  /* 0x000000fff700720c */ /* 0x000fe40003f66270 */
[----:B------:R-:W-:Y:S01]  /*6210*/  ISETP.GE.AND P5, PT, R0, RZ, PT ;  /* 0x000000ff0000720c */ /* 0x000fe20003fa6270 */
[----:B------:R-:W-:-:S03]  /*6220*/  @!P2 IMAD.MOV R60, RZ, RZ, -R60 ;  /* 0x000000ffff3ca224 */ /* 0x000fc600078e0a3c */
[----:B------:R-:W-:Y:S01]  /*6230*/  @!P1 IMAD.MOV R62, RZ, RZ, -R62 ;  /* 0x000000ffff3e9224 */ /* 0x000fe200078e0a3e */
[----:B------:R-:W-:-:S06]  /*6240*/  ISETP.GE.AND P1, PT, R245, RZ, PT ;  /* 0x000000fff500720c */ /* 0x000fcc0003f26270 */
[----:B------:R-:W-:Y:S01]  /*6250*/  @!P3 IMAD.MOV R55, RZ, RZ, -R55 ;  /* 0x000000ffff37b224 */ /* 0x000fe200078e0a37 */
[----:B------:R-:W-:Y:S02]  /*6260*/  ISETP.GE.AND P3, PT, R242, RZ, PT ;  /* 0x000000fff200720c */ /* 0x000fe40003f66270 */
[----:B------:R-:W-:Y:S01]  /*6270*/  ISETP.GE.AND P2, PT, R246, RZ, PT ;  /* 0x000000fff600720c */ /* 0x000fe20003f46270 */
[----:B------:R-:W-:Y:S01]  /*6280*/  @!P5 IMAD.MOV R66, RZ, RZ, -R66 ;  /* 0x000000ffff42d224 */ /* 0x000fe200078e0a42 */
[----:B------:R-:W-:Y:S01]  /*6290*/  ISETP.GE.AND P5, PT, R248, RZ, PT ;  /* 0x000000fff800720c */ /* 0x000fe20003fa6270 */
[----:B------:R-:W-:Y:S01]  /*62a0*/  @!P4 IMAD.MOV R68, RZ, RZ, -R68 ;  /* 0x000000ffff44c224 */ /* 0x000fe200078e0a44 */
[----:B------:R-:W-:Y:S01]  /*62b0*/  ISETP.GE.AND P4, PT, R249, RZ, PT ;  /* 0x000000fff900720c */ /* 0x000fe20003f86270 */
[----:B------:R-:W-:Y:S01]  /*62c0*/  @!P1 IMAD.MOV R50, RZ, RZ, -R50 ;  /* 0x000000ffff329224 */ /* 0x000fe200078e0a32 */
[----:B------:R-:W-:-:S05]  /*62d0*/  ISETP.GE.AND P1, PT, R240, RZ, PT ;  /* 0x000000fff000720c */ /* 0x000fca0003f26270 */
[----:B------:R-:W-:Y:S01]  /*62e0*/  @!P3 IMAD.MOV R48, RZ, RZ, -R48 ;  /* 0x000000ffff30b224 */ /* 0x000fe200078e0a30 */
[----:B------:R-:W-:Y:S01]  /*62f0*/  ISETP.GE.AND P3, PT, R237, RZ, PT ;  /* 0x000000ffed00720c */ /* 0x000fe20003f66270 */
[----:B------:R-:W-:Y:S01]  /*6300*/  @!P2 IMAD.MOV R56, RZ, RZ, -R56 ;  /* 0x000000ffff38a224 */ /* 0x000fe200078e0a38 */
        /* <DEDUP_REMOVED lines=125> */
[----:B------:R-:W1:Y:S01]  /*6ae0*/  S2R R0, SR_TID.X ;  /* 0x0000000000007919 */ /* 0x000e620000002100 */
[----:B------:R-:W-:Y:S01]  /*6af0*/  @!P1 IMAD.MOV R145, RZ, RZ, -R145 ;  /* 0x000000ffff919224 */ /* 0x000fe200078e0a91 */
[----:B------:R-:W-:-:S04]  /*6b00*/  ISETP.GE.AND P1, PT, R173, RZ, PT ;  /* 0x000000ffad00720c */ /* 0x000fc80003f26270 */
[----:B------:R-:W-:Y:S01]  /*6b10*/  @!P3 IMAD.MOV R151, RZ, RZ, -R151 ;  /* 0x000000ffff97b224 */ /* 0x000fe200078e0a97 */
[----:B------:R-:W-:Y:S01]  /*6b20*/  ISETP.GE.AND P3, PT, R170, RZ, PT ;  /* 0x000000ffaa00720c */ /* 0x000fe20003f66270 */
[----:B------:R-:W-:Y:S01]  /*6b30*/  @!P2 IMAD.MOV R143, RZ, RZ, -R143 ;  /* 0x000000ffff8fa224 */ /* 0x000fe200078e0a8f */
[----:B------:R-:W-:Y:S01]  /*6b40*/  ISETP.GE.AND P2, PT, R174, RZ, PT ;  /* 0x000000ffae00720c */ /* 0x000fe20003f46270 */
[----:B------:R-:W-:Y:S01]  /*6b50*/  @!P5 IMAD.MOV R139, RZ, RZ, -R139 ;  /* 0x000000ffff8bd224 */ /* 0x000fe200078e0a8b */
[----:B------:R-:W-:Y:S01]  /*6b60*/  ISETP.GE.AND P5, PT, R176, RZ, PT ;  /* 0x000000ffb000720c */ /* 0x000fe20003fa6270 */
[----:B------:R-:W-:Y:S01]  /*6b70*/  @!P4 IMAD.MOV R137, RZ, RZ, -R137 ;  /* 0x000000ffff89c224 */ /* 0x000fe200078e0a89 */
[----:B------:R-:W-:Y:S02]  /*6b80*/  ISETP.GE.AND P4, PT, R177, RZ, PT ;  /* 0x000000ffb100720c */ /* 0x000fe40003f86270 */
        /* <DEDUP_REMOVED lines=9> */
[----:B------:R-:W-:Y:S01]  /*6c20*/  ISETP.GT.AND P5, PT, R7, 0x3f, PT ;  /* 0x0000003f0700780c */ /* 0x000fe20003fa4270 */
[----:B------:R-:W-:Y:S01]  /*6c30*/  @!P4 IMAD.MOV R147, RZ, RZ, -R147 ;  /* 0x000000ffff93c224 */ /* 0x000fe200078e0a93 */
[----:B------:R-:W-:Y:S01]  /*6c40*/  ISETP.GE.AND P4, PT, R172, RZ, PT ;  /* 0x000000ffac00720c */ /* 0x000fe20003f86270 */
[----:B------:R-:W-:Y:S01]  /*6c50*/  @!P0 IMAD.IADD R54, R54, 0x1, -R10 ;  /* 0x0000000136368824 */ /* 0x000fe200078e0a0a */
[----:B------:R-:W-:Y:S01]  /*6c60*/  SEL R215, RZ, 0x4, !P5 ;  /* 0x00000004ffd77807 */ /* 0x000fe20006800000 */
[----:B------:R-:W-:Y:S01]  /*6c70*/  @!P1 IMAD.MOV R163, RZ, RZ, -R163 ;  /* 0x000000ffffa39224 */ /* 0x000fe200078e0aa3 */
[----:B------:R-:W3:Y:S01]  /*6c80*/  LDC.64 R10, c[0x0][0x238] ;  /* 0x00008e00ff0a7b82 */ /* 0x000ee20000000a00 */
[----:B------:R-:W-:Y:S01]  /*6c90*/  @!P3 IMAD.MOV R167, RZ, RZ, -R167 ;  /* 0x000000ffffa7b224 */ /* 0x000fe200078e0aa7 */
[----:B------:R-:W-:Y:S01]  /*6ca0*/  ISETP.GE.AND P3, PT, R154, RZ, PT ;  /* 0x000000ff9a00720c */ /* 0x000fe20003f66270 */
[----:B------:R-:W-:Y:S01]  /*6cb0*/  @!P2 IMAD.MOV R161, RZ, RZ, -R161 ;  /* 0x000000ffffa1a224 */ /* 0x000fe200078e0aa1 */
[----:B------:R-:W-:Y:S01]  /*6cc0*/  ISETP.GE.AND P1, PT, R158, RZ, PT ;  /* 0x000000ff9e00720c */ /* 0x000fe20003f26270 */
[----:B------:R-:W-:Y:S01]  /*6cd0*/  @!P6 IMAD.MOV R165, RZ, RZ, -R165 ;  /* 0x000000ffffa5e224 */ /* 0x000fe200078e0aa5 */
[----:B------:R-:W-:-:S02]  /*6ce0*/  ISETP.GE.AND P2, PT, R160, RZ, PT ;  /* 0x000000ffa000720c */ /* 0x000fc40003f46270 */
[----:B-1----:R-:W-:Y:S02]  /*6cf0*/  SHF.R.U32.HI R0, RZ, 0x6, R0 ;  /* 0x00000006ff007819 */ /* 0x002fe40000011600 */
[----:B------:R-:W-:Y:S02]  /*6d00*/  ISETP.GE.AND P6, PT, R156, RZ, PT ;  /* 0x000000ff9c00720c */ /* 0x000fe40003fc6270 */
[----:B------:R-:W-:Y:S01]  /*6d10*/  SGXT.U32 R0, R0, 0x1 ;  /* 0x000000010000781a */ /* 0x000fe20000000000 */
[----:B------:R-:W-:Y:S01]  /*6d20*/  @!P4 IMAD.MOV R157, RZ, RZ, -R157 ;  /* 0x000000ffff9dc224 */ /* 0x000fe200078e0a9d */
[----:B------:R-:W-:Y:S01]  /*6d30*/  UIADD3 UR4, UR4, -0x40, URZ ;  /* 0xffffffc004047890 */ /* 0x000fe2000fffe03f */
[----:B------:R-:W-:Y:S01]  /*6d40*/  @!P3 IMAD.MOV R5, RZ, RZ, -R5 ;  /* 0x000000ffff05b224 */ /* 0x000fe200078e0a05 */
[----:B------:R-:W-:Y:S01]  /*6d50*/  ISETP.GE.AND P4, PT, R0, UR5, PT ;  /* 0x0000000500007c0c */ /* 0x000fe2000bf86270 */
[----:B------:R-:W-:Y:S01]  /*6d60*/  IMAD.MOV.U32 R8, RZ, RZ, R54 ;  /* 0x000000ffff087224 */ /* 0x000fe200078e0036 */
[----:B------:R-:W-:Y:S01]  /*6d70*/  ULDC UR5, c[0x0][0x230] ;  /* 0x00008c0000057ab9 */ /* 0x000fe20000000800 */
[----:B------:R-:W-:Y:S01]  /*6d80*/  @!P1 IMAD.MOV R171, RZ, RZ, -R171 ;  /* 0x000000ffffab9224 */ /* 0x000fe200078e0aab */
[C---:B------:R-:W-:Y:S01]  /*6d90*/  ISETP.GE.AND P1, PT, R152.reuse, UR5, PT ;  /* 0x0000000598007c0c */ /* 0x040fe2000bf26270 */
[----:B------:R-:W-:Y:S01]  /*6da0*/  @!P2 IMAD.MOV R169, RZ, RZ, -R169 ;  /* 0x000000ffffa9a224 */ /* 0x000fe200078e0aa9 */
[----:B------:R-:W-:Y:S01]  /*6db0*/  ISETP.NE.AND P0, PT, R189, RZ, PT ;  /* 0x000000ffbd00720c */ /* 0x000fe20003f05270 */
[----:B------:R-:W-:Y:S01]  /*6dc0*/  @!P6 IMAD.MOV R8, RZ, RZ, -R8 ;  /* 0x000000ffff08e224 */ /* 0x000fe200078e0a08 */
[----:B------:R-:W-:Y:S01]  /*6dd0*/  LOP3.LUT R173, RZ, R189, RZ, 0x33, !PT ;  /* 0x000000bdffad7212 */ /* 0x000fe200078e33ff */
[----:B------:R-:W-:Y:S01]  /*6de0*/  ULDC UR5, c[0x0][0x230] ;  /* 0x00008c0000057ab9 */ /* 0x000fe20000000800 */
[----:B------:R-:W-:-:S02]  /*6df0*/  ISETP.GE.AND P2, PT, R152, UR4, PT ;  /* 0x0000000498007c0c */ /* 0x000fc4000bf46270 */
[----:B--2---:R-:W-:Y:S02]  /*6e00*/  ISETP.NE.AND P5, PT, R188, RZ, PT ;  /* 0x000000ffbc00720c */ /* 0x004fe40003fa5270 */
[----:B------:R-:W-:Y:S02]  /*6e10*/  SEL R251, R215, RZ, !P4 ;  /* 0x000000ffd7fb7207 */ /* 0x000fe40006000000 */
[----:B------:R-:W-:-:S09]  /*6e20*/  SEL R12, R173, R12, !P0 ;  /* 0x0000000cad0c7207 */ /* 0x000fd20004000000 */
[----:B------:R-:W-:Y:S02]  /*6e30*/  @!P5 LOP3.LUT R5, RZ, R188, RZ, 0x33, !PT ;  /* 0x000000bcff05d212 */ /* 0x000fe400078e33ff */
[----:B------:R-:W-:-:S03]  /*6e40*/  SEL R122, R173, R122, !P0 ;  /* 0x0000007aad7a7207 */ /* 0x000fc60004000000 */
[----:B------:R-:W-:Y:S01]  /*6e50*/  IMAD R2, R5, R9, RZ ;  /* 0x0000000905027224 */ /* 0x000fe200078e02ff */
[----:B------:R-:W-:Y:S02]  /*6e60*/  SEL R5, R215, RZ, !P1 ;  /* 0x000000ffd7057207 */ /* 0x000fe40004800000 */
[C---:B------:R-:W-:Y:S02]  /*6e70*/  SEL R123, R173.reuse, R123, !P0 ;  /* 0x0000007bad7b7207 */ /* 0x040fe40004000000 */
[C---:B------:R-:W-:Y:S02]  /*6e80*/  SEL R124, R173.reuse, R124, !P0 ;  /* 0x0000007cad7c7207 */ /* 0x040fe40004000000 */
[C---:B------:R-:W-:Y:S02]  /*6e90*/  SEL R126, R173.reuse, R126, !P0 ;  /* 0x0000007ead7e7207 */ /* 0x040fe40004000000 */
[C---:B------:R-:W-:Y:S02]  /*6ea0*/  SEL R127, R173.reuse, R127, !P0 ;  /* 0x0000007fad7f7207 */ /* 0x040fe40004000000 */
[----:B------:R-:W-:-:S02]  /*6eb0*/  SEL R128, R173, R128, !P0 ;  /* 0x00000080ad807207 */ /* 0x000fc40004000000 */
[C---:B------:R-:W-:Y:S02]  /*6ec0*/  SEL R130, R173.reuse, R130, !P0 ;  /* 0x00000082ad827207 */ /* 0x040fe40004000000 */
        /* <DEDUP_REMOVED lines=119> */
[----:B------:R-:W-:Y:S02]  /*7640*/  SEL R173, R173, R8, !P0 ;  /* 0x00000008adad7207 */ /* 0x000fe40004000000 */
[----:B------:R-:W-:Y:S02]  /*7650*/  ISETP.GT.AND P0, PT, R7, 0x7f, PT ;  /* 0x0000007f0700780c */ /* 0x000fe40003f04270 */
[----:B------:R-:W-:Y:S02]  /*7660*/  SEL R9, RZ, 0x4, P2 ;  /* 0x00000004ff097807 */ /* 0x000fe40001000000 */
[----:B------:R-:W-:Y:S01]  /*7670*/  ISETP.NE.U32.AND P5, PT, R5, RZ, PT ;  /* 0x000000ff0500720c */ /* 0x000fe20003fa5070 */
[----:B---3--:R-:W-:Y:S01]  /*7680*/  IMAD R8, R152, R11, RZ ;  /* 0x0000000b98087224 */ /* 0x008fe200078e02ff */
[----:B------:R-:W-:Y:S01]  /*7690*/  STL [R1+0x94c], R251 ;  /* 0x00094cfb01007387 */ /* 0x000fe20000100800 */
[----:B------:R-:W-:-:S03]  /*76a0*/  SEL R9, R9, RZ, P0 ;  /* 0x000000ff09097207 */ /* 0x000fc60000000000 */
[----:B------:R-:W-:Y:S01]  /*76b0*/  STL [R1+0x964], R23 ;  /* 0x0009641701007387 */ /* 0x000fe20000100800 */
[----:B------:R-:W-:Y:S01]  /*76c0*/  LEA R202, P2, R2, UR6, 0x2 ;  /* 0x0000000602ca7c11 */ /* 0x000fe2000f8410ff */
[----:B------:R-:W-:Y:S02]  /*76d0*/  ULDC UR6, c[0x0][0x230] ;  /* 0x00008c0000067ab9 */ /* 0x000fe40000000800 */
[----:B------:R-:W-:Y:S01]  /*76e0*/  STL [R1+0x968], R22 ;  /* 0x0009681601007387 */ /* 0x000fe20000100800 */
[----:B------:R-:W-:Y:S01]  /*76f0*/  LEA R176, P3, R8, UR8, 0x2 ;  /* 0x0000000808b07c11 */ /* 0x000fe2000f8610ff */
[----:B------:R-:W-:Y:S01]  /*7700*/  ULDC UR8, c[0x0][0x230] ;  /* 0x00008c0000087ab9 */ /* 0x000fe20000000800 */
[C---:B------:R-:W-:Y:S01]  /*7710*/  LOP3.LUT R170, R0.reuse, 0x20, RZ, 0xfc, !PT ;  /* 0x0000002000aa7812 */ /* 0x040fe200078efcff */
[----:B------:R-:W-:Y:S01]  /*7720*/  STL [R1+0x96c], R20 ;  /* 0x00096c1401007387 */ /* 0x000fe20000100800 */
[----:B------:R-:W-:Y:S02]  /*7730*/  ISETP.NE.U32.AND P1, PT, R9, RZ, PT ;  /* 0x000000ff0900720c */ /* 0x000fe40003f25070 */
[----:B------:R-:W-:Y:S01]  /*7740*/  LOP3.LUT R172, R0, 0x2, RZ, 0xfc, !PT ;  /* 0x0000000200ac7812 */ /* 0x000fe200078efcff */
[----:B------:R-:W-:Y:S01]  /*7750*/  STL.64 [R1+0x958], R18 ;  /* 0x0009581201007387 */ /* 0x000fe20000100a00 */
[----:B----4-:R-:W-:-:S03]  /*7760*/  LOP3.LUT R6, R6, 0xfffffdff, RZ, 0xc0, !PT ;  /* 0xfffffdff06067812 */ /* 0x010fc600078ec0ff */
[----:B------:R-:W-:Y:S01]  /*7770*/  STL [R1+0x960], R16 ;  /* 0x0009601001007387 */ /* 0x000fe20000100800 */
[----:B------:R-:W-:Y:S01]  /*7780*/  LEA.HI.X.SX32 R5, R2, UR7, 0x2, P2 ;  /* 0x0000000702057c11 */ /* 0x000fe200090f16ff */
[----:B------:R-:W-:Y:S02]  /*7790*/  ULDC UR7, c[0x0][0x230] ;  /* 0x00008c0000077ab9 */ /* 0x000fe40000000800 */
[----:B------:R-:W-:Y:S01]  /*77a0*/  STL [R1+0x970], R14 ;  /* 0x0009700e01007387 */ /* 0x000fe20000100800 */
[----:B------:R-:W-:Y:S01]  /*77b0*/  LEA.HI.X.SX32 R9, R8, UR9, 0x2, P3 ;  /* 0x0000000908097c11 */ /* 0x000fe200098f16ff */
[----:B------:R-:W-:Y:S01]  /*77c0*/  ULDC UR9, c[0x0][0x230] ;  /* 0x00008c0000097ab9 */ /* 0x000fe20000000800 */
[----:B------:R-:W-:Y:S01]  /*77d0*/  ISETP.GE.AND P2, PT, R170, UR20, PT ;  /* 0x00000014aa007c0c */ /* 0x000fe2000bf46270 */
[----:B------:R-:W-:Y:S01]  /*77e0*/  STL [R1+0x974], R15 ;  /* 0x0009740f01007387 */ /* 0x000fe20000100800 */
[C---:B------:R-:W-:Y:S02]  /*77f0*/  LOP3.LUT R168, R0.reuse, 0x22, RZ, 0xfc, !PT ;  /* 0x0000002200a87812 */ /* 0x040fe400078efcff */
[----:B------:R-:W-:Y:S01]  /*7800*/  LOP3.LUT R164, R0, 0x6, RZ, 0xfc, !PT ;  /* 0x0000000600a47812 */ /* 0x000fe200078efcff */
[----:B------:R-:W-:Y:S01]  /*7810*/  STL [R1+0x980], R17 ;  /* 0x0009801101007387 */ /* 0x000fe20000100800 */
[----:B------:R-:W-:-:S02]  /*7820*/  ISETP.GE.AND P3, PT, R172, UR5, PT ;  /* 0x00000005ac007c0c */ /* 0x000fc4000bf66270 */
[----:B------:R-:W-:Y:S01]  /*7830*/  @P5 LOP3.LUT R6, R6, 0x200, RZ, 0xfc, !PT ;  /* 0x0000020006065812 */ /* 0x000fe200078efcff */
[----:B------:R-:W-:Y:S01]  /*7840*/  STL [R1+0x984], R21 ;  /* 0x0009841501007387 */ /* 0x000fe20000100800 */
[----:B------:R-:W-:-:S03]  /*7850*/  LOP3.LUT R166, R0, 0x4, RZ, 0xfc, !PT ;  /* 0x0000000400a67812 */ /* 0x000fc600078efcff */
[----:B------:R-:W-:Y:S01]  /*7860*/  STL [R1+0x988], R153 ;  /* 0x0009889901007387 */ /* 0x000fe20000100800 */
[----:B------:R-:W-:-:S03]  /*7870*/  SEL R245, R215, RZ, !P2 ;  /* 0x000000ffd7f57207 */ /* 0x000fc60005000000 */
[----:B------:R-:W-:Y:S01]  /*7880*/  STL [R1+0x98c], R155 ;  /* 0x00098c9b01007387 */ /* 0x000fe20000100800 */
[----:B------:R-:W-:Y:S02]  /*7890*/  ISETP.GE.AND P4, PT, R168, UR21, PT ;  /* 0x00000015a8007c0c */ /* 0x000fe4000bf86270 */
[----:B------:R-:W-:Y:S01]  /*78a0*/  SEL R246, R215, RZ, !P3 ;  /* 0x000000ffd7f67207 */ /* 0x000fe20005800000 */
[----:B------:R-:W-:Y:S01]  /*78b0*/  STL [R1+0x990], R157 ;  /* 0x0009909d01007387 */ /* 0x000fe20000100800 */
[----:B------:R-:W-:Y:S02]  /*78c0*/  ISETP.GE.AND P2, PT, R164, UR7, PT ;  /* 0x00000007a4007c0c */ /* 0x000fe4000bf46270 */
[----:B------:R-:W-:Y:S01]  /*78d0*/  LOP3.LUT R6, R6, 0xffffffdf, RZ, 0xc0, !PT ;  /* 0xffffffdf06067812 */ /* 0x000fe200078ec0ff */
[----:B------:R-:W-:Y:S01]  /*78e0*/  STL [R1+0x994], R159 ;  /* 0x0009949f01007387 */ /* 0x000fe20000100800 */
[C---:B------:R-:W-:Y:S02]  /*78f0*/  LOP3.LUT R162, R0.reuse, 0x24, RZ, 0xfc, !PT ;  /* 0x0000002400a27812 */ /* 0x040fe400078efcff */
[----:B------:R-:W-:Y:S01]  /*7900*/  LOP3.LUT R160, R0, 0x8, RZ, 0xfc, !PT ;  /* 0x0000000800a07812 */ /* 0x000fe200078efcff */
[----:B------:R1:W-:Y:S01]  /*7910*/  STL [R1+0x998], R161 ;  /* 0x000998a101007387 */ /* 0x0003e20000100800 */
[----:B------:R-:W-:-:S02]  /*7920*/  ISETP.GE.AND P3, PT, R166, UR6, PT ;  /* 0x00000006a6007c0c */ /* 0x000fc4000bf66270 */
[C---:B------:R-:W-:Y:S02]  /*7930*/  SEL R244, R215.reuse, RZ, !P4 ;  /* 0x000000ffd7f47207 */ /* 0x040fe40006000000 */
[C---:B------:R-:W-:Y:S02]  /*7940*/  SEL R249, R215.reuse, RZ, !P2 ;  /* 0x000000ffd7f97207 */ /* 0x040fe40005000000 */
[----:B------:R-:W-:Y:S02]  /*7950*/  @P1 LOP3.LUT R6, R6, 0x20, RZ, 0xfc, !PT ;  /* 0x0000002006061812 */ /* 0x000fe400078efcff */
[----:B-1----:R-:W-:Y:S02]  /*7960*/  LOP3.LUT R161, R0, 0x26, RZ, 0xfc, !PT ;  /* 0x0000002600a17812 */ /* 0x002fe400078efcff */
[----:B------:R-:W-:Y:S02]  /*7970*/  ISETP.GE.AND P4, PT, R162, UR22, PT ;  /* 0x00000016a2007c0c */ /* 0x000fe4000bf86270 */
[----:B------:R-:W-:-:S02]  /*7980*/  SEL R250, R215, RZ, !P3 ;  /* 0x000000ffd7fa7207 */ /* 0x000fc40005800000 */
[----:B------:R-:W-:Y:S01]  /*7990*/  ISETP.GE.AND P2, PT, R160, UR8, PT ;  /* 0x00000008a0007c0c */ /* 0x000fe2000bf46270 */
[----:B------:R-:W-:Y:S01]  /*79a0*/  STL.64 [R1+0x7c8], R188 ;  /* 0x0007c8bc01007387 */ /* 0x000fe20000100a00 */
[C---:B------:R-:W-:Y:S02]  /*79b0*/  LOP3.LUT R159, R0.reuse, 0xa, RZ, 0xfc, !PT ;  /* 0x0000000a009f7812 */ /* 0x040fe400078efcff */
[----:B------:R-:W-:Y:S01]  /*79c0*/  ISETP.GE.AND P3, PT, R161, UR23, PT ;  /* 0x00000017a1007c0c */ /* 0x000fe2000bf66270 */
[----:B------:R1:W-:Y:S01]  /*79d0*/  STL [R1+0x258], R2 ;  /* 0x0002580201007387 */ /* 0x0003e20000100800 */
[----:B------:R-:W-:Y:S02]  /*79e0*/  LOP3.LUT R158, R0, 0x28, RZ, 0xfc, !PT ;  /* 0x00000028009e7812 */ /* 0x000fe400078efcff */
[----:B------:R-:W-:Y:S01]  /*79f0*/  SEL R248, R215, RZ, !P4 ;  /* 0x000000ffd7f87207 */ /* 0x000fe20006000000 */
[----:B------:R-:W-:Y:S01]  /*7a00*/  STL.64 [R1+0x978], R6 ;  /* 0x0009780601007387 */ /* 0x000fe20000100a00 */
[----:B------:R-:W-:-:S02]  /*7a10*/  ISETP.GE.AND P4, PT, R159, UR9, PT ;  /* 0x000000099f007c0c */ /* 0x000fc4000bf86270 */
[C---:B------:R-:W-:Y:S01]  /*7a20*/  SEL R247, R215.reuse, RZ, !P3 ;  /* 0x000000ffd7f77207 */ /* 0x040fe20005800000 */
[----:B------:R-:W-:Y:S01]  /*7a30*/  STL [R1+0x7d8], R8 ;  /* 0x0007d80801007387 */ /* 0x000fe20000100800 */
[----:B-1----:R-:W-:Y:S02]  /*7a40*/  SEL R2, R215, RZ, !P2 ;  /* 0x000000ffd7027207 */ /* 0x002fe40005000000 */
[----:B------:R-:W-:Y:S01]  /*7a50*/  ISETP.GE.AND P3, PT, R158, UR24, PT ;  /* 0x000000189e007c0c */ /* 0x000fe2000bf66270 */
[----:B------:R-:W-:Y:S01]  /*7a60*/  STL [R1+0x950], R246 ;  /* 0x000950f601007387 */ /* 0x000fe20000100800 */
[C---:B------:R-:W-:Y:S02]  /*7a70*/  LOP3.LUT R156, R0.reuse, 0xc, RZ, 0xfc, !PT ;  /* 0x0000000c009c7812 */ /* 0x040fe400078efcff */
[C---:B------:R-:W-:Y:S01]  /*7a80*/  LOP3.LUT R157, R0.reuse, 0x2a, RZ, 0xfc, !PT ;  /* 0x0000002a009d7812 */ /* 0x040fe200078efcff */
[----:B------:R-:W-:Y:S01]  /*7a90*/  STL [R1+0x954], R245 ;  /* 0x000954f501007387 */ /* 0x000fe20000100800 */
[----:B------:R-:W-:-:S02]  /*7aa0*/  LOP3.LUT R155, R0, 0xe, RZ, 0xfc, !PT ;  /* 0x0000000e009b7812 */ /* 0x000fc400078efcff */
[----:B------:R-:W-:Y:S01]  /*7ab0*/  SEL R4, R215, RZ, !P4 ;  /* 0x000000ffd7047207 */ /* 0x000fe20006000000 */
[----:B------:R1:W-:Y:S01]  /*7ac0*/  STL [R1+0x170], R2 ;  /* 0x0001700201007387 */ /* 0x0003e20000100800 */
[----:B------:R-:W-:Y:S02]  /*7ad0*/  ISETP.GE.AND P4, PT, R156, UR10, PT ;  /* 0x0000000a9c007c0c */ /* 0x000fe4000bf86270 */
[----:B------:R-:W-:Y:S01]  /*7ae0*/  ISETP.GE.AND P2, PT, R157, UR25, PT ;  /* 0x000000199d007c0c */ /* 0x000fe2000bf46270 */
[----:B------:R2:W-:Y:S01]  /*7af0*/  STL [R1+0x16c], R4 ;  /* 0x00016c0401007387 */ /* 0x0005e20000100800 */
[----:B------:R-:W-:Y:S02]  /*7b00*/  LOP3.LUT R154, R0, 0x2c, RZ, 0xfc, !PT ;  /* 0x0000002c009a7812 */ /* 0x000fe400078efcff */
[----:B-1----:R-:W-:Y:S02]  /*7b10*/  SEL R2, R215, RZ, !P3 ;  /* 0x000000ffd7027207 */ /* 0x002fe40005800000 */
[----:B------:R-:W-:-:S02]  /*7b20*/  ISETP.GE.AND P3, PT, R155, UR11, PT ;  /* 0x0000000b9b007c0c */ /* 0x000fc4000bf66270 */
[----:B------:R-:W-:Y:S01]  /*7b30*/  LOP3.LUT R153, R0, 0x2e, RZ, 0xfc, !PT ;  /* 0x0000002e00997812 */ /* 0x000fe200078efcff */
[----:B------:R1:W-:Y:S01]  /*7b40*/  STL [R1+0x168], R2 ;  /* 0x0001680201007387 */ /* 0x0003e20000100800 */
[C---:B--2---:R-:W-:Y:S02]  /*7b50*/  SEL R4, R215.reuse, RZ, !P4 ;  /* 0x000000ffd7047207 */ /* 0x044fe40006000000 */
[----:B------:R-:W-:Y:S02]  /*7b60*/  SEL R252, R215, RZ, !P2 ;  /* 0x000000ffd7fc7207 */ /* 0x000fe40005000000 */
[----:B------:R-:W-:Y:S02]  /*7b70*/  ISETP.GE.AND P2, PT, R154, UR26, PT ;  /* 0x0000001a9a007c0c */ /* 0x000fe4000bf46270 */
[----:B------:R-:W-:Y:S02]  /*7b80*/  ISETP.GE.AND P4, PT, R153, UR27, PT ;  /* 0x0000001b99007c0c */ /* 0x000fe4000bf86270 */
[----:B-1----:R-:W-:Y:S01]  /*7b90*/  SEL R2, R215, RZ, !P3 ;  /* 0x000000ffd7027207 */ /* 0x002fe20005800000 */
[----:B------:R1:W-:Y:S01]  /*7ba0*/  STL [R1+0x180], R4 ;  /* 0x0001800401007387 */ /* 0x0003e20000100800 */
[----:B------:R-:W-:-:S02]  /*7bb0*/  LOP3.LUT R152, R0, 0x10, RZ, 0xfc, !PT ;  /* 0x0000001000987812 */ /* 0x000fc400078efcff */
[----:B------:R-:W-:Y:S01]  /*7bc0*/  LOP3.LUT R23, R0, 0x12, RZ, 0xfc, !PT ;  /* 0x0000001200177812 */ /* 0x000fe200078efcff */
[----:B------:R2:W-:Y:S01]  /*7bd0*/  STL [R1+0x17c], R2 ;  /* 0x00017c0201007387 */ /* 0x0005e20000100800 */
[----:B------:R-:W-:Y:S01]  /*7be0*/  ISETP.GE.AND P3, PT, R152, UR12, PT ;  /* 0x0000000c98007c0c */ /* 0x000fe2000bf66270 */
[C---:B------:R-:W-:Y:S01]  /*7bf0*/  IMAD R206, R0.reuse, R10, RZ ;  /* 0x0000000a00ce7224 */ /* 0x040fe200078e02ff */
[C---:B------:R-:W-:Y:S01]  /*7c00*/  LOP3.LUT R22, R0.reuse, 0x30, RZ, 0xfc, !PT ;  /* 0x0000003000167812 */ /* 0x040fe200078efcff */
[----:B------:R-:W-:Y:S01]  /*7c10*/  ULDC UR12, c[0x0][0x230] ;  /* 0x00008c00000c7ab9 */ /* 0x000fe20000000800 */
[----:B-1----:R-:W-:Y:S02]  /*7c20*/  SEL R4, R215, RZ, !P2 ;  /* 0x000000ffd7047207 */ /* 0x002fe40005000000 */
[----:B------:R-:W-:Y:S02]  /*7c30*/  ISETP.GE.AND P2, PT, R23, UR13, PT ;  /* 0x0000000d17007c0c */ /* 0x000fe4000bf46270 */
[----:B--2---:R-:W-:Y:S01]  /*7c40*/  SEL R2, R215, RZ, !P4 ;  /* 0x000000ffd7027207 */ /* 0x004fe20006000000 */
[----:B------:R1:W-:Y:S01]  /*7c50*/  STL [R1+0x178], R4 ;  /* 0x0001780401007387 */ /* 0x0003e20000100800 */
[----:B------:R-:W-:-:S03]  /*7c60*/  LOP3.LUT R21, R0, 0x32, RZ, 0xfc, !PT ;  /* 0x0000003200157812 */ /* 0x000fc600078efcff */
[----:B------:R2:W-:Y:S01]  /*7c70*/  STL [R1+0x174], R2 ;  /* 0x0001740201007387 */ /* 0x0005e20000100800 */
[----:B------:R-:W-:Y:S02]  /*7c80*/  ISETP.GE.AND P4, PT, R22, UR28, PT ;  /* 0x0000001c16007c0c */ /* 0x000fe4000bf86270 */
[----:B-1----:R-:W-:Y:S02]  /*7c90*/  SEL R4, R215, RZ, !P3 ;  /* 0x000000ffd7047207 */ /* 0x002fe40005800000 */
[----:B------:R-:W-:Y:S02]  /*7ca0*/  ISETP.GE.AND P3, PT, R21, UR29, PT ;  /* 0x0000001d15007c0c */ /* 0x000fe4000bf66270 */
[----:B--2---:R-:W-:Y:S01]  /*7cb0*/  SEL R2, R215, RZ, !P2 ;  /* 0x000000ffd7027207 */ /* 0x004fe20005000000 */
[----:B------:R1:W-:Y:S01]  /*7cc0*/  STL [R1+0x198], R4 ;  /* 0x0001980401007387 */ /* 0x0003e20000100800 */
[C---:B------:R-:W-:Y:S02]  /*7cd0*/  LOP3.LUT R20, R0.reuse, 0x14, RZ, 0xfc, !PT ;  /* 0x0000001400147812 */ /* 0x040fe400078efcff */
[C---:B------:R-:W-:Y:S01]  /*7ce0*/  LOP3.LUT R19, R0.reuse, 0x16, RZ, 0xfc, !PT ;  /* 0x0000001600137812 */ /* 0x040fe200078efcff */
[----:B------:R2:W-:Y:S01]  /*7cf0*/  STL [R1+0x194], R2 ;  /* 0x0001940201007387 */ /* 0x0005e20000100800 */
[----:B------:R-:W-:-:S02]  /*7d00*/  LOP3.LUT R18, R0, 0x34, RZ, 0xfc, !PT ;  /* 0x0000003400127812 */ /* 0x000fc400078efcff */
[----:B------:R-:W-:Y:S02]  /*7d10*/  ISETP.GE.AND P2, PT, R20, UR14, PT ;  /* 0x0000000e14007c0c */ /* 0x000fe4000bf46270 */
[----:B-1----:R-:W-:Y:S02]  /*7d20*/  SEL R4, R215, RZ, !P4 ;  /* 0x000000ffd7047207 */ /* 0x002fe40006000000 */
[----:B------:R-:W-:Y:S02]  /*7d30*/  ISETP.GE.AND P4, PT, R19, UR15, PT ;  /* 0x0000000f13007c0c */ /* 0x000fe4000bf86270 */
[----:B--2---:R-:W-:Y:S02]  /*7d40*/  SEL R2, R215, RZ, !P3 ;  /* 0x000000ffd7027207 */ /* 0x004fe40005800000 */
[----:B------:R-:W-:Y:S02]  /*7d50*/  LOP3.LUT R17, R0, 0x36, RZ, 0xfc, !PT ;  /* 0x0000003600117812 */ /* 0x000fe400078efcff */
[----:B------:R-:W-:Y:S01]  /*7d60*/  ISETP.GE.AND P3, PT, R18, UR30, PT ;  /* 0x0000001e12007c0c */ /* 0x000fe2000bf66270 */
[----:B------:R1:W-:Y:S01]  /*7d70*/  STL [R1+0x190], R4 ;  /* 0x0001900401007387 */ /* 0x0003e20000100800 */
[----:B------:R-:W-:-:S02]  /*7d80*/  LOP3.LUT R16, R0, 0x18, RZ, 0xfc, !PT ;  /* 0x0000001800107812 */ /* 0x000fc400078efcff */
[C---:B------:R-:W-:Y:S01]  /*7d90*/  LOP3.LUT R15, R0.reuse, 0x1a, RZ, 0xfc, !PT ;  /* 0x0000001a000f7812 */ /* 0x040fe200078efcff */
[----:B------:R2:W-:Y:S01]  /*7da0*/  STL [R1+0x18c], R2 ;  /* 0x00018c0201007387 */ /* 0x0005e20000100800 */
[----:B------:R-:W-:Y:S02]  /*7db0*/  SEL R203, R215, RZ, !P2 ;  /* 0x000000ffd7cb7207 */ /* 0x000fe40005000000 */
[----:B------:R-:W-:Y:S02]  /*7dc0*/  ISETP.GE.AND P2, PT, R17, UR31, PT ;  /* 0x0000001f11007c0c */ /* 0x000fe4000bf46270 */
[C---:B-1----:R-:W-:Y:S02]  /*7dd0*/  SEL R4, R215.reuse, RZ, !P4 ;  /* 0x000000ffd7047207 */ /* 0x042fe40006000000 */
[----:B------:R-:W-:Y:S02]  /*7de0*/  LOP3.LUT R8, R0, 0x38, RZ, 0xfc, !PT ;  /* 0x0000003800087812 */ /* 0x000fe400078efcff */
[----:B--2---:R-:W-:-:S02]  /*7df0*/  SEL R2, R215, RZ, !P3 ;  /* 0x000000ffd7027207 */ /* 0x004fc40005800000 */
[----:B------:R-:W-:Y:S01]  /*7e00*/  ISETP.GE.AND P4, PT, R16, UR16, PT ;  /* 0x0000001010007c0c */ /* 0x000fe2000bf86270 */
[----:B------:R-:W-:Y:S01]  /*7e10*/  STL [R1+0x188], R4 ;  /* 0x0001880401007387 */ /* 0x000fe20000100800 */
[C---:B------:R-:W-:Y:S02]  /*7e20*/  LOP3.LUT R14, R0.reuse, 0x3a, RZ, 0xfc, !PT ;  /* 0x0000003a000e7812 */ /* 0x040fe400078efcff */
[----:B------:R-:W-:Y:S01]  /*7e30*/  ISETP.GE.AND P3, PT, R15, UR17, PT ;  /* 0x000000110f007c0c */ /* 0x000fe2000bf66270 */
[----:B------:R1:W-:Y:S01]  /*7e40*/  STL [R1+0x184], R2 ;  /* 0x0001840201007387 */ /* 0x0003e20000100800 */
[----:B------:R-:W-:Y:S02]  /*7e50*/  LOP3.LUT R3, R0, 0x1c, RZ, 0xfc, !PT ;  /* 0x0000001c00037812 */ /* 0x000fe400078efcff */
[----:B------:R-:W-:Y:S02]  /*7e60*/  SEL R204, R215, RZ, !P2 ;  /* 0x000000ffd7cc7207 */ /* 0x000fe40005000000 */
[----:B------:R-:W-:-:S02]  /*7e70*/  ISETP.GE.AND P2, PT, R8, UR32, PT ;  /* 0x0000002008007c0c */ /* 0x000fc4000bf46270 */
[----:B------:R-:W-:Y:S02]  /*7e80*/  LOP3.LUT R11, R0, 0x1e, RZ, 0xfc, !PT ;  /* 0x0000001e000b7812 */ /* 0x000fe400078efcff */
[C---:B------:R-:W-:Y:S02]  /*7e90*/  SEL R174, R215.reuse, RZ, !P3 ;  /* 0x000000ffd7ae7207 */ /* 0x040fe40005800000 */
[----:B-1----:R-:W-:Y:S02]  /*7ea0*/  SEL R2, R215, RZ, !P4 ;  /* 0x000000ffd7027207 */ /* 0x002fe40006000000 */
[----:B------:R-:W-:Y:S02]  /*7eb0*/  ISETP.GE.AND P4, PT, R14, UR33, PT ;  /* 0x000000210e007c0c */ /* 0x000fe4000bf86270 */
[----:B------:R-:W-:Y:S02]  /*7ec0*/  LOP3.LUT R7, R0, 0x3c, RZ, 0xfc, !PT ;  /* 0x0000003c00077812 */ /* 0x000fe400078efcff */
[----:B------:R-:W-:-:S02]  /*7ed0*/  ISETP.GE.AND P3, PT, R3, UR18, PT ;  /* 0x0000001203007c0c */ /* 0x000fc4000bf66270 */
[----:B------:R-:W-:Y:S02]  /*7ee0*/  LOP3.LUT R6, R0, 0x3e, RZ, 0xfc, !PT ;  /* 0x0000003e00067812 */ /* 0x000fe400078efcff */
[----:B------:R-:W-:Y:S02]  /*7ef0*/  SEL R4, R215, RZ, !P2 ;  /* 0x000000ffd7047207 */ /* 0x000fe40005000000 */
[----:B------:R-:W-:Y:S02]  /*7f00*/  ISETP.GE.AND P2, PT, R11, UR19, PT ;  /* 0x000000130b007c0c */ /* 0x000fe4000bf46270 */
[----:B------:R-:W-:Y:S01]  /*7f10*/  SEL R205, R215, RZ, !P4 ;  /* 0x000000ffd7cd7207 */ /* 0x000fe20006000000 */
[----:B------:R1:W-:Y:S01]  /*7f20*/  STL [R1+0x1a0], R174 ;  /* 0x0001a0ae01007387 */ /* 0x0003e20000100800 */
[----:B------:R-:W-:Y:S02]  /*7f30*/  ISETP.GE.AND P4, PT, R7, UR34, PT ;  /* 0x0000002207007c0c */ /* 0x000fe4000bf86270 */
[----:B------:R-:W-:-:S02]  /*7f40*/  SEL R175, R215, RZ, !P3 ;  /* 0x000000ffd7af7207 */ /* 0x000fc40005800000 */
[----:B------:R-:W-:Y:S02]  /*7f50*/  ISETP.GE.AND P3, PT, R6, UR35, PT ;  /* 0x0000002306007c0c */ /* 0x000fe4000bf66270 */
[C---:B------:R-:W-:Y:S02]  /*7f60*/  SEL R214, R215.reuse, RZ, !P4 ;  /* 0x000000ffd7d67207 */ /* 0x040fe40006000000 */
[C---:B-1----:R-:W-:Y:S02]  /*7f70*/  SEL R174, R215.reuse, RZ, !P2 ;  /* 0x000000ffd7ae7207 */ /* 0x042fe40005000000 */
[----:B------:R-:W-:Y:S02]  /*7f80*/  ISETP.GE.AND P2, PT, R0, UR4, PT ;  /* 0x0000000400007c0c */ /* 0x000fe4000bf46270 */
[----:B------:R-:W-:Y:S02]  /*7f90*/  SEL R215, R215, RZ, !P3 ;  /* 0x000000ffd7d77207 */ /* 0x000fe40005800000 */
[----:B------:R-:W-:-:S02]  /*7fa0*/  ISETP.GE.AND P4, PT, R172, UR4, PT ;  /* 0x00000004ac007c0c */ /* 0x000fc4000bf86270 */
[----:B------:R-:W-:Y:S02]  /*7fb0*/  ISETP.GE.AND P3, PT, R170, UR4, PT ;  /* 0x00000004aa007c0c */ /* 0x000fe4000bf66270 */
[----:B------:R-:W-:Y:S02]  /*7fc0*/  SEL R172, RZ, 0x4, P2 ;  /* 0x00000004ffac7807 */ /* 0x000fe40001000000 */
[----:B------:R-:W-:Y:S02]  /*7fd0*/  ISETP.GE.AND P2, PT, R168, UR4, PT ;  /* 0x00000004a8007c0c */ /* 0x000fe4000bf46270 */
[----:B------:R-:W-:Y:S02]  /*7fe0*/  SEL R170, RZ, 0x4, P3 ;  /* 0x00000004ffaa7807 */ /* 0x000fe40001800000 */
[----:B------:R-:W-:Y:S02]  /*7ff0*/  ISETP.GE.AND P3, PT, R164, UR4, PT ;  /* 0x00000004a4007c0c */ /* 0x000fe4000bf66270 */
[----:B------:R-:W-:-:S02]  /*8000*/  SEL R168, RZ, 0x4, P2 ;  /* 0x00000004ffa87807 */ /* 0x000fc40001000000 */
[----:B------:R-:W-:Y:S02]  /*8010*/  SEL R106, RZ, 0x4, P4 ;  /* 0x00000004ff6a7807 */ /* 0x000fe40002000000 */
[----:B------:R-:W-:Y:S02]  /*8020*/  ISETP.GE.AND P2, PT, R162, UR4, PT ;  /* 0x00000004a2007c0c */ /* 0x000fe4000bf46270 */
[----:B------:R-:W-:Y:S02]  /*8030*/  ISETP.GE.AND P4, PT, R166, UR4, PT ;  /* 0x00000004a6007c0c */ /* 0x000fe4000bf86270 */
[----:B------:R-:W-:Y:S02]  /*8040*/  SEL R166, RZ, 0x4, P3 ;  /* 0x00000004ffa67807 */ /* 0x000fe40001800000 */
[----:B------:R-:W-:Y:S02]  /*8050*/  ISETP.GE.AND P3, PT, R160, UR4, PT ;  /* 0x00000004a0007c0c */ /* 0x000fe4000bf66270 */
[----:B------:R-:W-:-:S02]  /*8060*/  SEL R164, RZ, 0x4, P2 ;  /* 0x00000004ffa47807 */ /* 0x000fc40001000000 */
[----:B------:R-:W-:Y:S02]  /*8070*/  ISETP.GE.AND P2, PT, R159, UR4, PT ;  /* 0x000000049f007c0c */ /* 0x000fe4000bf46270 */
[----:B------:R-:W-:Y:S02]  /*8080*/  SEL R162, RZ, 0x4, P3 ;  /* 0x00000004ffa27807 */ /* 0x000fe40001800000 */
        /* <DEDUP_REMOVED lines=8> */
[----:B------:R-:W-:Y:S01]  /*8110*/  ISETP.GE.AND P3, PT, R154, UR4, PT ;  /* 0x000000049a007c0c */ /* 0x000fe2000bf66270 */
[----:B------:R-:W-:Y:S01]  /*8120*/  IMAD R230, R10, 0x2, R206 ;  /* 0x000000020ae67824 */ /* 0x000fe200078e02ce */
[----:B------:R-:W-:-:S02]  /*8130*/  SEL R80, RZ, 0x4, P2 ;  /* 0x00000004ff507807 */ /* 0x000fc40001000000 */
[----:B------:R-:W-:Y:S02]  /*8140*/  ISETP.GE.AND P2, PT, R153, UR4, PT ;  /* 0x0000000499007c0c */ /* 0x000fe4000bf46270 */
[----:B------:R-:W-:Y:S01]  /*8150*/  SEL R154, RZ, 0x4, P3 ;  /* 0x00000004ff9a7807 */ /* 0x000fe20001800000 */
[----:B------:R-:W-:Y:S01]  /*8160*/  IMAD R225, R10, 0x2, R230 ;  /* 0x000000020ae17824 */ /* 0x000fe200078e02e6 */
[----:B------:R-:W-:Y:S02]  /*8170*/  ISETP.GE.AND P3, PT, R152, UR4, PT ;  /* 0x0000000498007c0c */ /* 0x000fe4000bf66270 */
[----:B------:R-:W-:Y:S02]  /*8180*/  SEL R152, RZ, 0x4, P2 ;  /* 0x00000004ff987807 */ /* 0x000fe40001000000 */
[----:B------:R-:W-:Y:S01]  /*8190*/  ISETP.GE.AND P2, PT, R23, UR4, PT ;  /* 0x0000000417007c0c */ /* 0x000fe2000bf46270 */
[----:B------:R-:W-:-:S03]  /*81a0*/  IMAD R224, R10, 0x2, R225 ;  /* 0x000000020ae07824 */ /* 0x000fc600078e02e1 */
[----:B------:R-:W-:Y:S02]  /*81b0*/  SEL R150, RZ, 0x4, P2 ;  /* 0x00000004ff967807 */ /* 0x000fe40001000000 */
[----:B------:R-:W-:Y:S01]  /*81c0*/  ISETP.GE.AND P2, PT, R21, UR4, PT ;  /* 0x0000000415007c0c */ /* 0x000fe2000bf46270 */
[----:B------:R-:W-:Y:S01]  /*81d0*/  IMAD R223, R10, 0x2, R224 ;  /* 0x000000020adf7824 */ /* 0x000fe200078e02e0 */
[----:B------:R-:W-:Y:S02]  /*81e0*/  SEL R75, RZ, 0x4, P3 ;  /* 0x00000004ff4b7807 */ /* 0x000fe40001800000 */
[----:B------:R-:W-:Y:S02]  /*81f0*/  ISETP.GE.AND P3, PT, R22, UR4, PT ;  /* 0x0000000416007c0c */ /* 0x000fe4000bf66270 */
[----:B------:R-:W-:Y:S01]  /*8200*/  SEL R70, RZ, 0x4, P2 ;  /* 0x00000004ff467807 */ /* 0x000fe20001000000 */
[----:B------:R-:W-:Y:S01]  /*8210*/  IMAD R222, R10, 0x2, R223 ;  /* 0x000000020ade7824 */ /* 0x000fe200078e02df */
[----:B------:R-:W-:-:S02]  /*8220*/  ISETP.GE.AND P2, PT, R19, UR4, PT ;  /* 0x0000000413007c0c */ /* 0x000fc4000bf46270 */
[----:B------:R-:W-:Y:S01]  /*8230*/  SEL R148, RZ, 0x4, P3 ;  /* 0x00000004ff947807 */ /* 0x000fe20001800000 */
[----:B------:R-:W-:Y:S01]  /*8240*/  IMAD R217, R10, 0x2, R222 ;  /* 0x000000020ad97824 */ /* 0x000fe200078e02de */
[----:B------:R-:W-:Y:S02]  /*8250*/  ISETP.GE.AND P3, PT, R20, UR4, PT ;  /* 0x0000000414007c0c */ /* 0x000fe4000bf66270 */
[----:B------:R-:W-:Y:S02]  /*8260*/  SEL R144, RZ, 0x4, P2 ;  /* 0x00000004ff907807 */ /* 0x000fe40001000000 */
[----:B------:R-:W-:Y:S01]  /*8270*/  ISETP.GE.AND P2, PT, R17, UR4, PT ;  /* 0x0000000411007c0c */ /* 0x000fe2000bf46270 */
[----:B------:R-:W-:Y:S01]  /*8280*/  IMAD R216, R10, 0x2, R217 ;  /* 0x000000020ad87824 */ /* 0x000fe200078e02d9 */
[----:B------:R-:W-:Y:S02]  /*8290*/  SEL R146, RZ, 0x4, P3 ;  /* 0x00000004ff927807 */ /* 0x000fe40001800000 */
[----:B------:R-:W-:-:S02]  /*82a0*/  ISETP.GE.AND P3, PT, R18, UR4, PT ;  /* 0x0000000412007c0c */ /* 0x000fc4000bf66270 */
[----:B------:R-:W-:Y:S02]  /*82b0*/  SEL R142, RZ, 0x4, P2 ;  /* 0x00000004ff8e7807 */ /* 0x000fe40001000000 */
[----:B------:R-:W-:Y:S01]  /*82c0*/  ISETP.GE.AND P2, PT, R15, UR4, PT ;  /* 0x000000040f007c0c */ /* 0x000fe2000bf46270 */
[----:B------:R-:W-:Y:S01]  /*82d0*/  IMAD R245, R10, 0x2, R216 ;  /* 0x000000020af57824 */ /* 0x000fe200078e02d8 */
[----:B------:R-:W-:Y:S02]  /*82e0*/  SEL R64, RZ, 0x4, P3 ;  /* 0x00000004ff407807 */ /* 0x000fe40001800000 */
[----:B------:R-:W-:Y:S02]  /*82f0*/  ISETP.GE.AND P3, PT, R16, UR4, PT ;  /* 0x0000000410007c0c */ /* 0x000fe4000bf66270 */
[----:B------:R-:W-:Y:S01]  /*8300*/  SEL R59, RZ, 0x4, P2 ;  /* 0x00000004ff3b7807 */ /* 0x000fe20001000000 */
[----:B------:R-:W-:Y:S01]  /*8310*/  STL [R1+0x1ac], R175 ;  /* 0x0001acaf01007387 */ /* 0x000fe20000100800 */
[----:B------:R-:W-:Y:S01]  /*8320*/  ISETP.GE.AND P2, PT, R14, UR4, PT ;  /* 0x000000040e007c0c */ /* 0x000fe2000bf46270 */
[----:B------:R-:W-:Y:S01]  /*8330*/  IMAD R246, R10, 0x2, R245 ;  /* 0x000000020af67824 */ /* 0x000fe200078e02f5 */
[----:B------:R-:W-:Y:S01]  /*8340*/  SEL R140, RZ, 0x4, P3 ;  /* 0x00000004ff8c7807 */ /* 0x000fe20001800000 */
[----:B------:R-:W-:Y:S01]  /*8350*/  STL [R1+0x1a8], R174 ;  /* 0x0001a8ae01007387 */ /* 0x000fe20000100800 */
[----:B------:R-:W-:-:S02]  /*8360*/  ISETP.GE.AND P3, PT, R8, UR4, PT ;  /* 0x0000000408007c0c */ /* 0x000fc4000bf66270 */
[----:B------:R-:W-:Y:S01]  /*8370*/  SEL R136, RZ, 0x4, P2 ;  /* 0x00000004ff887807 */ /* 0x000fe20001000000 */
[----:B------:R-:W-:Y:S01]  /*8380*/  STL [R1+0x28c], R206 ;  /* 0x00028cce01007387 */ /* 0x000fe20000100800 */
[----:B------:R-:W-:Y:S01]  /*8390*/  ISETP.GE.AND P2, PT, R11, UR4, PT ;  /* 0x000000040b007c0c */ /* 0x000fe2000bf46270 */
[----:B------:R-:W-:Y:S02]  /*83a0*/  IMAD R251, R10, 0x2, R246 ;  /* 0x000000020afb7824 */ /* 0x000fe400078e02f6 */
[----:B------:R-:W-:Y:S01]  /*83b0*/  STL [R1+0x288], R230 ;  /* 0x000288e601007387 */ /* 0x000fe20000100800 */
[----:B------:R-:W-:-:S03]  /*83c0*/  SEL R138, RZ, 0x4, P3 ;  /* 0x00000004ff8a7807 */ /* 0x000fc60001800000 */
[----:B------:R-:W-:Y:S01]  /*83d0*/  STL [R1+0x284], R225 ;  /* 0x000284e101007387 */ /* 0x000fe20000100800 */
[----:B------:R-:W-:-:S03]  /*83e0*/  ISETP.GE.AND P3, PT, R3, UR4, PT ;  /* 0x0000000403007c0c */ /* 0x000fc6000bf66270 */
[----:B------:R-:W-:Y:S01]  /*83f0*/  STL [R1+0x280], R224 ;  /* 0x000280e001007387 */ /* 0x000fe20000100800 */
[----:B------:R-:W-:-:S03]  /*8400*/  SEL R134, RZ, 0x4, P2 ;  /* 0x00000004ff867807 */ /* 0x000fc60001000000 */
[----:B------:R-:W-:Y:S01]  /*8410*/  STL [R1+0x2a8], R223 ;  /* 0x0002a8df01007387 */ /* 0x000fe20000100800 */
[----:B------:R-:W-:Y:S01]  /*8420*/  IMAD R3, R10, 0x2, R251 ;  /* 0x000000020a037824 */ /* 0x000fe200078e02fb */
[----:B------:R-:W-:Y:S02]  /*8430*/  ISETP.GE.AND P2, PT, R6, UR4, PT ;  /* 0x0000000406007c0c */ /* 0x000fe4000bf46270 */
[----:B------:R-:W-:Y:S01]  /*8440*/  STL [R1+0x27c], R222 ;  /* 0x00027cde01007387 */ /* 0x000fe20000100800 */
[----:B------:R-:W-:-:S03]  /*8450*/  SEL R6, R172, RZ, P0 ;  /* 0x000000ffac067207 */ /* 0x000fc60000000000 */
[----:B------:R-:W-:Y:S01]  /*8460*/  STL [R1+0x278], R217 ;  /* 0x000278d901007387 */ /* 0x000fe20000100800 */
[----:B------:R-:W-:-:S03]  /*8470*/  SEL R0, R106, RZ, P0 ;  /* 0x000000ff6a007207 */ /* 0x000fc60000000000 */
[----:B------:R-:W-:Y:S01]  /*8480*/  STL [R1+0x274], R216 ;  /* 0x000274d801007387 */ /* 0x000fe20000100800 */
[----:B------:R-:W-:-:S03]  /*8490*/  SEL R100, RZ, 0x4, P4 ;  /* 0x00000004ff647807 */ /* 0x000fc60002000000 */
[----:B------:R-:W-:Y:S01]  /*84a0*/  STL [R1+0x270], R245 ;  /* 0x000270f501007387 */ /* 0x000fe20000100800 */
[----:B------:R-:W-:-:S03]  /*84b0*/  SEL R54, RZ, 0x4, P3 ;  /* 0x00000004ff367807 */ /* 0x000fc60001800000 */
[----:B------:R-:W-:Y:S01]  /*84c0*/  STL [R1+0x828], R8 ;  /* 0x0008280801007387 */ /* 0x000fe20000100800 */
[----:B------:R-:W-:-:S03]  /*84d0*/  ISETP.GE.AND P3, PT, R7, UR4, PT ;  /* 0x0000000407007c0c */ /* 0x000fc6000bf66270 */
[----:B------:R-:W-:Y:S01]  /*84e0*/  STL [R1+0x26c], R246 ;  /* 0x00026cf601007387 */ /* 0x000fe20000100800 */
[----:B------:R-:W-:Y:S01]  /*84f0*/  ISETP.GE.AND P4, PT, R161, UR4, PT ;  /* 0x00000004a1007c0c */ /* 0x000fe2000bf86270 */
[----:B------:R-:W-:Y:S02]  /*8500*/  ULDC UR4, c[0x0][0x240] ;  /* 0x0000900000047ab9 */ /* 0x000fe40000000800 */
[----:B------:R-:W-:Y:S01]  /*8510*/  STL [R1+0x268], R251 ;  /* 0x000268fb01007387 */ /* 0x000fe20000100800 */
[----:B------:R-:W-:-:S03]  /*8520*/  SEL R7, R170, RZ, P0 ;  /* 0x000000ffaa077207 */ /* 0x000fc60000000000 */
[----:B------:R-:W-:Y:S04]  /*8530*/  STL [R1+0x25c], R3 ;  /* 0x00025c0301007387 */ /* 0x000fe80000100800 */
[----:B------:R1:W-:Y:S01]  /*8540*/  STL [R1+0x1d0], R6 ;  /* 0x0001d00601007387 */ /* 0x0003e20000100800 */
[----:B------:R-:W-:-:S03]  /*8550*/  SEL R95, RZ, 0x4, P4 ;  /* 0x00000004ff5f7807 */ /* 0x000fc60002000000 */
[----:B------:R2:W-:Y:S01]  /*8560*/  STL [R1+0x1cc], R0 ;  /* 0x0001cc0001007387 */ /* 0x0005e20000100800 */
[----:B-1----:R-:W-:-:S03]  /*8570*/  SEL R6, R168, RZ, P0 ;  /* 0x000000ffa8067207 */ /* 0x002fc60000000000 */
[----:B------:R1:W-:Y:S01]  /*8580*/  STL [R1+0x1d4], R7 ;  /* 0x0001d40701007387 */ /* 0x0003e20000100800 */
[----:B--2---:R-:W-:-:S03]  /*8590*/  SEL R0, R100, RZ, P0 ;  /* 0x000000ff64007207 */ /* 0x004fc60000000000 */
[----:B------:R2:W-:Y:S04]  /*85a0*/  STL [R1+0x1d8], R6 ;  /* 0x0001d80601007387 */ /* 0x0005e80000100800 */
[----:B------:R3:W-:Y:S01]  /*85b0*/  STL [R1+0x1dc], R0 ;  /* 0x0001dc0001007387 */ /* 0x0007e20000100800 */
[----:B-1----:R-:W-:Y:S02]  /*85c0*/  SEL R7, R166, RZ, P0 ;  /* 0x000000ffa6077207 */ /* 0x002fe40000000000 */
[----:B--2---:R-:W-:-:S03]  /*85d0*/  SEL R6, R164, RZ, P0 ;  /* 0x000000ffa4067207 */ /* 0x004fc60000000000 */
[----:B------:R1:W-:Y:S01]  /*85e0*/  STL [R1+0x1e0], R7 ;  /* 0x0001e00701007387 */ /* 0x0003e20000100800 */
[----:B---3--:R-:W-:-:S03]  /*85f0*/  SEL R0, R95, RZ, P0 ;  /* 0x000000ff5f007207 */ /* 0x008fc60000000000 */
        /* <DEDUP_REMOVED lines=36> */
[----:B------:R2:W-:Y:S01]  /*8840*/  STL [R1+0x1c0], R6 ;  /* 0x0001c00601007387 */ /* 0x0005e20000100800 */
[----:B------:R-:W-:-:S03]  /*8850*/  SEL R132, RZ, 0x4, P3 ;  /* 0x00000004ff847807 */ /* 0x000fc60001800000 */
[----:B------:R3:W-:Y:S01]  /*8860*/  STL [R1+0x1bc], R0 ;  /* 0x0001bc0001007387 */ /* 0x0007e20000100800 */
[----:B-1----:R-:W-:Y:S02]  /*8870*/  SEL R7, R138, RZ, P0 ;  /* 0x000000ff8a077207 */ /* 0x002fe40000000000 */
[----:B--2---:R-:W-:-:S03]  /*8880*/  SEL R6, R136, RZ, P0 ;  /* 0x000000ff88067207 */ /* 0x004fc60000000000 */
[----:B------:R1:W-:Y:S01]  /*8890*/  STL [R1+0x1c8], R7 ;  /* 0x0001c80701007387 */ /* 0x0003e20000100800 */
[----:B------:R-:W-:Y:S02]  /*88a0*/  SEL R11, RZ, 0x4, P2 ;  /* 0x00000004ff0b7807 */ /* 0x000fe40001000000 */
[----:B---3--:R-:W-:Y:S01]  /*88b0*/  SEL R0, R54, RZ, P0 ;  /* 0x000000ff36007207 */ /* 0x008fe20000000000 */
[----:B------:R2:W-:Y:S04]  /*88c0*/  STL [R1+0x1c4], R6 ;  /* 0x0001c40601007387 */ /* 0x0005e80000100800 */
[----:B------:R3:W-:Y:S01]  /*88d0*/  STL [R1+0x2b8], R0 ;  /* 0x0002b80001007387 */ /* 0x0007e20000100800 */
[----:B-1----:R-:W-:Y:S02]  /*88e0*/  SEL R7, R134, RZ, P0 ;  /* 0x000000ff86077207 */ /* 0x002fe40000000000 */
[----:B--2---:R-:W-:-:S03]  /*88f0*/  SEL R6, R132, RZ, P0 ;  /* 0x000000ff84067207 */ /* 0x004fc60000000000 */
[----:B------:R-:W-:Y:S01]  /*8900*/  STL [R1+0x2ac], R7 ;  /* 0x0002ac0701007387 */ /* 0x000fe20000100800 */
[----:B---3--:R-:W-:-:S03]  /*8910*/  SEL R0, R11, RZ, P0 ;  /* 0x000000ff0b007207 */ /* 0x008fc60000000000 */
[----:B------:R-:W-:Y:S04]  /*8920*/  STL [R1+0x2b0], R6 ;  /* 0x0002b00601007387 */ /* 0x000fe80000100800 */
[----:B------:R1:W-:Y:S01]  /*8930*/  STL [R1+0x2b4], R0 ;  /* 0x0002b40001007387 */ /* 0x0003e20000100800 */
[----:B------:R-:W-:Y:S02]  /*8940*/  IMAD R161, R12, UR4, RZ ;  /* 0x000000040ca17c24 */ /* 0x000fe4000f8e02ff */
[----:B------:R-:W-:Y:S02]  /*8950*/  IMAD R120, R10, 0x2, R3 ;  /* 0x000000020a787824 */ /* 0x000fe400078e0203 */
[----:B-1----:R-:W-:Y:S02]  /*8960*/  IMAD R0, R122, UR4, RZ ;  /* 0x000000047a007c24 */ /* 0x002fe4000f8e02ff */
[----:B------:R-:W-:-:S03]  /*8970*/  IMAD R153, R13, UR4, RZ ;  /* 0x000000040d997c24 */ /* 0x000fc6000f8e02ff */
[----:B------:R-:W-:Y:S01]  /*8980*/  LEA R12, P0, R0, R176, 0x2 ;  /* 0x000000b0000c7211 */ /* 0x000fe200078010ff */
[----:B------:R-:W-:-:S03]  /*8990*/  IMAD R116, R10, 0x2, R120 ;  /* 0x000000020a747824 */ /* 0x000fc600078e0278 */
[----:B------:R-:W-:Y:S02]  /*89a0*/  LEA.HI.X.SX32 R13, R0, R9, 0x2, P0 ;  /* 0x00000009000d7211 */ /* 0x000fe400000f16ff */
        /* <DEDUP_REMOVED lines=8> */
[-C--:B------:R-:W-:Y:S02]  /*8a30*/  LEA.HI.X.SX32 R183, R111, R5.reuse, 0x2, P0 ;  /* 0x000000056fb77211 */ /* 0x080fe400000f16ff */
[-C--:B------:R-:W-:Y:S01]  /*8a40*/  LEA R186, P0, R106, R202.reuse, 0x2 ;  /* 0x000000ca6aba7211 */ /* 0x080fe200078010ff */
[----:B------:R-:W-:Y:S02]  /*8a50*/  IMAD R152, R123, UR4, RZ ;  /* 0x000000047b987c24 */ /* 0x000fe4000f8e02ff */
[----:B------:R-:W-:Y:S01]  /*8a60*/  IMAD R95, R10, 0x2, R100 ;  /* 0x000000020a5f7824 */ /* 0x000fe200078e0264 */
[-C--:B------:R-:W-:Y:S01]  /*8a70*/  LEA.HI.X.SX32 R187, R106, R5.reuse, 0x2, P0 ;  /* 0x000000056abb7211 */ /* 0x080fe200000f16ff */
[----:B------:R-:W-:Y:S01]  /*8a80*/  IMAD R159, R124, UR4, RZ ;  /* 0x000000047c9f7c24 */ /* 0x000fe2000f8e02ff */
[-C--:B------:R-:W-:Y:S01]  /*8a90*/  LEA R184, P0, R100, R202.reuse, 0x2 ;  /* 0x000000ca64b87211 */ /* 0x080fe200078010ff */
[----:B------:R-:W-:Y:S01]  /*8aa0*/  IMAD R195, R126, UR4, RZ ;  /* 0x000000047ec37c24 */ /* 0x000fe2000f8e02ff */
[----:B------:R-:W-:Y:S01]  /*8ab0*/  STL [R1+0x378], R161 ;  /* 0x000378a101007387 */ /* 0x000fe20000100800 */
[----:B------:R-:W-:Y:S01]  /*8ac0*/  IMAD R157, R127, UR4, RZ ;  /* 0x000000047f9d7c24 */ /* 0x000fe2000f8e02ff */
[----:B------:R-:W-:Y:S01]  /*8ad0*/  LEA.HI.X.SX32 R185, R100, R5, 0x2, P0 ;  /* 0x0000000564b97211 */ /* 0x000fe200000f16ff */
[----:B------:R-:W-:Y:S01]  /*8ae0*/  IMAD R194, R128, UR4, RZ ;  /* 0x0000000480c27c24 */ /* 0x000fe2000f8e02ff */
[----:B------:R-:W-:Y:S01]  /*8af0*/  STL [R1+0x37c], R0 ;  /* 0x00037c0001007387 */ /* 0x000fe20000100800 */
[----:B------:R-:W-:Y:S01]  /*8b00*/  IMAD R155, R130, UR4, RZ ;  /* 0x00000004829b7c24 */ /* 0x000fe2000f8e02ff */
[----:B------:R-:W-:Y:S01]  /*8b10*/  LEA R242, P0, R95, R202, 0x2 ;  /* 0x000000ca5ff27211 */ /* 0x000fe200078010ff */
[----:B------:R-:W-:Y:S01]  /*8b20*/  IMAD R90, R10, 0x2, R95 ;  /* 0x000000020a5a7824 */ /* 0x000fe200078e025f */
[----:B------:R-:W-:Y:S01]  /*8b30*/  STL [R1+0x4c8], R152 ;  /* 0x0004c89801007387 */ /* 0x000fe20000100800 */
[----:B------:R-:W-:-:S03]  /*8b40*/  IMAD R193, R131, UR4, RZ ;  /* 0x0000000483c17c24 */ /* 0x000fc6000f8e02ff */
[----:B------:R-:W-:Y:S01]  /*8b50*/  STL [R1+0x4c4], R159 ;  /* 0x0004c49f01007387 */ /* 0x000fe20000100800 */
[----:B------:R-:W-:-:S03]  /*8b60*/  IMAD R192, R118, UR4, RZ ;  /* 0x0000000476c07c24 */ /* 0x000fc6000f8e02ff */
[----:B------:R-:W-:Y:S01]  /*8b70*/  STL [R1+0x4c0], R195 ;  /* 0x0004c0c301007387 */ /* 0x000fe20000100800 */
[----:B------:R-:W-:Y:S01]  /*8b80*/  IMAD R21, R119, UR4, RZ ;  /* 0x0000000477157c24 */ /* 0x000fe2000f8e02ff */
[----:B------:R-:W-:Y:S02]  /*8b90*/  LEA.HI.X.SX32 R243, R95, R5, 0x2, P0 ;  /* 0x000000055ff37211 */ /* 0x000fe400000f16ff */
[----:B------:R-:W-:Y:S01]  /*8ba0*/  STL [R1+0x4bc], R157 ;  /* 0x0004bc9d01007387 */ /* 0x000fe20000100800 */
[----:B------:R-:W-:Y:S01]  /*8bb0*/  IMAD R80, R10, 0x2, R90 ;  /* 0x000000020a507824 */ /* 0x000fe200078e025a */
[----:B------:R-:W-:Y:S02]  /*8bc0*/  LEA R236, P0, R90, R202, 0x2 ;  /* 0x000000ca5aec7211 */ /* 0x000fe400078010ff */
[----:B------:R-:W-:Y:S01]  /*8bd0*/  STL [R1+0x4b8], R194 ;  /* 0x0004b8c201007387 */ /* 0x000fe20000100800 */
[----:B------:R-:W-:-:S03]  /*8be0*/  IMAD R191, R112, UR4, RZ ;  /* 0x0000000470bf7c24 */ /* 0x000fc6000f8e02ff */
[----:B------:R-:W-:Y:S01]  /*8bf0*/  STL [R1+0x4b4], R155 ;  /* 0x0004b49b01007387 */ /* 0x000fe20000100800 */
[----:B------:R-:W-:-:S03]  /*8c00*/  IMAD R190, R114, UR4, RZ ;  /* 0x0000000472be7c24 */ /* 0x000fc6000f8e02ff */
[----:B------:R-:W-:Y:S01]  /*8c10*/  STL [R1+0x4b0], R193 ;  /* 0x0004b0c101007387 */ /* 0x000fe20000100800 */
[----:B------:R-:W-:-:S03]  /*8c20*/  IMAD R181, R115, UR4, RZ ;  /* 0x0000000473b57c24 */ /* 0x000fc6000f8e02ff */
[----:B------:R-:W-:Y:S01]  /*8c30*/  STL [R1+0x4ac], R153 ;  /* 0x0004ac9901007387 */ /* 0x000fe20000100800 */
[----:B------:R-:W-:Y:S01]  /*8c40*/  IMAD R19, R107, UR4, RZ ;  /* 0x000000046b137c24 */ /* 0x000fe2000f8e02ff */
[----:B------:R-:W-:Y:S02]  /*8c50*/  LEA.HI.X.SX32 R237, R90, R5, 0x2, P0 ;  /* 0x000000055aed7211 */ /* 0x000fe400000f16ff */
[----:B------:R1:W-:Y:S01]  /*8c60*/  STL.64 [R1+0x8d0], R12 ;  /* 0x0008d00c01007387 */ /* 0x0003e20000100a00 */
[----:B------:R-:W-:Y:S01]  /*8c70*/  IMAD R18, R108, UR4, RZ ;  /* 0x000000046c127c24 */ /* 0x000fe2000f8e02ff */
[----:B------:R-:W-:Y:S02]  /*8c80*/  LEA R234, P0, R80, R202, 0x2 ;  /* 0x000000ca50ea7211 */ /* 0x000fe400078010ff */
[----:B------:R-:W-:Y:S01]  /*8c90*/  STL [R1+0x4a8], R192 ;  /* 0x0004a8c001007387 */ /* 0x000fe20000100800 */
[----:B------:R-:W-:Y:S02]  /*8ca0*/  IMAD R75, R10, 0x2, R80 ;  /* 0x000000020a4b7824 */ /* 0x000fe400078e0250 */
[----:B------:R-:W-:Y:S01]  /*8cb0*/  IMAD R17, R110, UR4, RZ ;  /* 0x000000046e117c24 */ /* 0x000fe2000f8e02ff */
        /* <DEDUP_REMOVED lines=29> */
[----:B-1----:R-:W-:-:S03]  /*8e90*/  IMAD R12, R87, UR4, RZ ;  /* 0x00000004570c7c24 */ /* 0x002fc6000f8e02ff */
        /* <DEDUP_REMOVED lines=64> */
[----:B------:R-:W-:-:S03]  /*92a0*/  LEA.HI.X.SX32 R7, R161, R9, 0x2, P0 ;  /* 0x00000009a1077211 */ /* 0x000fc600000f16ff */
[----:B------:R-:W-:Y:S04]  /*92b0*/  STL [R1+0x408], R231 ;  /* 0x000408e701007387 */ /* 0x000fe80000100800 */
[----:B------:R-:W-:Y:S04]  /*92c0*/  STL [R1+0x404], R209 ;  /* 0x000404d101007387 */ /* 0x000fe80000100800 */
[----:B------:R-:W-:Y:S01]  /*92d0*/  STL [R1+0x3f8], R208 ;  /* 0x0003f8d001007387 */ /* 0x000fe20000100800 */
[----:B------:R-:W-:-:S03]  /*92e0*/  LEA R188, P2, R152, R176, 0x2 ;  /* 0x000000b098bc7211 */ /* 0x000fc600078410ff */
[----:B------:R-:W-:Y:S04]  /*92f0*/  STL [R1+0x3f4], R154 ;  /* 0x0003f49a01007387 */ /* 0x000fe80000100800 */
[----:B------:R-:W-:Y:S04]  /*9300*/  STL [R1+0x3f0], R207 ;  /* 0x0003f0cf01007387 */ /* 0x000fe80000100800 */
[----:B------:R-:W2:Y:S01]  /*9310*/  LDL.LU R161, [R1+0x998] ;  /* 0x0009980001a17983 */ /* 0x000ea20000300800 */
[----:B------:R-:W-:-:S03]  /*9320*/  IMAD R200, R43, UR4, RZ ;  /* 0x000000042bc87c24 */ /* 0x000fc6000f8e02ff */
[----:B------:R-:W-:Y:S01]  /*9330*/  STL [R1+0x3ec], R201 ;  /* 0x0003ecc901007387 */ /* 0x000fe20000100800 */
[----:B------:R-:W-:-:S03]  /*9340*/  LEA.HI.X.SX32 R189, R152, R9, 0x2, P2 ;  /* 0x0000000998bd7211 */ /* 0x000fc600010f16ff */
[----:B------:R1:W-:Y:S04]  /*9350*/  STL.64 [R1+0x160], R6 ;  /* 0x0001600601007387 */ /* 0x0003e80000100a00 */
[----:B------:R-:W-:Y:S01]  /*9360*/  STL [R1+0x3e8], R200 ;  /* 0x0003e8c801007387 */ /* 0x000fe20000100800 */
[----:B-1----:R-:W-:-:S03]  /*9370*/  LEA R6, P0, R159, R176, 0x2 ;  /* 0x000000b09f067211 */ /* 0x002fc600078010ff */
[----:B------:R1:W-:Y:S01]  /*9380*/  STL.64 [R1+0x158], R188 ;  /* 0x000158bc01007387 */ /* 0x0003e20000100a00 */
[----:B------:R-:W-:-:S03]  /*9390*/  LEA.HI.X.SX32 R7, R159, R9, 0x2, P0 ;  /* 0x000000099f077211 */ /* 0x000fc600000f16ff */
[----:B------:R-:W3:Y:S01]  /*93a0*/  LDL.LU R159, [R1+0x994] ;  /* 0x00099400019f7983 */ /* 0x000ee20000300800 */
[----:B------:R-:W-:-:S03]  /*93b0*/  IMAD R152, R42, UR4, RZ ;  /* 0x000000042a987c24 */ /* 0x000fc6000f8e02ff */
[----:B------:R4:W-:Y:S01]  /*93c0*/  STL.64 [R1+0x150], R6 ;  /* 0x0001500601007387 */ /* 0x0009e20000100a00 */
[----:B-1----:R-:W-:-:S04]  /*93d0*/  LEA R188, P2, R195, R176, 0x2 ;  /* 0x000000b0c3bc7211 */ /* 0x002fc800078410ff */
[-C--:B------:R-:W-:Y:S02]  /*93e0*/  LEA.HI.X.SX32 R189, R195, R9.reuse, 0x2, P2 ;  /* 0x00000009c3bd7211 */ /* 0x080fe400010f16ff */
[C---:B----4-:R-:W-:Y:S01]  /*93f0*/  LEA R6, P0, R157.reuse, R176, 0x2 ;  /* 0x000000b09d067211 */ /* 0x050fe200078010ff */
[----:B------:R-:W-:Y:S03]  /*9400*/  STL [R1+0x3e4], R152 ;  /* 0x0003e49801007387 */ /* 0x000fe60000100800 */
[----:B------:R-:W-:Y:S01]  /*9410*/  LEA.HI.X.SX32 R7, R157, R9, 0x2, P0 ;  /* 0x000000099d077211 */ /* 0x000fe200000f16ff */
[----:B------:R1:W-:Y:S01]  /*9420*/  STL.64 [R1+0x148], R188 ;  /* 0x000148bc01007387 */ /* 0x0003e20000100a00 */
[----:B------:R-:W-:-:S03]  /*9430*/  IMAD R195, R40, UR4, RZ ;  /* 0x0000000428c37c24 */ /* 0x000fc6000f8e02ff */
[----:B------:R-:W4:Y:S04]  /*9440*/  LDL.LU R157, [R1+0x990] ;  /* 0x00099000019d7983 */ /* 0x000f280000300800 */
[----:B------:R1:W-:Y:S02]  /*9450*/  STL.64 [R1+0x140], R6 ;  /* 0x0001400601007387 */ /* 0x0003e40000100a00 */
[----:B-1----:R-:W-:-:S04]  /*9460*/  LEA R188, P2, R194, R176, 0x2 ;  /* 0x000000b0c2bc7211 */ /* 0x002fc800078410ff */
[-C--:B------:R-:W-:Y:S02]  /*9470*/  LEA.HI.X.SX32 R189, R194, R9.reuse, 0x2, P2 ;  /* 0x00000009c2bd7211 */ /* 0x080fe400010f16ff */
[C---:B------:R-:W-:Y:S01]  /*9480*/  LEA R6, P0, R155.reuse, R176, 0x2 ;  /* 0x000000b09b067211 */ /* 0x040fe200078010ff */
[----:B------:R-:W-:Y:S03]  /*9490*/  STL [R1+0x3e0], R195 ;  /* 0x0003e0c301007387 */ /* 0x000fe60000100800 */
[----:B------:R-:W-:Y:S01]  /*94a0*/  LEA.HI.X.SX32 R7, R155, R9, 0x2, P0 ;  /* 0x000000099b077211 */ /* 0x000fe200000f16ff */
[----:B------:R1:W-:Y:S01]  /*94b0*/  STL.64 [R1+0x138], R188 ;  /* 0x000138bc01007387 */ /* 0x0003e20000100a00 */
[----:B------:R-:W-:-:S03]  /*94c0*/  IMAD R194, R39, UR4, RZ ;  /* 0x0000000427c27c24 */ /* 0x000fc6000f8e02ff */
[----:B------:R-:W2:Y:S04]  /*94d0*/  LDL.LU R155, [R1+0x98c] ;  /* 0x00098c00019b7983 */ /* 0x000ea80000300800 */
        /* <DEDUP_REMOVED lines=8> */
[----:B------:R-:W3:Y:S04]  /*9560*/  LDL.LU R153, [R1+0x988] ;  /* 0x0009880001997983 */ /* 0x000ee80000300800 */
        /* <DEDUP_REMOVED lines=17> */
[----:B------:R1:W-:Y:S02]  /*9680*/  STL.64 [R1+0x100], R6 ;  /* 0x0001000601007387 */ /* 0x0003e40000100a00 */
[-C--:B-1----:R-:W-:Y:S02]  /*9690*/  LEA R188, P2, R181, R176.reuse, 0x2 ;  /* 0x000000b0b5bc7211 */ /* 0x082fe400078410ff */
[----:B------:R-:W-:Y:S02]  /*96a0*/  LEA R6, P0, R19, R176, 0x2 ;  /* 0x000000b013067211 */ /* 0x000fe400078010ff */
[-C--:B------:R-:W-:Y:S02]  /*96b0*/  LEA.HI.X.SX32 R189, R181, R9.reuse, 0x2, P2 ;  /* 0x00000009b5bd7211 */ /* 0x080fe400010f16ff */
[----:B------:R-:W-:Y:S01]  /*96c0*/  LEA.HI.X.SX32 R7, R19, R9, 0x2, P0 ;  /* 0x0000000913077211 */ /* 0x000fe200000f16ff */
[----:B------:R-:W-:Y:S04]  /*96d0*/  STL [R1+0x3d0], R191 ;  /* 0x0003d0bf01007387 */ /* 0x000fe80000100800 */
[----:B------:R1:W-:Y:S01]  /*96e0*/  STL.64 [R1+0xf8], R188 ;  /* 0x0000f8bc01007387 */ /* 0x0003e20000100a00 */
[----:B------:R-:W-:-:S03]  /*96f0*/  IMAD R190, R34, UR4, RZ ;  /* 0x0000000422be7c24 */ /* 0x000fc6000f8e02ff */
[----:B------:R1:W-:Y:S02]  /*9700*/  STL.64 [R1+0xf0], R6 ;  /* 0x0000f00601007387 */ /* 0x0003e40000100a00 */
[CC--:B-1----:R-:W-:Y:S02]  /*9710*/  LEA R188, P2, R18.reuse, R176.reuse, 0x2 ;  /* 0x000000b012bc7211 */ /* 0x0c2fe400078410ff */
[CC--:B------:R-:W-:Y:S02]  /*9720*/  LEA R6, P0, R17.reuse, R176.reuse, 0x2 ;  /* 0x000000b011067211 */ /* 0x0c0fe400078010ff */
[-C--:B------:R-:W-:Y:S02]  /*9730*/  LEA.HI.X.SX32 R189, R18, R9.reuse, 0x2, P2 ;  /* 0x0000000912bd7211 */ /* 0x080fe400010f16ff */
[----:B------:R-:W-:Y:S02]  /*9740*/  LEA R18, P2, R180, R176, 0x2 ;  /* 0x000000b0b4127211 */ /* 0x000fe400078410ff */
[-C--:B------:R-:W-:Y:S01]  /*9750*/  LEA.HI.X.SX32 R7, R17, R9.reuse, 0x2, P0 ;  /* 0x0000000911077211 */ /* 0x080fe200000f16ff */
[----:B------:R-:W-:Y:S01]  /*9760*/  STL [R1+0x3cc], R190 ;  /* 0x0003ccbe01007387 */ /* 0x000fe20000100800 */
[----:B------:R-:W-:Y:S01]  /*9770*/  IMAD R181, R32, UR4, RZ ;  /* 0x0000000420b57c24 */ /* 0x000fe2000f8e02ff */
[----:B------:R-:W-:-:S02]  /*9780*/  LEA.HI.X.SX32 R19, R180, R9, 0x2, P2 ;  /* 0x00000009b4137211 */ /* 0x000fc400010f16ff */
[----:B------:R1:W-:Y:S04]  /*9790*/  STL.64 [R1+0x8d8], R188 ;  /* 0x0008d8bc01007387 */ /* 0x0003e80000100a00 */
[----:B------:R-:W2:Y:S04]  /*97a0*/  LDL.LU R17, [R1+0x980] ;  /* 0x0009800001117983 */ /* 0x000ea80000300800 */
[----:B------:R1:W-:Y:S02]  /*97b0*/  STL.64 [R1+0xe0], R6 ;  /* 0x0000e00601007387 */ /* 0x0003e40000100a00 */
[----:B-1----:R-:W-:-:S04]  /*97c0*/  LEA R188, P0, R15, R176, 0x2 ;  /* 0x000000b00fbc7211 */ /* 0x002fc800078010ff */
[----:B------:R-:W-:Y:S01]  /*97d0*/  LEA.HI.X.SX32 R189, R15, R9, 0x2, P0 ;  /* 0x000000090fbd7211 */ /* 0x000fe200000f16ff */
[----:B------:R-:W3:Y:S04]  /*97e0*/  LDL.LU.64 R6, [R1+0x978] ;  /* 0x0009780001067983 */ /* 0x000ee80000300a00 */
[----:B------:R-:W-:Y:S04]  /*97f0*/  STL [R1+0x3c8], R181 ;  /* 0x0003c8b501007387 */ /* 0x000fe80000100800 */
[----:B------:R1:W-:Y:S01]  /*9800*/  STL.64 [R1+0xd8], R18 ;  /* 0x0000d81201007387 */ /* 0x0003e20000100a00 */
[----:B------:R-:W-:-:S03]  /*9810*/  IMAD R180, R31, UR4, RZ ;  /* 0x000000041fb47c24 */ /* 0x000fc6000f8e02ff */
[----:B------:R-:W4:Y:S04]  /*9820*/  LDL.LU R15, [R1+0x974] ;  /* 0x00097400010f7983 */ /* 0x000f280000300800 */
[----:B------:R1:W-:Y:S02]  /*9830*/  STL.64 [R1+0xd0], R188 ;  /* 0x0000d0bc01007387 */ /* 0x0003e40000100a00 */
[----:B-1----:R-:W-:-:S04]  /*9840*/  LEA R18, P2, R179, R176, 0x2 ;  /* 0x000000b0b3127211 */ /* 0x002fc800078410ff */
[----:B------:R-:W-:Y:S01]  /*9850*/  LEA.HI.X.SX32 R19, R179, R9, 0x2, P2 ;  /* 0x00000009b3137211 */ /* 0x000fe200010f16ff */
[----:B------:R-:W-:Y:S01]  /*9860*/  STL [R1+0x3c4], R180 ;  /* 0x0003c4b401007387 */ /* 0x000fe20000100800 */
[----:B------:R-:W-:-:S03]  /*9870*/  LEA R188, P0, R14, R176, 0x2 ;  /* 0x000000b00ebc7211 */ /* 0x000fc600078010ff */
[----:B------:R1:W-:Y:S01]  /*9880*/  STL.64 [R1+0xc8], R18 ;  /* 0x0000c81201007387 */ /* 0x0003e20000100a00 */
[----:B------:R-:W-:Y:S01]  /*9890*/  LEA.HI.X.SX32 R189, R14, R9, 0x2, P0 ;  /* 0x000000090ebd7211 */ /* 0x000fe200000f16ff */
[----:B------:R-:W-:Y:S02]  /*98a0*/  IMAD R179, R30, UR4, RZ ;  /* 0x000000041eb37c24 */ /* 0x000fe4000f8e02ff */
[----:B------:R-:W2:Y:S01]  /*98b0*/  LDL.LU R14, [R1+0x970] ;  /* 0x00097000010e7983 */ /* 0x000ea20000300800 */
[----:B-1----:R-:W-:-:S03]  /*98c0*/  LEA R18, P2, R178, R176, 0x2 ;  /* 0x000000b0b2127211 */ /* 0x002fc600078410ff */
[----:B------:R1:W-:Y:S01]  /*98d0*/  STL.64 [R1+0xc0], R188 ;  /* 0x0000c0bc01007387 */ /* 0x0003e20000100a00 */
[----:B------:R-:W-:-:S03]  /*98e0*/  LEA.HI.X.SX32 R19, R178, R9, 0x2, P2 ;  /* 0x00000009b2137211 */ /* 0x000fc600010f16ff */
[----:B------:R-:W-:Y:S04]  /*98f0*/  STL [R1+0x3c0], R179 ;  /* 0x0003c0b301007387 */ /* 0x000fe80000100800 */
[----:B------:R1:W-:Y:S02]  /*9900*/  STL.64 [R1+0xb8], R18 ;  /* 0x0000b81201007387 */ /* 0x0003e40000100a00 */
[----:B-1----:R-:W-:-:S04]  /*9910*/  LEA R188, P0, R20, R176, 0x2 ;  /* 0x000000b014bc7211 */ /* 0x002fc800078010ff */
[----:B------:R-:W-:Y:S01]  /*9920*/  LEA.HI.X.SX32 R189, R20, R9, 0x2, P0 ;  /* 0x0000000914bd7211 */ /* 0x000fe200000f16ff */
[----:B------:R-:W-:Y:S01]  /*9930*/  IMAD R178, R28, UR4, RZ ;  /* 0x000000041cb27c24 */ /* 0x000fe2000f8e02ff */
[----:B------:R-:W3:Y:S01]  /*9940*/  LDL.LU R20, [R1+0x96c] ;  /* 0x00096c0001147983 */ /* 0x000ee20000300800 */
[----:B------:R-:W-:-:S03]  /*9950*/  LEA R18, P2, R177, R176, 0x2 ;  /* 0x000000b0b1127211 */ /* 0x000fc600078410ff */
[----:B------:R1:W-:Y:S01]  /*9960*/  STL.64 [R1+0xb0], R188 ;  /* 0x0000b0bc01007387 */ /* 0x0003e20000100a00 */
[----:B------:R-:W-:-:S03]  /*9970*/  LEA.HI.X.SX32 R19, R177, R9, 0x2, P2 ;  /* 0x00000009b1137211 */ /* 0x000fc600010f16ff */
[----:B------:R-:W-:Y:S04]  /*9980*/  STL [R1+0x3bc], R178 ;  /* 0x0003bcb201007387 */ /* 0x000fe80000100800 */
[----:B------:R1:W-:Y:S02]  /*9990*/  STL.64 [R1+0xa8], R18 ;  /* 0x0000a81201007387 */ /* 0x0003e40000100a00 */
[----:B-1----:R-:W-:-:S04]  /*99a0*/  LEA R188, P0, R22, R176, 0x2 ;  /* 0x000000b016bc7211 */ /* 0x002fc800078010ff */
[----:B------:R-:W-:Y:S01]  /*99b0*/  LEA.HI.X.SX32 R189, R22, R9, 0x2, P0 ;  /* 0x0000000916bd7211 */ /* 0x000fe200000f16ff */
[----:B------:R-:W-:Y:S01]  /*99c0*/  IMAD R177, R27, UR4, RZ ;  /* 0x000000041bb17c24 */ /* 0x000fe2000f8e02ff */
[----:B------:R-:W4:Y:S01]  /*99d0*/  LDL.LU R22, [R1+0x968] ;  /* 0x0009680001167983 */ /* 0x000f220000300800 */
[----:B------:R-:W-:-:S03]  /*99e0*/  LEA R18, P2, R175, R176, 0x2 ;  /* 0x000000b0af127211 */ /* 0x000fc600078410ff */
[----:B------:R1:W-:Y:S01]  /*99f0*/  STL.64 [R1+0xa0], R188 ;  /* 0x0000a0bc01007387 */ /* 0x0003e20000100a00 */
[----:B------:R-:W-:-:S03]  /*9a00*/  LEA.HI.X.SX32 R19, R175, R9, 0x2, P2 ;  /* 0x00000009af137211 */ /* 0x000fc600010f16ff */
[----:B------:R-:W-:Y:S04]  /*9a10*/  STL [R1+0x3b8], R177 ;  /* 0x0003b8b101007387 */ /* 0x000fe80000100800 */
[----:B------:R1:W-:Y:S02]  /*9a20*/  STL.64 [R1+0x98], R18 ;  /* 0x0000981201007387 */ /* 0x0003e40000100a00 */
[----:B-1----:R-:W-:-:S04]  /*9a30*/  LEA R188, P0, R23, R176, 0x2 ;  /* 0x000000b017bc7211 */ /* 0x002fc800078010ff */
[----:B------:R-:W-:Y:S02]  /*9a40*/  LEA.HI.X.SX32 R189, R23, R9, 0x2, P0 ;  /* 0x0000000917bd7211 */ /* 0x000fe400000f16ff */
[----:B------:R-:W2:Y:S01]  /*9a50*/  LDL.LU R23, [R1+0x964] ;  /* 0x0009640001177983 */ /* 0x000ea20000300800 */
[----:B------:R-:W-:Y:S01]  /*9a60*/  LEA R18, P2, R174, R176, 0x2 ;  /* 0x000000b0ae127211 */ /* 0x000fe200078410ff */
[----:B------:R-:W-:-:S03]  /*9a70*/  IMAD R175, R26, UR4, RZ ;  /* 0x000000041aaf7c24 */ /* 0x000fc6000f8e02ff */
[----:B------:R-:W-:Y:S01]  /*9a80*/  LEA.HI.X.SX32 R19, R174, R9, 0x2, P2 ;  /* 0x00000009ae137211 */ /* 0x000fe200010f16ff */
[----:B------:R1:W-:Y:S04]  /*9a90*/  STL.64 [R1+0x90], R188 ;  /* 0x000090bc01007387 */ /* 0x0003e80000100a00 */
[----:B------:R-:W-:Y:S04]  /*9aa0*/  STL [R1+0x3b4], R175 ;  /* 0x0003b4af01007387 */ /* 0x000fe80000100800 */
[----:B------:R1:W-:Y:S02]  /*9ab0*/  STL.64 [R1+0x88], R18 ;  /* 0x0000881201007387 */ /* 0x0003e40000100a00 */
[----:B-1----:R-:W-:Y:S01]  /*9ac0*/  LEA R188, P0, R12, R176, 0x2 ;  /* 0x000000b00cbc7211 */ /* 0x002fe200078010ff */
[----:B------:R-:W-:-:S03]  /*9ad0*/  IMAD R174, R24, UR4, RZ ;  /* 0x0000000418ae7c24 */ /* 0x000fc6000f8e02ff */
[----:B------:R-:W-:Y:S02]  /*9ae0*/  LEA.HI.X.SX32 R189, R12, R9, 0x2, P0 ;  /* 0x000000090cbd7211 */ /* 0x000fe400000f16ff */
[----:B------:R-:W-:-:S03]  /*9af0*/  LEA R18, P2, R172, R176, 0x2 ;  /* 0x000000b0ac127211 */ /* 0x000fc600078410ff */
[----:B------:R1:W-:Y:S01]  /*9b00*/  STL.64 [R1+0x80], R188 ;  /* 0x000080bc01007387 */ /* 0x0003e20000100a00 */
[----:B------:R-:W-:-:S03]  /*9b10*/  LEA.HI.X.SX32 R19, R172, R9, 0x2, P2 ;  /* 0x00000009ac137211 */ /* 0x000fc600010f16ff */
[----:B------:R-:W-:Y:S04]  /*9b20*/  STL [R1+0x3b0], R174 ;  /* 0x0003b0ae01007387 */ /* 0x000fe80000100800 */
[----:B------:R1:W-:Y:S02]  /*9b30*/  STL.64 [R1+0x78], R18 ;  /* 0x0000781201007387 */ /* 0x0003e40000100a00 */
[-C--:B-1----:R-:W-:Y:S02]  /*9b40*/  LEA R188, P0, R13, R176.reuse, 0x2 ;  /* 0x000000b00dbc7211 */ /* 0x082fe400078010ff */
[----:B------:R-:W-:-:S04]  /*9b50*/  LEA R18, P2, R170, R176, 0x2 ;  /* 0x000000b0aa127211 */ /* 0x000fc800078410ff */
[-C--:B------:R-:W-:Y:S02]  /*9b60*/  LEA.HI.X.SX32 R19, R170, R9.reuse, 0x2, P2 ;  /* 0x00000009aa137211 */ /* 0x080fe400010f16ff */
[----:B------:R-:W-:Y:S02]  /*9b70*/  LEA.HI.X.SX32 R189, R13, R9, 0x2, P0 ;  /* 0x000000090dbd7211 */ /* 0x000fe400000f16ff */
[----:B------:R-:W-:-:S04]  /*9b80*/  LEA R12, P0, R16, R176, 0x2 ;  /* 0x000000b0100c7211 */ /* 0x000fc800078010ff */
[----:B------:R-:W-:Y:S01]  /*9b90*/  LEA.HI.X.SX32 R13, R16, R9, 0x2, P0 ;  /* 0x00000009100d7211 */ /* 0x000fe200000f16ff */
[----:B--2---:R-:W-:-:S05]  /*9ba0*/  IMAD R172, R23, UR4, RZ ;  /* 0x0000000417ac7c24 */ /* 0x004fca000f8e02ff */
[----:B------:R-:W-:Y:S04]  /*9bb0*/  STL [R1+0x3ac], R172 ;  /* 0x0003acac01007387 */ /* 0x000fe80000100800 */
[----:B------:R1:W-:Y:S04]  /*9bc0*/  STL.64 [R1+0x68], R18 ;  /* 0x0000681201007387 */ /* 0x0003e80000100a00 */
[----:B------:R-:W-:Y:S01]  /*9bd0*/  STL.64 [R1+0x70], R188 ;  /* 0x000070bc01007387 */ /* 0x000fe20000100a00 */
[----:B-1----:R-:W-:-:S03]  /*9be0*/  LEA R18, P2, R168, R176, 0x2 ;  /* 0x000000b0a8127211 */ /* 0x002fc600078410ff */
[----:B------:R-:W-:Y:S01]  /*9bf0*/  STL.64 [R1+0x8e0], R188 ;  /* 0x0008e0bc01007387 */ /* 0x000fe20000100a00 */
[----:B------:R-:W-:-:S03]  /*9c00*/  LEA.HI.X.SX32 R19, R168, R9, 0x2, P2 ;  /* 0x00000009a8137211 */ /* 0x000fc600010f16ff */
[----:B------:R-:W2:Y:S04]  /*9c10*/  LDL.LU R16, [R1+0x960] ;  /* 0x0009600001107983 */ /* 0x000ea80000300800 */
[----:B------:R-:W-:Y:S04]  /*9c20*/  STL.64 [R1+0x60], R12 ;  /* 0x0000600c01007387 */ /* 0x000fe80000100a00 */
[----:B------:R1:W-:Y:S04]  /*9c30*/  STL.64 [R1+0x58], R18 ;  /* 0x0000581201007387 */ /* 0x0003e80000100a00 */
[----:B-1----:R-:W2:Y:S01]  /*9c40*/  LDL.LU.64 R18, [R1+0x958] ;  /* 0x0009580001127983 */ /* 0x002ea20000300a00 */
[----:B------:R-:W-:-:S02]  /*9c50*/  LEA R12, P0, R0, R176, 0x2 ;  /* 0x000000b0000c7211 */ /* 0x000fc400078010ff */
[-C--:B------:R-:W-:Y:S01]  /*9c60*/  LEA R188, P2, R166, R176.reuse, 0x2 ;  /* 0x000000b0a6bc7211 */ /* 0x080fe200078410ff */
[----:B----4-:R-:W-:Y:S01]  /*9c70*/  IMAD R170, R22, UR4, RZ ;  /* 0x0000000416aa7c24 */ /* 0x010fe2000f8e02ff */
[-C--:B------:R-:W-:Y:S01]  /*9c80*/  LEA.HI.X.SX32 R13, R0, R9.reuse, 0x2, P0 ;  /* 0x00000009000d7211 */ /* 0x080fe200000f16ff */
[----:B---3--:R-:W-:Y:S01]  /*9c90*/  IMAD R168, R20, UR4, RZ ;  /* 0x0000000414a87c24 */ /* 0x008fe2000f8e02ff */
[-C--:B------:R-:W-:Y:S02]  /*9ca0*/  LEA.HI.X.SX32 R189, R166, R9.reuse, 0x2, P2 ;  /* 0x00000009a6bd7211 */ /* 0x080fe400010f16ff */
[CC--:B------:R-:W-:Y:S01]  /*9cb0*/  LEA R22, P0, R241.reuse, R176.reuse, 0x2 ;  /* 0x000000b0f1167211 */ /* 0x0c0fe200078010ff */
[----:B------:R-:W-:Y:S03]  /*9cc0*/  STL [R1+0x3a8], R170 ;  /* 0x0003a8aa01007387 */ /* 0x000fe60000100800 */
[----:B------:R-:W-:Y:S01]  /*9cd0*/  LEA.HI.X.SX32 R23, R241, R9, 0x2, P0 ;  /* 0x00000009f1177211 */ /* 0x000fe200000f16ff */
[----:B------:R-:W-:Y:S04]  /*9ce0*/  STL [R1+0x3a4], R168 ;  /* 0x0003a4a801007387 */ /* 0x000fe80000100800 */
[----:B------:R1:W-:Y:S04]  /*9cf0*/  STL.64 [R1+0x48], R188 ;  /* 0x000048bc01007387 */ /* 0x0003e80000100a00 */
[----:B------:R-:W-:Y:S04]  /*9d00*/  STL.64 [R1+0x50], R12 ;  /* 0x0000500c01007387 */ /* 0x000fe80000100a00 */
[----:B------:R3:W-:Y:S01]  /*9d10*/  STL.64 [R1+0x8e8], R12 ;  /* 0x0008e80c01007387 */ /* 0x0007e20000100a00 */
[----:B-1----:R-:W-:-:S03]  /*9d20*/  LEA R188, P2, R164, R176, 0x2 ;  /* 0x000000b0a4bc7211 */ /* 0x002fc600078410ff */
[----:B------:R1:W-:Y:S01]  /*9d30*/  STL.64 [R1+0x40], R22 ;  /* 0x0000401601007387 */ /* 0x0003e20000100a00 */
[-C--:B------:R-:W-:Y:S02]  /*9d40*/  LEA.HI.X.SX32 R189, R164, R9.reuse, 0x2, P2 ;  /* 0x00000009a4bd7211 */ /* 0x080fe400010f16ff */
[-C--:B---3--:R-:W-:Y:S02]  /*9d50*/  LEA R12, P2, R162, R176.reuse, 0x2 ;  /* 0x000000b0a20c7211 */ /* 0x088fe400078410ff */
[----:B-1----:R-:W-:Y:S02]  /*9d60*/  LEA R22, P0, R240, R176, 0x2 ;  /* 0x000000b0f0167211 */ /* 0x002fe400078010ff */
[-C--:B------:R-:W-:Y:S02]  /*9d70*/  LEA.HI.X.SX32 R13, R162, R9.reuse, 0x2, P2 ;  /* 0x00000009a20d7211 */ /* 0x080fe400010f16ff */
[----:B------:R-:W-:Y:S01]  /*9d80*/  LEA.HI.X.SX32 R23, R240, R9, 0x2, P0 ;  /* 0x00000009f0177211 */ /* 0x000fe200000f16ff */
[----:B--2---:R-:W-:-:S02]  /*9d90*/  IMAD R162, R16, UR4, RZ ;  /* 0x0000000410a27c24 */ /* 0x004fc4000f8e02ff */
[----:B------:R-:W-:Y:S02]  /*9da0*/  IMAD R166, R19, UR4, RZ ;  /* 0x0000000413a67c24 */ /* 0x000fe4000f8e02ff */
[----:B------:R-:W-:-:S03]  /*9db0*/  IMAD R164, R18, UR4, RZ ;  /* 0x0000000412a47c24 */ /* 0x000fc6000f8e02ff */
[----:B------:R-:W-:Y:S04]  /*9dc0*/  STL [R1+0x3a0], R166 ;  /* 0x0003a0a601007387 */ /* 0x000fe80000100800 */
[----:B------:R-:W-:Y:S01]  /*9dd0*/  STL.64 [R1+0x38], R188 ;  /* 0x000038bc01007387 */ /* 0x000fe20000100a00 */
[----:B------:R-:W-:-:S03]  /*9de0*/  LEA R18, P2, R160, R176, 0x2 ;  /* 0x000000b0a0127211 */ /* 0x000fc600078410ff */
[----:B------:R1:W-:Y:S04]  /*9df0*/  STL.64 [R1+0x8f0], R188 ;  /* 0x0008f0bc01007387 */ /* 0x0003e80000100a00 */
[----:B------:R-:W-:Y:S01]  /*9e00*/  STL [R1+0x39c], R164 ;  /* 0x00039ca401007387 */ /* 0x000fe20000100800 */
[----:B------:R-:W-:-:S03]  /*9e10*/  LEA.HI.X.SX32 R19, R160, R9, 0x2, P2 ;  /* 0x00000009a0137211 */ /* 0x000fc600010f16ff */
[----:B------:R-:W-:Y:S01]  /*9e20*/  STL.64 [R1+0x30], R22 ;  /* 0x0000301601007387 */ /* 0x000fe20000100a00 */
[----:B-1----:R-:W-:-:S03]  /*9e30*/  LEA R188, P0, R239, R176, 0x2 ;  /* 0x000000b0efbc7211 */ /* 0x002fc600078010ff */
[----:B------:R1:W-:Y:S01]  /*9e40*/  STL.64 [R1+0x28], R12 ;  /* 0x0000280c01007387 */ /* 0x0003e20000100a00 */
[----:B------:R-:W-:-:S03]  /*9e50*/  LEA.HI.X.SX32 R189, R239, R9, 0x2, P0 ;  /* 0x00000009efbd7211 */ /* 0x000fc600000f16ff */
[----:B------:R-:W-:Y:S01]  /*9e60*/  STL [R1+0x398], R162 ;  /* 0x000398a201007387 */ /* 0x000fe20000100800 */
[----:B-1----:R-:W-:-:S03]  /*9e70*/  LEA R12, P0, R238, R176, 0x2 ;  /* 0x000000b0ee0c7211 */ /* 0x002fc600078010ff */
[----:B------:R1:W-:Y:S01]  /*9e80*/  STL.64 [R1+0x18], R18 ;  /* 0x0000181201007387 */ /* 0x0003e20000100a00 */
[----:B------:R-:W-:-:S03]  /*9e90*/  LEA.HI.X.SX32 R13, R238, R9, 0x2, P0 ;  /* 0x00000009ee0d7211 */ /* 0x000fc600000f16ff */
[----:B------:R-:W-:Y:S01]  /*9ea0*/  STL.64 [R1+0x20], R188 ;  /* 0x000020bc01007387 */ /* 0x000fe20000100a00 */
[----:B------:R-:W-:-:S03]  /*9eb0*/  IMAD R160, R14, UR4, RZ ;  /* 0x000000040ea07c24 */ /* 0x000fc6000f8e02ff */
[----:B------:R-:W-:Y:S01]  /*9ec0*/  STL.64 [R1+0x918], R188 ;  /* 0x000918bc01007387 */ /* 0x000fe20000100a00 */
[----:B-1----:R-:W-:-:S03]  /*9ed0*/  LEA R18, P2, R158, R176, 0x2 ;  /* 0x000000b09e127211 */ /* 0x002fc600078410ff */
[----:B------:R1:W-:Y:S01]  /*9ee0*/  STL.64 [R1+0x10], R12 ;  /* 0x0000100c01007387 */ /* 0x0003e20000100a00 */
[----:B------:R-:W-:Y:S02]  /*9ef0*/  LEA.HI.X.SX32 R19, R158, R9, 0x2, P2 ;  /* 0x000000099e137211 */ /* 0x000fe400010f16ff */
[-C--:B------:R-:W-:Y:S01]  /*9f00*/  LEA R14, P2, R8, R176.reuse, 0x2 ;  /* 0x000000b0080e7211 */ /* 0x080fe200078410ff */
[----:B------:R-:W-:Y:S01]  /*9f10*/  STL [R1+0x394], R160 ;  /* 0x000394a001007387 */ /* 0x000fe20000100800 */
[----:B-1----:R-:W-:Y:S01]  /*9f20*/  LEA R12, P0, R233, R176, 0x2 ;  /* 0x000000b0e90c7211 */ /* 0x002fe200078010ff */
[----:B------:R-:W-:-:S03]  /*9f30*/  IMAD R158, R15, UR4, RZ ;  /* 0x000000040f9e7c24 */ /* 0x000fc6000f8e02ff */
[-C--:B------:R-:W-:Y:S02]  /*9f40*/  LEA.HI.X.SX32 R13, R233, R9.reuse, 0x2, P0 ;  /* 0x00000009e90d7211 */ /* 0x080fe400000f16ff */
[-C--:B------:R-:W-:Y:S01]  /*9f50*/  LEA R16, P0, R232, R176.reuse, 0x2 ;  /* 0x000000b0e8107211 */ /* 0x080fe200078010ff */
[----:B------:R1:W-:Y:S01]  /*9f60*/  STL.64 [R1+0x8], R18 ;  /* 0x0000081201007387 */ /* 0x0003e20000100a00 */
[-C--:B------:R-:W-:Y:S01]  /*9f70*/  LEA.HI.X.SX32 R15, R8, R9.reuse, 0x2, P2 ;  /* 0x00000009080f7211 */ /* 0x080fe200010f16ff */
[----:B------:R-:W-:Y:S01]  /*9f80*/  IMAD R8, R17, UR4, RZ ;  /* 0x0000000411087c24 */ /* 0x000fe2000f8e02ff */
[----:B------:R-:W-:Y:S01]  /*9f90*/  LEA.HI.X.SX32 R17, R232, R9, 0x2, P0 ;  /* 0x00000009e8117211 */ /* 0x000fe200000f16ff */
[----:B------:R-:W-:Y:S01]  /*9fa0*/  STL [R1+0x390], R158 ;  /* 0x0003909e01007387 */ /* 0x000fe20000100800 */
[----:B------:R-:W-:-:S03]  /*9fb0*/  LEA R20, P0, R231, R176, 0x2 ;  /* 0x000000b0e7147211 */ /* 0x000fc600078010ff */
[----:B------:R-:W-:Y:S01]  /*9fc0*/  STL.64 [R1+0x8f8], R14 ;  /* 0x0008f80e01007387 */ /* 0x000fe20000100a00 */
[----:B-1----:R-:W-:-:S03]  /*9fd0*/  LEA R18, P2, R156, R176, 0x2 ;  /* 0x000000b09c127211 */ /* 0x002fc600078410ff */
[----:B------:R-:W-:Y:S01]  /*9fe0*/  STL.64 [R1], R12 ;  /* 0x0000000c01007387 */ /* 0x000fe20000100a00 */
[-C--:B------:R-:W-:Y:S01]  /*9ff0*/  LEA.HI.X.SX32 R19, R156, R9.reuse, 0x2, P2 ;  /* 0x000000099c137211 */ /* 0x080fe200010f16ff */
[----:B------:R-:W-:Y:S01]  /*a000*/  IMAD R156, R21, UR4, RZ ;  /* 0x00000004159c7c24 */ /* 0x000fe2000f8e02ff */
[-C--:B------:R-:W-:Y:S01]  /*a010*/  LEA R22, P2, R209, R176.reuse, 0x2 ;  /* 0x000000b0d1167211 */ /* 0x080fe200078410ff */
[----:B------:R-:W-:Y:S01]  /*a020*/  STL.64 [R1+0x920], R12 ;  /* 0x0009200c01007387 */ /* 0x000fe20000100a00 */
[-C--:B------:R-:W-:Y:S02]  /*a030*/  LEA.HI.X.SX32 R21, R231, R9.reuse, 0x2, P0 ;  /* 0x00000009e7157211 */ /* 0x080fe400000f16ff */
[----:B------:R-:W-:Y:S01]  /*a040*/  LEA R24, P0, R208, R176, 0x2 ;  /* 0x000000b0d0187211 */ /* 0x000fe200078010ff */
[----:B------:R-:W-:Y:S01]  /*a050*/  STL.64 [R1+0x900], R16 ;  /* 0x0009001001007387 */ /* 0x000fe20000100a00 */
[----:B------:R-:W-:-:S03]  /*a060*/  LEA.HI.X.SX32 R23, R209, R9, 0x2, P2 ;  /* 0x00000009d1177211 */ /* 0x000fc600010f16ff */
[----:B------:R-:W-:Y:S01]  /*a070*/  STL [R1+0x38c], R8 ;  /* 0x00038c0801007387 */ /* 0x000fe20000100800 */
[----:B------:R-:W-:-:S03]  /*a080*/  LEA R26, P2, R154, R176, 0x2 ;  /* 0x000000b09a1a7211 */ /* 0x000fc600078410ff */
[----:B------:R1:W-:Y:S01]  /*a090*/  STL.64 [R1+0x908], R18 ;  /* 0x0009081201007387 */ /* 0x0003e20000100a00 */
[-C--:B------:R-:W-:Y:S01]  /*a0a0*/  LEA.HI.X.SX32 R27, R154, R9.reuse, 0x2, P2 ;  /* 0x000000099a1b7211 */ /* 0x080fe200010f16ff */
[----:B------:R-:W-:Y:S01]  /*a0b0*/  IMAD R154, R29, UR4, RZ ;  /* 0x000000041d9a7c24 */ /* 0x000fe2000f8e02ff */
[-C--:B------:R-:W-:Y:S01]  /*a0c0*/  LEA R30, P2, R201, R176.reuse, 0x2 ;  /* 0x000000b0c91e7211 */ /* 0x080fe200078410ff */
[----:B-1----:R-:W-:Y:S01]  /*a0d0*/  IMAD R18, R25, UR4, RZ ;  /* 0x0000000419127c24 */ /* 0x002fe2000f8e02ff */
[----:B------:R-:W-:Y:S02]  /*a0e0*/  LEA.HI.X.SX32 R25, R208, R9, 0x2, P0 ;  /* 0x00000009d0197211 */ /* 0x000fe400000f16ff */
[----:B------:R-:W-:-:S04]  /*a0f0*/  LEA R28, P0, R207, R176, 0x2 ;  /* 0x000000b0cf1c7211 */ /* 0x000fc800078010ff */
[-C--:B------:R-:W-:Y:S02]  /*a100*/  LEA.HI.X.SX32 R29, R207, R9.reuse, 0x2, P0 ;  /* 0x00000009cf1d7211 */ /* 0x080fe400000f16ff */
[-C--:B------:R-:W-:Y:S01]  /*a110*/  LEA R32, P0, R200, R176.reuse, 0x2 ;  /* 0x000000b0c8207211 */ /* 0x080fe200078010ff */
[----:B------:R-:W-:Y:S01]  /*a120*/  IMAD R14, R33, UR4, RZ ;  /* 0x00000004210e7c24 */ /* 0x000fe2000f8e02ff */
[-C--:B------:R-:W-:Y:S02]  /*a130*/  LEA.HI.X.SX32 R31, R201, R9.reuse, 0x2, P2 ;  /* 0x00000009c91f7211 */ /* 0x080fe400010f16ff */
[-C--:B------:R-:W-:Y:S02]  /*a140*/  LEA R34, P2, R152, R176.reuse, 0x2 ;  /* 0x000000b098227211 */ /* 0x080fe400078410ff */
[----:B------:R-:W-:Y:S02]  /*a150*/  LEA.HI.X.SX32 R33, R200, R9, 0x2, P0 ;  /* 0x00000009c8217211 */ /* 0x000fe400000f16ff */
[----:B------:R-:W-:-:S02]  /*a160*/  LEA R36, P0, R195, R176, 0x2 ;  /* 0x000000b0c3247211 */ /* 0x000fc400078010ff */
[-C--:B------:R-:W-:Y:S01]  /*a170*/  LEA.HI.X.SX32 R35, R152, R9.reuse, 0x2, P2 ;  /* 0x0000000998237211 */ /* 0x080fe200010f16ff */
[----:B------:R-:W-:Y:S01]  /*a180*/  IMAD R152, R37, UR4, RZ ;  /* 0x0000000425987c24 */ /* 0x000fe2000f8e02ff */
[CC--:B------:R-:W-:Y:S02]  /*a190*/  LEA R38, P2, R194.reuse, R176.reuse, 0x2 ;  /* 0x000000b0c2267211 */ /* 0x0c0fe400078410ff */
[-C--:B------:R-:W-:Y:S02]  /*a1a0*/  LEA.HI.X.SX32 R37, R195, R9.reuse, 0x2, P0 ;  /* 0x00000009c3257211 */ /* 0x080fe400000f16ff */
[-C--:B------:R-:W-:Y:S01]  /*a1b0*/  LEA R40, P0, R193, R176.reuse, 0x2 ;  /* 0x000000b0c1287211 */ /* 0x080fe200078010ff */
[----:B------:R-:W-:Y:S01]  /*a1c0*/  IMAD R17, R41, UR4, RZ ;  /* 0x0000000429117c24 */ /* 0x000fe2000f8e02ff */
[-C--:B------:R-:W-:Y:S02]  /*a1d0*/  LEA.HI.X.SX32 R39, R194, R9.reuse, 0x2, P2 ;  /* 0x00000009c2277211 */ /* 0x080fe400010f16ff */
[----:B------:R-:W-:Y:S01]  /*a1e0*/  LEA R42, P2, R192, R176, 0x2 ;  /* 0x000000b0c02a7211 */ /* 0x000fe200078410ff */
[----:B------:R-:W-:Y:S01]  /*a1f0*/  STL.64 [R1+0x928], R20 ;  /* 0x0009281401007387 */ /* 0x000fe20000100a00 */
[----:B------:R-:W-:-:S02]  /*a200*/  LEA.HI.X.SX32 R41, R193, R9, 0x2, P0 ;  /* 0x00000009c1297211 */ /* 0x000fc400000f16ff */
[-C--:B------:R-:W-:Y:S01]  /*a210*/  LEA R44, P0, R191, R176.reuse, 0x2 ;  /* 0x000000b0bf2c7211 */ /* 0x080fe200078010ff */
[----:B------:R-:W-:Y:S01]  /*a220*/  STL [R1+0x388], R156 ;  /* 0x0003889c01007387 */ /* 0x000fe20000100800 */
[-C--:B------:R-:W-:Y:S02]  /*a230*/  LEA.HI.X.SX32 R43, R192, R9.reuse, 0x2, P2 ;  /* 0x00000009c02b7211 */ /* 0x080fe400010f16ff */
[CC--:B------:R-:W-:Y:S01]  /*a240*/  LEA R46, P2, R190.reuse, R176.reuse, 0x2 ;  /* 0x000000b0be2e7211 */ /* 0x0c0fe200078410ff */
[----:B------:R1:W-:Y:S01]  /*a250*/  STL.64 [R1+0x910], R22 ;  /* 0x0009101601007387 */ /* 0x0003e20000100a00 */
[----:B------:R-:W-:Y:S02]  /*a260*/  IMAD R13, R49, UR4, RZ ;  /* 0x00000004310d7c24 */ /* 0x000fe4000f8e02ff */
[-C--:B------:R-:W-:Y:S02]  /*a270*/  LEA.HI.X.SX32 R47, R190, R9.reuse, 0x2, P2 ;  /* 0x00000009be2f7211 */ /* 0x080fe400010f16ff */
[----:B------:R-:W-:Y:S01]  /*a280*/  LEA R50, P2, R180, R176, 0x2 ;  /* 0x000000b0b4327211 */ /* 0x000fe200078410ff */
[----:B-1----:R-:W-:Y:S01]  /*a290*/  IMAD R23, R45, UR4, RZ ;  /* 0x000000042d177c24 */ /* 0x002fe2000f8e02ff */
[----:B------:R-:W-:-:S02]  /*a2a0*/  LEA.HI.X.SX32 R45, R191, R9, 0x2, P0 ;  /* 0x00000009bf2d7211 */ /* 0x000fc400000f16ff */
[----:B------:R-:W-:-:S04]  /*a2b0*/  LEA R48, P0, R181, R176, 0x2 ;  /* 0x000000b0b5307211 */ /* 0x000fc800078010ff */
[-C--:B------:R-:W-:Y:S02]  /*a2c0*/  LEA.HI.X.SX32 R49, R181, R9.reuse, 0x2, P0 ;  /* 0x00000009b5317211 */ /* 0x080fe400000f16ff */
[-C--:B------:R-:W-:Y:S01]  /*a2d0*/  LEA R52, P0, R179, R176.reuse, 0x2 ;  /* 0x000000b0b3347211 */ /* 0x080fe200078010ff */
[----:B------:R-:W-:Y:S01]  /*a2e0*/  IMAD R22, R53, UR4, RZ ;  /* 0x0000000435167c24 */ /* 0x000fe2000f8e02ff */
[-C--:B------:R-:W-:Y:S02]  /*a2f0*/  LEA.HI.X.SX32 R51, R180, R9.reuse, 0x2, P2 ;  /* 0x00000009b4337211 */ /* 0x080fe400010f16ff */
[CC--:B------:R-:W-:Y:S02]  /*a300*/  LEA R54, P2, R178.reuse, R176.reuse, 0x2 ;  /* 0x000000b0b2367211 */ /* 0x0c0fe400078410ff */
[-C--:B------:R-:W-:Y:S02]  /*a310*/  LEA.HI.X.SX32 R53, R179, R9.reuse, 0x2, P0 ;  /* 0x00000009b3357211 */ /* 0x080fe400000f16ff */
[----:B------:R-:W-:Y:S01]  /*a320*/  LEA R56, P0, R177, R176, 0x2 ;  /* 0x000000b0b1387211 */ /* 0x000fe200078010ff */
[----:B------:R-:W-:Y:S01]  /*a330*/  IMAD R16, R57, UR4, RZ ;  /* 0x0000000439107c24 */ /* 0x000fe2000f8e02ff */
[----:B------:R-:W-:-:S02]  /*a340*/  LEA.HI.X.SX32 R55, R178, R9, 0x2, P2 ;  /* 0x00000009b2377211 */ /* 0x000fc400010f16ff */
[-C--:B------:R-:W-:Y:S02]  /*a350*/  LEA R58, P2, R175, R176.reuse, 0x2 ;  /* 0x000000b0af3a7211 */ /* 0x080fe400078410ff */
[-C--:B------:R-:W-:Y:S02]  /*a360*/  LEA.HI.X.SX32 R57, R177, R9.reuse, 0x2, P0 ;  /* 0x00000009b1397211 */ /* 0x080fe400000f16ff */
[-C--:B------:R-:W-:Y:S01]  /*a370*/  LEA R60, P0, R174, R176.reuse, 0x2 ;  /* 0x000000b0ae3c7211 */ /* 0x080fe200078010ff */
[----:B------:R-:W-:Y:S01]  /*a380*/  IMAD R21, R61, UR4, RZ ;  /* 0x000000043d157c24 */ /* 0x000fe2000f8e02ff */
[-C--:B------:R-:W-:Y:S02]  /*a390*/  LEA.HI.X.SX32 R59, R175, R9.reuse, 0x2, P2 ;  /* 0x00000009af3b7211 */ /* 0x080fe400010f16ff */
[----:B------:R-:W-:Y:S02]  /*a3a0*/  LEA R62, P2, R172, R176, 0x2 ;  /* 0x000000b0ac3e7211 */ /* 0x000fe400078410ff */
[----:B------:R-:W-:-:S02]  /*a3b0*/  LEA.HI.X.SX32 R61, R174, R9, 0x2, P0 ;  /* 0x00000009ae3d7211 */ /* 0x000fc400000f16ff */
[-C--:B------:R-:W-:Y:S01]  /*a3c0*/  LEA R64, P0, R170, R176.reuse, 0x2 ;  /* 0x000000b0aa407211 */ /* 0x080fe200078010ff */
[----:B------:R-:W-:Y:S01]  /*a3d0*/  IMAD R12, R65, UR4, RZ ;  /* 0x00000004410c7c24 */ /* 0x000fe2000f8e02ff */
[-C--:B------:R-:W-:Y:S02]  /*a3e0*/  LEA.HI.X.SX32 R63, R172, R9.reuse, 0x2, P2 ;  /* 0x00000009ac3f7211 */ /* 0x080fe400010f16ff */
[-C--:B------:R-:W-:Y:S02]  /*a3f0*/  LEA R66, P2, R168, R176.reuse, 0x2 ;  /* 0x000000b0a8427211 */ /* 0x080fe400078410ff */
        /* <DEDUP_REMOVED lines=16> */
[-C--:B------:R-:W-:Y:S02]  /*a500*/  LEA R80, P0, R156, R176.reuse, 0x2 ;  /* 0x000000b09c507211 */ /* 0x080fe400078010ff */
[----:B------:R-:W-:Y:S01]  /*a510*/  LEA.HI.X.SX32 R79, R8, R9, 0x2, P2 ;  /* 0x00000009084f7211 */ /* 0x000fe200010f16ff */
[----:B------:R-:W-:Y:S01]  /*a520*/  IMAD R8, R81, UR4, RZ ;  /* 0x0000000451087c24 */ /* 0x000fe2000f8e02ff */
[----:B------:R-:W-:-:S02]  /*a530*/  LEA R82, P2, R18, R176, 0x2 ;  /* 0x000000b012527211 */ /* 0x000fc400078410ff */
[-C--:B------:R-:W-:Y:S02]  /*a540*/  LEA.HI.X.SX32 R81, R156, R9.reuse, 0x2, P0 ;  /* 0x000000099c517211 */ /* 0x080fe400000f16ff */
[-C--:B------:R-:W-:Y:S01]  /*a550*/  LEA R84, P0, R154, R176.reuse, 0x2 ;  /* 0x000000b09a547211 */ /* 0x080fe200078010ff */
[----:B------:R1:W-:Y:S01]  /*a560*/  STL [R1+0x384], R18 ;  /* 0x0003841201007387 */ /* 0x0003e20000100800 */
[-C--:B------:R-:W-:Y:S02]  /*a570*/  LEA.HI.X.SX32 R83, R18, R9.reuse, 0x2, P2 ;  /* 0x0000000912537211 */ /* 0x080fe400010f16ff */
[-C--:B------:R-:W-:Y:S01]  /*a580*/  LEA R86, P2, R14, R176.reuse, 0x2 ;  /* 0x000000b00e567211 */ /* 0x080fe200078410ff */
[----:B------:R-:W-:Y:S01]  /*a590*/  STL [R1+0x380], R154 ;  /* 0x0003809a01007387 */ /* 0x000fe20000100800 */
[----:B-1----:R-:W-:Y:S01]  /*a5a0*/  IMAD R18, R85, UR4, RZ ;  /* 0x0000000455127c24 */ /* 0x002fe2000f8e02ff */
[-C--:B------:R-:W-:Y:S02]  /*a5b0*/  LEA.HI.X.SX32 R85, R154, R9.reuse, 0x2, P0 ;  /* 0x000000099a557211 */ /* 0x080fe400000f16ff */
[----:B------:R-:W-:Y:S01]  /*a5c0*/  LEA R88, P0, R152, R176, 0x2 ;  /* 0x000000b098587211 */ /* 0x000fe200078010ff */
[----:B------:R1:W-:Y:S01]  /*a5d0*/  STL [R1+0x374], R14 ;  /* 0x0003740e01007387 */ /* 0x0003e20000100800 */
[----:B------:R-:W-:-:S02]  /*a5e0*/  LEA.HI.X.SX32 R87, R14, R9, 0x2, P2 ;  /* 0x000000090e577211 */ /* 0x000fc400010f16ff */
[-C--:B------:R-:W-:Y:S01]  /*a5f0*/  LEA R90, P2, R17, R176.reuse, 0x2 ;  /* 0x000000b0115a7211 */ /* 0x080fe200078410ff */
[----:B------:R-:W-:Y:S01]  /*a600*/  STL [R1+0x370], R152 ;  /* 0x0003709801007387 */ /* 0x000fe20000100800 */
[----:B-1----:R-:W-:Y:S01]  /*a610*/  IMAD R14, R89, UR4, RZ ;  /* 0x00000004590e7c24 */ /* 0x002fe2000f8e02ff */
[-C--:B------:R-:W-:Y:S02]  /*a620*/  LEA.HI.X.SX32 R89, R152, R9.reuse, 0x2, P0 ;  /* 0x0000000998597211 */ /* 0x080fe400000f16ff */
[-C--:B------:R-:W-:Y:S01]  /*a630*/  LEA R92, P0, R23, R176.reuse, 0x2 ;  /* 0x000000b0175c7211 */ /* 0x080fe200078010ff */
[----:B------:R1:W-:Y:S01]  /*a640*/  STL [R1+0x36c], R17 ;  /* 0x00036c1101007387 */ /* 0x0003e20000100800 */
[-C--:B------:R-:W-:Y:S02]  /*a650*/  LEA.HI.X.SX32 R91, R17, R9.reuse, 0x2, P2 ;  /* 0x00000009115b7211 */ /* 0x080fe400010f16ff */
[----:B------:R-:W-:Y:S01]  /*a660*/  LEA R94, P2, R13, R176, 0x2 ;  /* 0x000000b00d5e7211 */ /* 0x000fe200078410ff */
[----:B------:R-:W-:Y:S01]  /*a670*/  STL [R1+0x368], R23 ;  /* 0x0003681701007387 */ /* 0x000fe20000100800 */
[----:B-1----:R-:W-:Y:S01]  /*a680*/  IMAD R17, R93, UR4, RZ ;  /* 0x000000045d117c24 */ /* 0x002fe2000f8e02ff */
[----:B------:R-:W-:-:S02]  /*a690*/  LEA.HI.X.SX32 R93, R23, R9, 0x2, P0 ;  /* 0x00000009175d7211 */ /* 0x000fc400000f16ff */
        /* <DEDUP_REMOVED lines=63> */
[----:B------:R-:W-:Y:S01]  /*aa90*/  LEA R132, P0, R12, R176, 0x2 ;  /* 0x000000b00c847211 */ /* 0x000fe200078010ff */
[----:B------:R1:W-:Y:S01]  /*aaa0*/  STL [R1+0x31c], R13 ;  /* 0x00031c0d01007387 */ /* 0x0003e20000100800 */
[----:B------:R-:W-:-:S03]  /*aab0*/  LEA.HI.X.SX32 R131, R13, R9, 0x2, P2 ;  /* 0x000000090d837211 */ /* 0x000fc600010f16ff */
[----:B------:R2:W-:Y:S01]  /*aac0*/  STL [R1+0x318], R12 ;  /* 0x0003180c01007387 */ /* 0x0005e20000100800 */
[----:B-1----:R-:W-:Y:S01]  /*aad0*/  IMAD R13, R133, UR4, RZ ;  /* 0x00000004850d7c24 */ /* 0x002fe2000f8e02ff */
[----:B------:R-:W-:Y:S02]  /*aae0*/  LEA.HI.X.SX32 R133, R12, R9, 0x2, P0 ;  /* 0x000000090c857211 */ /* 0x000fe400000f16ff */
[----:B------:R-:W-:Y:S01]  /*aaf0*/  LEA R134, P0, R8, R176, 0x2 ;  /* 0x000000b008867211 */ /* 0x000fe200078010ff */
[----:B--2---:R-:W-:-:S03]  /*ab00*/  IMAD R12, R135, UR4, RZ ;  /* 0x00000004870c7c24 */ /* 0x004fc6000f8e02ff */
[-C--:B------:R-:W-:Y:S02]  /*ab10*/  LEA.HI.X.SX32 R135, R8, R9.reuse, 0x2, P0 ;  /* 0x0000000908877211 */ /* 0x080fe400000f16ff */
[-C--:B------:R-:W-:Y:S01]  /*ab20*/  LEA R136, P0, R13, R176.reuse, 0x2 ;  /* 0x000000b00d887211 */ /* 0x080fe200078010ff */
[----:B------:R1:W-:Y:S04]  /*ab30*/  STL [R1+0x314], R8 ;  /* 0x0003140801007387 */ /* 0x0003e80000100800 */
[----:B------:R2:W-:Y:S01]  /*ab40*/  STL [R1+0x310], R13 ;  /* 0x0003100d01007387 */ /* 0x0005e20000100800 */
[----:B-1----:R-:W-:Y:S01]  /*ab50*/  IMAD R8, R137, UR4, RZ ;  /* 0x0000000489087c24 */ /* 0x002fe2000f8e02ff */
[----:B------:R-:W-:Y:S02]  /*ab60*/  LEA.HI.X.SX32 R137, R13, R9, 0x2, P0 ;  /* 0x000000090d897211 */ /* 0x000fe400000f16ff */
[----:B------:R-:W-:Y:S01]  /*ab70*/  LEA R138, P0, R12, R176, 0x2 ;  /* 0x000000b00c8a7211 */ /* 0x000fe200078010ff */
[----:B--2---:R-:W-:-:S03]  /*ab80*/  IMAD R13, R139, UR4, RZ ;  /* 0x000000048b0d7c24 */ /* 0x004fc6000f8e02ff */
[-C--:B------:R-:W-:Y:S02]  /*ab90*/  LEA.HI.X.SX32 R139, R12, R9.reuse, 0x2, P0 ;  /* 0x000000090c8b7211 */ /* 0x080fe400000f16ff */
[CC--:B------:R-:W-:Y:S01]  /*aba0*/  LEA R140, P0, R8.reuse, R176.reuse, 0x2 ;  /* 0x000000b0088c7211 */ /* 0x0c0fe200078010ff */
        /* <DEDUP_REMOVED lines=33> */
[----:B------:R-:W-:Y:S01]  /*adc0*/  STL.64 [R1+0x930], R152 ;  /* 0x0009309801007387 */ /* 0x000fe20000100a00 */
[----:B-1----:R-:W-:Y:S01]  /*add0*/  IMAD R13, R157, UR4, RZ ;  /* 0x000000049d0d7c24 */ /* 0x002fe2000f8e02ff */
[-C--:B------:R-:W-:Y:S02]  /*ade0*/  LEA.HI.X.SX32 R157, R12, R9.reuse, 0x2, P0 ;  /* 0x000000090c9d7211 */ /* 0x080fe400000f16ff */
[C---:B------:R-:W-:Y:S01]  /*adf0*/  LEA R158, P0, R8.reuse, R176, 0x2 ;  /* 0x000000b0089e7211 */ /* 0x040fe200078010ff */
[----:B------:R1:W-:Y:S04]  /*ae00*/  STL [R1+0x2e8], R12 ;  /* 0x0002e80c01007387 */ /* 0x0003e80000100800 */
[----:B------:R-:W-:Y:S01]  /*ae10*/  STL.64 [R1+0x938], R154 ;  /* 0x0009389a01007387 */ /* 0x000fe20000100a00 */
[----:B-1----:R-:W-:Y:S01]  /*ae20*/  IMAD R12, R159, UR4, RZ ;  /* 0x000000049f0c7c24 */ /* 0x002fe2000f8e02ff */
[----:B------:R-:W-:-:S02]  /*ae30*/  LEA.HI.X.SX32 R159, R8, R9, 0x2, P0 ;  /* 0x00000009089f7211 */ /* 0x000fc400000f16ff */
        /* <DEDUP_REMOVED lines=25> */
[----:B------:R1:W-:Y:S02]  /*afd0*/  STL [R1+0x2cc], R8 ;  /* 0x0002cc0801007387 */ /* 0x0003e40000100800 */
[----:B-1----:R-:W-:Y:S01]  /*afe0*/  IMAD R8, R173, UR4, RZ ;  /* 0x00000004ad087c24 */ /* 0x002fe2000f8e02ff */
[----:B------:R-:W-:Y:S02]  /*aff0*/  LEA.HI.X.SX32 R173, R13, R9, 0x2, P0 ;  /* 0x000000090dad7211 */ /* 0x000fe400000f16ff */
[----:B------:R-:W-:-:S04]  /*b000*/  LEA R174, P0, R12, R176, 0x2 ;  /* 0x000000b00cae7211 */ /* 0x000fc800078010ff */
[----:B------:R-:W-:Y:S02]  /*b010*/  LEA.HI.X.SX32 R175, R12, R9, 0x2, P0 ;  /* 0x000000090caf7211 */ /* 0x000fe400000f16ff */
[----:B------:R-:W-:-:S04]  /*b020*/  LEA R176, P0, R8, R176, 0x2 ;  /* 0x000000b008b07211 */ /* 0x000fc800078010ff */
[----:B------:R-:W-:Y:S01]  /*b030*/  LEA.HI.X.SX32 R177, R8, R9, 0x2, P0 ;  /* 0x0000000908b17211 */ /* 0x000fe200000f16ff */
[----:B------:R-:W-:-:S05]  /*b040*/  IMAD R9, R10, 0x2, R11 ;  /* 0x000000020a097824 */ /* 0x000fca00078e020b */
[----:B------:R-:W-:-:S04]  /*b050*/  LEA R200, P0, R9, R202, 0x2 ;  /* 0x000000ca09c87211 */ /* 0x000fc800078010ff */
[----:B------:R-:W-:Y:S01]  /*b060*/  LEA.HI.X.SX32 R201, R9, R5, 0x2, P0 ;  /* 0x0000000509c97211 */ /* 0x000fe200000f16ff */
[----:B------:R-:W-:-:S05]  /*b070*/  IMAD R9, R10, 0x2, R9 ;  /* 0x000000020a097824 */ /* 0x000fca00078e0209 */
[C---:B------:R-:W-:Y:S01]  /*b080*/  LEA R208, P0, R9.reuse, R202, 0x2 ;  /* 0x000000ca09d07211 */ /* 0x040fe200078010ff */
[----:B------:R-:W1:Y:S03]  /*b090*/  S2R R0, SR_TID.X ;  /* 0x0000000000007919 */ /* 0x000e660000002100 */
[----:B------:R-:W-:Y:S01]  /*b0a0*/  LEA.HI.X.SX32 R209, R9, R5, 0x2, P0 ;  /* 0x0000000509d17211 */ /* 0x000fe200000f16ff */
[----:B------:R-:W-:-:S05]  /*b0b0*/  IMAD R9, R10, 0x2, R9 ;  /* 0x000000020a097824 */ /* 0x000fca00078e0209 */
[----:B------:R-:W-:-:S04]  /*b0c0*/  LEA R194, P0, R9, R202, 0x2 ;  /* 0x000000ca09c27211 */ /* 0x000fc800078010ff */
[----:B------:R-:W-:Y:S01]  /*b0d0*/  LEA.HI.X.SX32 R195, R9, R5, 0x2, P0 ;  /* 0x0000000509c37211 */ /* 0x000fe200000f16ff */
[----:B------:R-:W-:-:S05]  /*b0e0*/  IMAD R9, R10, 0x2, R9 ;  /* 0x000000020a097824 */ /* 0x000fca00078e0209 */
[----:B------:R-:W-:-:S04]  /*b0f0*/  LEA R192, P0, R9, R202, 0x2 ;  /* 0x000000ca09c07211 */ /* 0x000fc800078010ff */
[----:B------:R-:W-:Y:S01]  /*b100*/  LEA.HI.X.SX32 R193, R9, R5, 0x2, P0 ;  /* 0x0000000509c17211 */ /* 0x000fe200000f16ff */
[----:B------:R-:W-:-:S05]  /*b110*/  IMAD R9, R10, 0x2, R9 ;  /* 0x000000020a097824 */ /* 0x000fca00078e0209 */
[----:B------:R-:W-:-:S04]  /*b120*/  LEA R190, P0, R9, R202, 0x2 ;  /* 0x000000ca09be7211 */ /* 0x000fc800078010ff */
[----:B------:R-:W-:Y:S01]  /*b130*/  LEA.HI.X.SX32 R191, R9, R5, 0x2, P0 ;  /* 0x0000000509bf7211 */ /* 0x000fe200000f16ff */
[----:B------:R-:W-:Y:S01]  /*b140*/  IMAD R9, R10, 0x2, R9 ;  /* 0x000000020a097824 */ /* 0x000fe200078e0209 */
[----:B-1----:R-:W-:Y:S01]  /*b150*/  SHF.R.U32.HI R0, RZ, 0x6, R0 ;  /* 0x00000006ff007819 */ /* 0x002fe20000011600 */
[----:B------:R-:W-:-:S03]  /*b160*/  UIADD3 UR5, UR12, -0x80, URZ ;  /* 0xffffff800c057890 */ /* 0x000fc6000fffe03f */
[C---:B------:R-:W-:Y:S02]  /*b170*/  LEA R180, P0, R9.reuse, R202, 0x2 ;  /* 0x000000ca09b47211 */ /* 0x040fe400078010ff */
[----:B------:R-:W-:Y:S02]  /*b180*/  SGXT.U32 R0, R0, 0x1 ;  /* 0x000000010000781a */ /* 0x000fe40000000000 */
[----:B------:R-:W-:Y:S02]  /*b190*/  LEA.HI.X.SX32 R181, R9, R5, 0x2, P0 ;  /* 0x0000000509b57211 */ /* 0x000fe400000f16ff */
[----:B------:R-:W-:-:S04]  /*b1a0*/  ISETP.GE.AND P0, PT, R0, UR5, PT ;  /* 0x0000000500007c0c */ /* 0x000fc8000bf06270 */
[----:B------:R-:W-:Y:S02]  /*b1b0*/  SEL R9, RZ, 0x4, P0 ;  /* 0x00000004ff097807 */ /* 0x000fe40000000000 */
[----:B------:R-:W-:-:S04]  /*b1c0*/  LEA R178, P0, R206, R202, 0x2 ;  /* 0x000000caceb27211 */ /* 0x000fc800078010ff */
[----:B------:R-:W-:Y:S02]  /*b1d0*/  LEA.HI.X.SX32 R179, R206, R5, 0x2, P0 ;  /* 0x00000005ceb37211 */ /* 0x000fe400000f16ff */
        /* <DEDUP_REMOVED lines=11> */
[-C--:B------:R-:W-:Y:S02]  /*b290*/  LEA.HI.X.SX32 R225, R217, R5.reuse, 0x2, P0 ;  /* 0x00000005d9e17211 */ /* 0x080fe400000f16ff */
[-C--:B------:R-:W-:Y:S02]  /*b2a0*/  LEA R222, P0, R216, R202.reuse, 0x2 ;  /* 0x000000cad8de7211 */ /* 0x080fe400078010ff */
[----:B------:R-:W-:Y:S02]  /*b2b0*/  ISETP.NE.U32.AND P1, PT, R214, RZ, PT ;  /* 0x000000ffd600720c */ /* 0x000fe40003f25070 */
[-C--:B------:R-:W-:Y:S02]  /*b2c0*/  LEA R214, P6, R246, R202.reuse, 0x2 ;  /* 0x000000caf6d67211 */ /* 0x080fe400078c10ff */
[----:B------:R-:W-:Y:S02]  /*b2d0*/  LEA.HI.X.SX32 R223, R216, R5, 0x2, P0 ;  /* 0x00000005d8df7211 */ /* 0x000fe400000f16ff */
[----:B------:R-:W-:Y:S01]  /*b2e0*/  LEA R216, P0, R245, R202, 0x2 ;  /* 0x000000caf5d87211 */ /* 0x000fe200078010ff */
[----:B------:R-:W-:Y:S01]  /*b2f0*/  STL [R1+0x2c8], R13 ;  /* 0x0002c80d01007387 */ /* 0x000fe20000100800 */
[----:B------:R-:W-:-:S02]  /*b300*/  ISETP.NE.U32.AND P2, PT, R215, RZ, PT ;  /* 0x000000ffd700720c */ /* 0x000fc40003f45070 */
[----:B------:R-:W-:Y:S01]  /*b310*/  ISETP.NE.U32.AND P4, PT, R204, RZ, PT ;  /* 0x000000ffcc00720c */ /* 0x000fe20003f85070 */
[----:B------:R-:W-:Y:S01]  /*b320*/  STL [R1+0x2c4], R12 ;  /* 0x0002c40c01007387 */ /* 0x000fe20000100800 */
[-C--:B------:R-:W-:Y:S02]  /*b330*/  LEA.HI.X.SX32 R215, R246, R5.reuse, 0x2, P6 ;  /* 0x00000005f6d77211 */ /* 0x080fe400030f16ff */
[----:B------:R-:W-:Y:S01]  /*b340*/  LEA R204, P6, R251, R202, 0x2 ;  /* 0x000000cafbcc7211 */ /* 0x000fe200078c10ff */
[----:B------:R1:W-:Y:S01]  /*b350*/  STL [R1+0x2c0], R8 ;  /* 0x0002c00801007387 */ /* 0x0003e20000100800 */
[-C--:B------:R-:W-:Y:S02]  /*b360*/  LEA.HI.X.SX32 R217, R245, R5.reuse, 0x2, P0 ;  /* 0x00000005f5d97211 */ /* 0x080fe400000f16ff */
[----:B------:R-:W-:Y:S01]  /*b370*/  ISETP.NE.U32.AND P3, PT, R205, RZ, PT ;  /* 0x000000ffcd00720c */ /* 0x000fe20003f65070 */
[----:B------:R-:W2:Y:S01]  /*b380*/  LDL.LU R245, [R1+0x954] ;  /* 0x0009540001f57983 */ /* 0x000ea20000300800 */
[----:B------:R-:W-:-:S03]  /*b390*/  LEA.HI.X.SX32 R205, R251, R5, 0x2, P6 ;  /* 0x00000005fbcd7211 */ /* 0x000fc600030f16ff */
[----:B------:R3:W-:Y:S04]  /*b3a0*/  STL [R1+0x7dc], R7 ;  /* 0x0007dc0701007387 */ /* 0x0007e80000100800 */
[----:B------:R-:W4:Y:S01]  /*b3b0*/  LDL.LU R246, [R1+0x950] ;  /* 0x0009500001f67983 */ /* 0x000f220000300800 */
[----:B------:R-:W-:-:S03]  /*b3c0*/  LEA R202, P6, R3, R202, 0x2 ;  /* 0x000000ca03ca7211 */ /* 0x000fc600078c10ff */
[----:B------:R-:W3:Y:S01]  /*b3d0*/  LDL.LU R251, [R1+0x94c] ;  /* 0x00094c0001fb7983 */ /* 0x000ee20000300800 */
[----:B------:R-:W-:Y:S02]  /*b3e0*/  ISETP.NE.U32.AND P5, PT, R203, RZ, PT ;  /* 0x000000ffcb00720c */ /* 0x000fe40003fa5070 */
[----:B------:R-:W-:Y:S02]  /*b3f0*/  LEA.HI.X.SX32 R203, R3, R5, 0x2, P6 ;  /* 0x0000000503cb7211 */ /* 0x000fe400030f16ff */
[----:B------:R-:W3:Y:S04]  /*b400*/  LDL.LU R3, [R1+0x948] ;  /* 0x0009480001037983 */ /* 0x000ee80000300800 */
[----:B------:R-:W3:Y:S04]  /*b410*/  LDL.LU R21, [R1+0x170] ;  /* 0x0001700001157983 */ /* 0x000ee80000300800 */
[----:B------:R-:W3:Y:S04]  /*b420*/  LDL.LU R188, [R1+0x16c] ;  /* 0x00016c0001bc7983 */ /* 0x000ee80000300800 */
[----:B------:R-:W3:Y:S01]  /*b430*/  LDL.LU R189, [R1+0x168] ;  /* 0x0001680001bd7983 */ /* 0x000ee20000300800 */
[----:B------:R-:W1:Y:S01]  /*b440*/  S2UR UR4, SR_CgaCtaId ;  /* 0x00000000000479c3 */ /* 0x000e620000008800 */
[----:B------:R-:W-:-:S02]  /*b450*/  LOP3.LUT R6, R6, 0xfffffbff, RZ, 0xc0, !PT ;  /* 0xfffffbff06067812 */ /* 0x000fc400078ec0ff */
[----:B------:R-:W-:Y:S01]  /*b460*/  ISETP.GT.AND P0, PT, R7, 0xbf, PT ;  /* 0x000000bf0700780c */ /* 0x000fe20003f04270 */
[----:B------:R-:W3:Y:S01]  /*b470*/  LDL.LU R18, [R1+0x180] ;  /* 0x0001800001127983 */ /* 0x000ee20000300800 */
[----:B------:R-:W-:Y:S01]  /*b480*/  @P5 LOP3.LUT R6, R6, 0x400, RZ, 0xfc, !PT ;  /* 0x0000040006065812 */ /* 0x000fe200078efcff */
[----:B------:R-:W-:Y:S01]  /*b490*/  UMOV UR7, 0x400 ;  /* 0x0000040000077882 */ /* 0x000fe20000000000 */
[----:B-1----:R-:W-:Y:S01]  /*b4a0*/  SEL R8, R9, RZ, P0 ;  /* 0x000000ff09087207 */ /* 0x002fe20000000000 */
[----:B------:R-:W3:Y:S01]  /*b4b0*/  LDL.LU R19, [R1+0x17c] ;  /* 0x00017c0001137983 */ /* 0x000ee20000300800 */
[----:B------:R-:W-:-:S03]  /*b4c0*/  LOP3.LUT R6, R6, 0xfffff7ff, RZ, 0xc0, !PT ;  /* 0xfffff7ff06067812 */ /* 0x000fc600078ec0ff */
[----:B------:R-:W3:Y:S01]  /*b4d0*/  LDL.LU R16, [R1+0x178] ;  /* 0x0001780001107983 */ /* 0x000ee20000300800 */
[----:B------:R-:W-:-:S03]  /*b4e0*/  @P4 LOP3.LUT R6, R6, 0x800, RZ, 0xfc, !PT ;  /* 0x0000080006064812 */ /* 0x000fc600078efcff */
[----:B------:R-:W3:Y:S01]  /*b4f0*/  LDL.LU R17, [R1+0x174] ;  /* 0x0001740001117983 */ /* 0x000ee20000300800 */
[----:B------:R-:W-:Y:S01]  /*b500*/  LOP3.LUT R6, R6, 0xffffffbf, RZ, 0xc0, !PT ;  /* 0xffffffbf06067812 */ /* 0x000fe200078ec0ff */
[----:B------:R-:W-:Y:S01]  /*b510*/  ULDC.64 UR16, c[0x0][0x208] ;  /* 0x0000820000107ab9 */ /* 0x000fe20000000a00 */
[----:B------:R-:W-:Y:S01]  /*b520*/  ISETP.NE.U32.AND P5, PT, R244, RZ, PT ;  /* 0x000000fff400720c */ /* 0x000fe20003fa5070 */
[----:B------:R-:W3:Y:S01]  /*b530*/  LDL.LU R12, [R1+0x198] ;  /* 0x00019800010c7983 */ /* 0x000ee20000300800 */
[----:B------:R-:W-:Y:S01]  /*b540*/  @P0 LOP3.LUT R6, R6, 0x40, RZ, 0xfc, !PT ;  /* 0x0000004006060812 */ /* 0x000fe200078efcff */
[----:B------:R-:W-:Y:S02]  /*b550*/  ULEA UR7, UR4, UR7, 0x18 ;  /* 0x0000000704077291 */ /* 0x000fe4000f8ec03f */
[----:B------:R-:W3:Y:S04]  /*b560*/  LDL.LU R13, [R1+0x194] ;  /* 0x00019400010d7983 */ /* 0x000ee80000300800 */
[----:B------:R-:W3:Y:S04]  /*b570*/  LDL.LU R14, [R1+0x190] ;  /* 0x00019000010e7983 */ /* 0x000ee80000300800 */
[----:B------:R-:W3:Y:S01]  /*b580*/  LDL.LU R15, [R1+0x18c] ;  /* 0x00018c00010f7983 */ /* 0x000ee20000300800 */
[----:B--2---:R-:W-:-:S02]  /*b590*/  ISETP.NE.U32.AND P4, PT, R245, RZ, PT ;  /* 0x000000fff500720c */ /* 0x004fc40003f85070 */
[----:B----4-:R-:W-:Y:S02]  /*b5a0*/  ISETP.NE.U32.AND P0, PT, R246, RZ, PT ;  /* 0x000000fff600720c */ /* 0x010fe40003f05070 */
[----:B---3--:R-:W-:Y:S01]  /*b5b0*/  ISETP.NE.U32.AND P6, PT, R251, RZ, PT ;  /* 0x000000fffb00720c */ /* 0x008fe20003fc5070 */
[C---:B------:R-:W-:Y:S01]  /*b5c0*/  VIADD R10, R3.reuse, UR7 ;  /* 0x00000007030a7c36 */ /* 0x040fe20008000000 */
[----:B------:R-:W-:-:S11]  /*b5d0*/  LOP3.LUT R0, R3, 0x10, RZ, 0x3c, !PT ;  /* 0x0000001003007812 */ /* 0x000fd600078e3cff */
[----:B------:R-:W-:Y:S01]  /*b5e0*/  @!PT LDS RZ, [RZ] ;  /* 0x00000000fffff984 */ /* 0x000fe20000000800 */
[----:B------:R-:W-:Y:S01]  /*b5f0*/  @!PT LDS RZ, [RZ] ;  /* 0x00000000fffff984 */ /* 0x000fe20000000800 */
[----:B------:R-:W-:Y:S01]  /*b600*/  @!PT LDS RZ, [RZ] ;  /* 0x00000000fffff984 */ /* 0x000fe20000000800 */
[----:B------:R-:W-:Y:S01]  /*b610*/  LDGSTS.E [R10+0x40000], desc[UR16][R178.64], P6 ;  /* 0x40000000b20a7fae */ /* 0x000fe2000b121850 */
[----:B------:R-:W-:-:S03]  /*b620*/  ISETP.NE.U32.AND P6, PT, R250, RZ, PT ;  /* 0x000000fffa00720c */ /* 0x000fc60003fc5070 */
[----:B------:R-:W-:Y:S01]  /*b630*/  LDGSTS.E [R10+0x40008], desc[UR16][R206.64], P0 ;  /* 0x40008000ce0a7fae */ /* 0x000fe20008121850 */
[----:B------:R-:W-:-:S03]  /*b640*/  ISETP.NE.U32.AND P0, PT, R249, RZ, PT ;  /* 0x000000fff900720c */ /* 0x000fc60003f05070 */
[----:B------:R-:W-:Y:S01]  /*b650*/  LDGSTS.E [R10+0x42000], desc[UR16][R184.64], P4 ;  /* 0x42000000b80a7fae */ /* 0x000fe2000a121850 */
[----:B------:R-:W-:Y:S01]  /*b660*/  ISETP.NE.U32.AND P4, PT, R248, RZ, PT ;  /* 0x000000fff800720c */ /* 0x000fe20003f85070 */
[----:B------:R-:W-:Y:S02]  /*b670*/  VIADD R11, R0, UR7 ;  /* 0x00000007000b7c36 */ /* 0x000fe40008000000 */
[----:B------:R-:W-:Y:S04]  /*b680*/  LDGSTS.E [R10+0x42008], desc[UR16][R242.64], P5 ;  /* 0x42008000f20a7fae */ /* 0x000fe8000a921850 */
[----:B------:R-:W-:Y:S04]  /*b690*/  LDGSTS.E [R11+0x40000], desc[UR16][R240.64], P6 ;  /* 0x40000000f00b7fae */ /* 0x000fe8000b121850 */
[----:B------:R-:W-:Y:S01]  /*b6a0*/  LDGSTS.E [R11+0x40008], desc[UR16][R238.64], P0 ;  /* 0x40008000ee0b7fae */ /* 0x000fe20008121850 */
[----:B------:R-:W-:-:S03]  /*b6b0*/  ISETP.NE.U32.AND P0, PT, R188, RZ, PT ;  /* 0x000000ffbc00720c */ /* 0x000fc60003f05070 */
[----:B------:R-:W-:Y:S01]  /*b6c0*/  LDGSTS.E [R11+0x42000], desc[UR16][R236.64], P4 ;  /* 0x42000000ec0b7fae */ /* 0x000fe2000a121850 */
[----:B------:R-:W-:-:S03]  /*b6d0*/  ISETP.NE.U32.AND P4, PT, R189, RZ, PT ;  /* 0x000000ffbd00720c */ /* 0x000fc60003f85070 */
[----:B------:R-:W2:Y:S04]  /*b6e0*/  LDL.LU R188, [R1+0x188] ;  /* 0x0001880001bc7983 */ /* 0x000ea80000300800 */
[----:B------:R-:W3:Y:S01]  /*b6f0*/  LDL.LU R189, [R1+0x184] ;  /* 0x0001840001bd7983 */ /* 0x000ee20000300800 */
[----:B------:R-:W-:Y:S02]  /*b700*/  ISETP.NE.U32.AND P5, PT, R247, RZ, PT ;  /* 0x000000fff700720c */ /* 0x000fe40003fa5070 */
[----:B------:R-:W-:Y:S01]  /*b710*/  ISETP.NE.U32.AND P6, PT, R21, RZ, PT ;  /* 0x000000ff1500720c */ /* 0x000fe20003fc5070 */
[----:B------:R-:W4:Y:S01]  /*b720*/  LDL.LU R5, [R1+0x1a0] ;  /* 0x0001a00001057983 */ /* 0x000f220000300800 */
[----:B------:R-:W-:-:S03]  /*b730*/  LOP3.LUT R0, R3, 0x20, RZ, 0x3c, !PT ;  /* 0x0000002003007812 */ /* 0x000fc600078e3cff */
[----:B------:R-:W4:Y:S06]  /*b740*/  LDL.LU R9, [R1+0x1ac] ;  /* 0x0001ac0001097983 */ /* 0x000f2c0000300800 */
[----:B------:R-:W-:Y:S01]  /*b750*/  LDGSTS.E [R11+0x42008], desc[UR16][R234.64], P5 ;  /* 0x42008000ea0b7fae */ /* 0x000fe2000a921850 */
[----:B------:R-:W-:Y:S01]  /*b760*/  ISETP.NE.U32.AND P5, PT, R252, RZ, PT ;  /* 0x000000fffc00720c */ /* 0x000fe20003fa5070 */
[----:B------:R-:W-:Y:S01]  /*b770*/  VIADD R244, R0, UR7 ;  /* 0x0000000700f47c36 */ /* 0x000fe20008000000 */
[----:B------:R-:W-:Y:S01]  /*b780*/  LOP3.LUT R0, R3, 0x30, RZ, 0x3c, !PT ;  /* 0x0000003003007812 */ /* 0x000fe200078e3cff */
[----:B------:R-:W4:Y:S04]  /*b790*/  LDL.LU R7, [R1+0x1a8] ;  /* 0x0001a80001077983 */ /* 0x000f280000300800 */
[----:B------:R-:W-:Y:S01]  /*b7a0*/  LDGSTS.E [R244+0x40000], desc[UR16][R232.64], P6 ;  /* 0x40000000e8f47fae */ /* 0x000fe2000b121850 */
[----:B------:R-:W-:-:S03]  /*b7b0*/  ISETP.NE.U32.AND P6, PT, R18, RZ, PT ;  /* 0x000000ff1200720c */ /* 0x000fc60003fc5070 */
[----:B------:R-:W-:Y:S01]  /*b7c0*/  LDGSTS.E [R244+0x40008], desc[UR16][R230.64], P0 ;  /* 0x40008000e6f47fae */ /* 0x000fe20008121850 */
[----:B------:R-:W-:-:S03]  /*b7d0*/  ISETP.NE.U32.AND P0, PT, R19, RZ, PT ;  /* 0x000000ff1300720c */ /* 0x000fc60003f05070 */
[----:B------:R-:W-:Y:S01]  /*b7e0*/  LDGSTS.E [R244+0x42000], desc[UR16][R228.64], P4 ;  /* 0x42000000e4f47fae */ /* 0x000fe2000a121850 */
[----:B------:R-:W-:-:S03]  /*b7f0*/  ISETP.NE.U32.AND P4, PT, R16, RZ, PT ;  /* 0x000000ff1000720c */ /* 0x000fc60003f85070 */
[----:B------:R-:W-:Y:S01]  /*b800*/  LDGSTS.E [R244+0x42008], desc[UR16][R226.64], P5 ;  /* 0x42008000e2f47fae */ /* 0x000fe2000a921850 */
[----:B------:R-:W-:Y:S01]  /*b810*/  ISETP.NE.U32.AND P5, PT, R17, RZ, PT ;  /* 0x000000ff1100720c */ /* 0x000fe20003fa5070 */
[----:B------:R-:W-:Y:S02]  /*b820*/  VIADD R245, R0, UR7 ;  /* 0x0000000700f57c36 */ /* 0x000fe40008000000 */
[----:B------:R-:W4:Y:S04]  /*b830*/  LDL.64 R154, [R1+0x160] ;  /* 0x00016000019a7983 */ /* 0x000f280000100a00 */
[----:B------:R-:W-:Y:S04]  /*b840*/  LDGSTS.E [R245+0x40000], desc[UR16][R224.64], P6 ;  /* 0x40000000e0f57fae */ /* 0x000fe8000b121850 */
[----:B------:R-:W-:Y:S01]  /*b850*/  LDGSTS.E [R245+0x40008], desc[UR16][R222.64], P0 ;  /* 0x40008000def57fae */ /* 0x000fe20008121850 */
[----:B------:R-:W-:-:S03]  /*b860*/  ISETP.NE.U32.AND P6, PT, R14, RZ, PT ;  /* 0x000000ff0e00720c */ /* 0x000fc60003fc5070 */
[----:B------:R-:W-:Y:S01]  /*b870*/  LDGSTS.E [R245+0x42000], desc[UR16][R220.64], P4 ;  /* 0x42000000dcf57fae */ /* 0x000fe2000a121850 */
[----:B------:R-:W-:-:S03]  /*b880*/  ISETP.NE.U32.AND P4, PT, R12, RZ, PT ;  /* 0x000000ff0c00720c */ /* 0x000fc60003f85070 */
[----:B------:R-:W-:Y:S01]  /*b890*/  LDGSTS.E [R245+0x42008], desc[UR16][R218.64], P5 ;  /* 0x42008000daf57fae */ /* 0x000fe2000a921850 */
[----:B------:R-:W-:Y:S02]  /*b8a0*/  ISETP.NE.U32.AND P5, PT, R13, RZ, PT ;  /* 0x000000ff0d00720c */ /* 0x000fe40003fa5070 */
[----:B------:R-:W-:Y:S01]  /*b8b0*/  LOP3.LUT R0, R3, 0x40, RZ, 0x3c, !PT ;  /* 0x0000004003007812 */ /* 0x000fe200078e3cff */
[----:B------:R-:W4:Y:S01]  /*b8c0*/  LDL.64 R152, [R1+0x140] ;  /* 0x0001400001987983 */ /* 0x000f220000100a00 */
[----:B------:R-:W-:-:S03]  /*b8d0*/  ISETP.NE.U32.AND P0, PT, R15, RZ, PT ;  /* 0x000000ff0f00720c */ /* 0x000fc60003f05070 */
[----:B------:R-:W-:Y:S01]  /*b8e0*/  VIADD R246, R0, UR7 ;  /* 0x0000000700f67c36 */ /* 0x000fe20008000000 */
[----:B------:R-:W4:Y:S04]  /*b8f0*/  LDL.64 R20, [R1+0x120] ;  /* 0x0001200001147983 */ /* 0x000f280000100a00 */
[----:B------:R-:W-:Y:S04]  /*b900*/  LDGSTS.E [R246+0x40000], desc[UR16][R216.64], P4 ;  /* 0x40000000d8f67fae */ /* 0x000fe8000a121850 */
[----:B------:R-:W-:Y:S01]  /*b910*/  LDGSTS.E [R246+0x40008], desc[UR16][R214.64], P5 ;  /* 0x40008000d6f67fae */ /* 0x000fe2000a921850 */
[----:B------:R-:W-:-:S03]  /*b920*/  LOP3.LUT P5, RZ, R6, 0x400, RZ, 0xc0, !PT ;  /* 0x0000040006ff7812 */ /* 0x000fc600078ac0ff */
[----:B------:R-:W-:Y:S01]  /*b930*/  LDGSTS.E [R246+0x42000], desc[UR16][R212.64], P6 ;  /* 0x42000000d4f67fae */ /* 0x000fe2000b121850 */
[----:B------:R-:W-:-:S03]  /*b940*/  LOP3.LUT P4, RZ, R6, 0x800, RZ, 0xc0, !PT ;  /* 0x0000080006ff7812 */ /* 0x000fc6000788c0ff */
[----:B------:R-:W-:Y:S01]  /*b950*/  LDGSTS.E [R246+0x42008], desc[UR16][R210.64], P0 ;  /* 0x42008000d2f67fae */ /* 0x000fe20008121850 */
[----:B------:R-:W-:-:S03]  /*b960*/  LOP3.LUT R0, R3, 0x50, RZ, 0x3c, !PT ;  /* 0x0000005003007812 */ /* 0x000fc600078e3cff */
[----:B------:R-:W4:Y:S02]  /*b970*/  LDL.64 R12, [R1+0x100] ;  /* 0x00010000010c7983 */ /* 0x000f240000100a00 */
[----:B------:R-:W-:Y:S02]  /*b980*/  VIADD R247, R0, UR7 ;  /* 0x0000000700f77c36 */ /* 0x000fe40008000000 */
[----:B------:R-:W4:Y:S04]  /*b990*/  LDL.64 R22, [R1+0xa0] ;  /* 0x0000a00001167983 */ /* 0x000f280000100a00 */
[----:B------:R-:W-:Y:S04]  /*b9a0*/  LDGSTS.E [R247+0x40000], desc[UR16][R204.64], P5 ;  /* 0x40000000ccf77fae */ /* 0x000fe8000a921850 */
[----:B------:R-:W4:Y:S04]  /*b9b0*/  LDL.64 R18, [R1+0x80] ;  /* 0x0000800001127983 */ /* 0x000f280000100a00 */
[----:B------:R-:W4:Y:S04]  /*b9c0*/  LDL.64 R16, [R1+0x60] ;  /* 0x0000600001107983 */ /* 0x000f280000100a00 */
[----:B------:R-:W4:Y:S01]  /*b9d0*/  LDL.64 R14, [R1+0x40] ;  /* 0x00004000010e7983 */ /* 0x000f220000100a00 */
[----:B--2---:R-:W-:-:S02]  /*b9e0*/  ISETP.NE.U32.AND P6, PT, R188, RZ, PT ;  /* 0x000000ffbc00720c */ /* 0x004fc40003fc5070 */
[----:B---3--:R-:W-:Y:S02]  /*b9f0*/  ISETP.NE.U32.AND P0, PT, R189, RZ, PT ;  /* 0x000000ffbd00720c */ /* 0x008fe40003f05070 */
[----:B------:R-:W2:Y:S09]  /*ba00*/  LDL.64 R188, [R1+0xe0] ;  /* 0x0000e00001bc7983 */ /* 0x000eb20000100a00 */
[----:B------:R-:W-:Y:S04]  /*ba10*/  LDGSTS.E [R247+0x40008], desc[UR16][R202.64], P6 ;  /* 0x40008000caf77fae */ /* 0x000fe8000b121850 */
[----:B------:R-:W-:Y:S01]  /*ba20*/  LDGSTS.E [R247+0x42000], desc[UR16][R200.64], P0 ;  /* 0x42000000c8f77fae */ /* 0x000fe20008121850 */
[----:B------:R-:W-:-:S03]  /*ba30*/  ISETP.NE.U32.AND P0, PT, R4, RZ, PT ;  /* 0x000000ff0400720c */ /* 0x000fc60003f05070 */
[----:B------:R-:W-:Y:S01]  /*ba40*/  LDGSTS.E [R247+0x42008], desc[UR16][R208.64], P4 ;  /* 0x42008000d0f77fae */ /* 0x000fe2000a121850 */
[----:B------:R-:W-:-:S03]  /*ba50*/  ISETP.NE.U32.AND P4, PT, R2, RZ, PT ;  /* 0x000000ff0200720c */ /* 0x000fc60003f85070 */
[----:B------:R-:W3:Y:S04]  /*ba60*/  LDL.LU R2, [R1+0x944] ;  /* 0x0009440001027983 */ /* 0x000ee80000300800 */
[----:B------:R-:W2:Y:S01]  /*ba70*/  LDL.LU R4, [R1+0x940] ;  /* 0x0009400001047983 */ /* 0x000ea20000300800 */
[----:B----4-:R-:W-:Y:S02]  /*ba80*/  ISETP.NE.U32.AND P6, PT, R5, RZ, PT ;  /* 0x000000ff0500720c */ /* 0x010fe40003fc5070 */
[----:B------:R-:W-:-:S05]  /*ba90*/  LOP3.LUT R0, R3, 0x60, RZ, 0x3c, !PT ;  /* 0x0000006003007812 */ /* 0x000fca00078e3cff */
[----:B------:R-:W-:-:S05]  /*baa0*/  VIADD R248, R0, UR7 ;  /* 0x0000000700f87c36 */ /* 0x000fca0008000000 */
[----:B------:R-:W-:Y:S04]  /*bab0*/  LDGSTS.E [R248+0x40000], desc[UR16][R198.64], P4 ;  /* 0x40000000c6f87fae */ /* 0x000fe8000a121850 */
[----:B------:R-:W-:Y:S01]  /*bac0*/  LDGSTS.E [R248+0x40008], desc[UR16][R196.64], P6 ;  /* 0x40008000c4f87fae */ /* 0x000fe2000b121850 */
[----:B------:R-:W-:-:S03]  /*bad0*/  ISETP.NE.U32.AND P6, PT, R9, RZ, PT ;  /* 0x000000ff0900720c */ /* 0x000fc60003fc5070 */
[----:B------:R-:W-:Y:S01]  /*bae0*/  LDGSTS.E [R248+0x42000], desc[UR16][R194.64], P0 ;  /* 0x42000000c2f87fae */ /* 0x000fe20008121850 */
[----:B------:R-:W-:Y:S02]  /*baf0*/  ISETP.NE.U32.AND P0, PT, R7, RZ, PT ;  /* 0x000000ff0700720c */ /* 0x000fe40003f05070 */
[----:B------:R-:W-:Y:S01]  /*bb00*/  LOP3.LUT R0, R3, 0x70, RZ, 0x3c, !PT ;  /* 0x0000007003007812 */ /* 0x000fe200078e3cff */
[----:B------:R-:W-:Y:S01]  /*bb10*/  LDGSTS.E [R248+0x42008], desc[UR16][R192.64], P3 ;  /* 0x42008000c0f87fae */ /* 0x000fe20009921850 */
[----:B------:R-:W-:-:S03]  /*bb20*/  LOP3.LUT P5, RZ, R6, 0x200, RZ, 0xc0, !PT ;  /* 0x0000020006ff7812 */ /* 0x000fc600078ac0ff */
[----:B------:R-:W-:-:S05]  /*bb30*/  VIADD R249, R0, UR7 ;  /* 0x0000000700f97c36 */ /* 0x000fca0008000000 */
[----:B------:R-:W-:Y:S04]  /*bb40*/  LDGSTS.E [R249+0x40000], desc[UR16][R182.64], P6 ;  /* 0x40000000b6f97fae */ /* 0x000fe8000b121850 */
[----:B------:R-:W-:Y:S04]  /*bb50*/  LDGSTS.E [R249+0x40008], desc[UR16][R186.64], P0 ;  /* 0x40008000baf97fae */ /* 0x000fe80008121850 */
[----:B------:R-:W-:Y:S04]  /*bb60*/  LDGSTS.E [R249+0x42000], desc[UR16][R190.64], P1 ;  /* 0x42000000bef97fae */ /* 0x000fe80008921850 */
[----:B------:R-:W-:Y:S04]  /*bb70*/  LDGSTS.E [R249+0x42008], desc[UR16][R180.64], P2 ;  /* 0x42008000b4f97fae */ /* 0x000fe80009121850 */
[----:B------:R-:W0:Y:S04]  /*bb80*/  LDGDEPBAR ;  /* 0x00000000000079af */ /* 0x000e280000000000 */
[----:B---3--:R1:W-:Y:S01]  /*bb90*/  STL.64 [R1+0x7d0], R2 ;  /* 0x0007d00201007387 */ /* 0x0083e20000100a00 */
[----:B--2---:R-:W-:-:S05]  /*bba0*/  VIADD R250, R4, UR7 ;  /* 0x0000000704fa7c36 */ /* 0x004fca0008000000 */
[----:B------:R-:W-:Y:S04]  /*bbb0*/  LDGSTS.E [R250], desc[UR16][R154.64], P5 ;  /* 0x000000009afa7fae */ /* 0x000fe8000a921850 */
[----:B-1----:R-:W2:Y:S04]  /*bbc0*/  LDL.64 R2, [R1+0xc0] ;  /* 0x0000c00001027983 */ /* 0x002ea80000100a00 */
[----:B------:R-:W-:Y:S04]  /*bbd0*/  LDGSTS.E [R250+0x400], desc[UR16][R152.64], P5 ;  /* 0x0040000098fa7fae */ /* 0x000fe8000a921850 */
[----:B------:R-:W3:Y:S04]  /*bbe0*/  LDL.LU.64 R154, [R1+0x938] ;  /* 0x00093800019a7983 */ /* 0x000ee80000300a00 */
[----:B------:R-:W-:Y:S04]  /*bbf0*/  LDGSTS.E [R250+0x800], desc[UR16][R20.64], P5 ;  /* 0x0080000014fa7fae */ /* 0x000fe8000a921850 */
[----:B------:R-:W4:Y:S04]  /*bc00*/  LDL.LU.64 R152, [R1+0x930] ;  /* 0x0009300001987983 */ /* 0x000f280000300a00 */
[----:B------:R-:W-:Y:S04]  /*bc10*/  LDGSTS.E [R250+0xc00], desc[UR16][R12.64], P5 ;  /* 0x00c000000cfa7fae */ /* 0x000fe8000a921850 */
[----:B------:R-:W3:Y:S04]  /*bc20*/  LDL.LU.64 R20, [R1+0x928] ;  /* 0x0009280001147983 */ /* 0x000ee80000300a00 */
[----:B------:R-:W-:Y:S04]  /*bc30*/  LDGSTS.E [R250+0x1000], desc[UR16][R188.64], P5 ;  /* 0x01000000bcfa7fae */ /* 0x000fe8000a921850 */
[----:B------:R-:W4:Y:S04]  /*bc40*/  LDL.LU.64 R12, [R1+0x920] ;  /* 0x00092000010c7983 */ /* 0x000f280000300a00 */
[----:B------:R-:W3:Y:S04]  /*bc50*/  LDL.LU.64 R188, [R1+0x918] ;  /* 0x0009180001bc7983 */ /* 0x000ee80000300a00 */
[----:B------:R-:W4:Y:S04]  /*bc60*/  LDL.LU R7, [R1+0x1b0] ;  /* 0x0001b00001077983 */ /* 0x000f280000300800 */
[----:B--2---:R-:W-:Y:S04]  /*bc70*/  LDGSTS.E [R250+0x1400], desc[UR16][R2.64], P5 ;  /* 0x0140000002fa7fae */ /* 0x004fe8000a921850 */
[----:B------:R-:W-:Y:S04]  /*bc80*/  LDGSTS.E [R250+0x1800], desc[UR16][R22.64], P5 ;  /* 0x0180000016fa7fae */ /* 0x000fe8000a921850 */
[----:B------:R-:W-:Y:S04]  /*bc90*/  LDGSTS.E [R250+0x1c00], desc[UR16][R18.64], P5 ;  /* 0x01c0000012fa7fae */ /* 0x000fe8000a921850 */
[----:B------:R-:W-:Y:S04]  /*bca0*/  LDGSTS.E [R250+0x2000], desc[UR16][R16.64], P5 ;  /* 0x0200000010fa7fae */ /* 0x000fe8000a921850 */
[----:B------:R-:W2:Y:S04]  /*bcb0*/  LDL.64 R22, [R1+0x158] ;  /* 0x0001580001167983 */ /* 0x000ea80000100a00 */
[----:B------:R-:W2:Y:S04]  /*bcc0*/  LDL.64 R18, [R1+0x138] ;  /* 0x0001380001127983 */ /* 0x000ea80000100a00 */
[----:B------:R-:W-:Y:S04]  /*bcd0*/  LDGSTS.E [R250+0x2400], desc[UR16][R14.64], P5 ;  /* 0x024000000efa7fae */ /* 0x000fe8000a921850 */
[----:B------:R-:W2:Y:S01]  /*bce0*/  LDL.64 R16, [R1+0x118] ;  /* 0x0001180001107983 */ /* 0x000ea20000100a00 */
[----:B------:R-:W-:-:S03]  /*bcf0*/  LOP3.LUT R0, R4, 0x20, RZ, 0x3c, !PT ;  /* 0x0000002004007812 */ /* 0x000fc600078e3cff */
[----:B------:R-:W2:Y:S04]  /*bd00*/  LDL.64 R2, [R1+0x58] ;  /* 0x0000580001027983 */ /* 0x000ea80000100a00 */
[----:B------:R-:W2:Y:S04]  /*bd10*/  LDL.64 R14, [R1+0xf8] ;  /* 0x0000f800010e7983 */ /* 0x000ea80000100a00 */
[----:B---3--:R-:W-:Y:S04]  /*bd20*/  LDGSTS.E [R250+0x2800], desc[UR16][R188.64], P5 ;  /* 0x02800000bcfa7fae */ /* 0x008fe8000a921850 */
[----:B----4-:R-:W-:Y:S04]  /*bd30*/  LDGSTS.E [R250+0x2c00], desc[UR16][R12.64], P5 ;  /* 0x02c000000cfa7fae */ /* 0x010fe8000a921850 */
[----:B------:R-:W-:Y:S04]  /*bd40*/  LDGSTS.E [R250+0x3000], desc[UR16][R20.64], P5 ;  /* 0x0300000014fa7fae */ /* 0x000fe8000a921850 */
[----:B------:R-:W3:Y:S04]  /*bd50*/  LDL.64 R188, [R1+0xd8] ;  /* 0x0000d80001bc7983 */ /* 0x000ee80000100a00 */
[----:B------:R-:W-:Y:S04]  /*bd60*/  LDGSTS.E [R250+0x3400], desc[UR16][R28.64], P5 ;  /* 0x034000001cfa7fae */ /* 0x000fe8000a921850 */
        /* <DEDUP_REMOVED lines=11> */
[----:B------:R-:W-:Y:S01]  /*be20*/  LDGSTS.E [R250+0x6400], desc[UR16][R124.64], P5 ;  /* 0x064000007cfa7fae */ /* 0x000fe2000a921850 */
[----:B------:R-:W-:-:S03]  /*be30*/  VIADD R251, R0, UR7 ;  /* 0x0000000700fb7c36 */ /* 0x000fc60008000000 */
[----:B------:R-:W4:Y:S04]  /*be40*/  LDL.64 R12, [R1+0xb8] ;  /* 0x0000b800010c7983 */ /* 0x000f280000100a00 */
[----:B------:R-:W-:Y:S04]  /*be50*/  LDGSTS.E [R250+0x6800], desc[UR16][R132.64], P5 ;  /* 0x0680000084fa7fae */ /* 0x000fe8000a921850 */
[----:B------:R1:W-:Y:S04]  /*be60*/  STL.64 [R1+0x880], R20 ;  /* 0x0008801401007387 */ /* 0x0003e80000100a00 */
[----:B------:R-:W-:Y:S04]  /*be70*/  LDGSTS.E [R250+0x6c00], desc[UR16][R140.64], P5 ;  /* 0x06c000008cfa7fae */ /* 0x000fe8000a921850 */
[----:B------:R-:W-:Y:S04]  /*be80*/  LDGSTS.E [R250+0x7000], desc[UR16][R148.64], P5 ;  /* 0x0700000094fa7fae */ /* 0x000fe8000a921850 */
[----:B-1----:R-:W4:Y:S04]  /*be90*/  LDL.LU.64 R20, [R1+0x18] ;  /* 0x0000180001147983 */ /* 0x002f280000300a00 */
[----:B------:R-:W-:Y:S04]  /*bea0*/  LDGSTS.E [R250+0x7400], desc[UR16][R156.64], P5 ;  /* 0x074000009cfa7fae */ /* 0x000fe8000a921850 */
[----:B------:R1:W-:Y:S04]  /*beb0*/  STL.64 [R1+0x870], R156 ;  /* 0x0008709c01007387 */ /* 0x0003e80000100a00 */
[----:B------:R-:W-:Y:S04]  /*bec0*/  LDGSTS.E [R250+0x7800], desc[UR16][R164.64], P5 ;  /* 0x07800000a4fa7fae */ /* 0x000fe8000a921850 */
[----:B------:R-:W-:Y:S04]  /*bed0*/  LDGSTS.E [R250+0x7c00], desc[UR16][R172.64], P5 ;  /* 0x07c00000acfa7fae */ /* 0x000fe8000a921850 */
[----:B-1----:R-:W4:Y:S04]  /*bee0*/  LDL.64 R156, [R1+0x78] ;  /* 0x00007800019c7983 */ /* 0x002f280000100a00 */
[----:B------:R1:W-:Y:S04]  /*bef0*/  STL.64 [R1+0x878], R164 ;  /* 0x000878a401007387 */ /* 0x0003e80000100a00 */
[----:B-1----:R-:W4:Y:S04]  /*bf00*/  LDL.LU.64 R164, [R1+0x10] ;  /* 0x0000100001a47983 */ /* 0x002f280000300a00 */
[----:B------:R1:W-:Y:S04]  /*bf10*/  STL.64 [R1+0x888], R172 ;  /* 0x000888ac01007387 */ /* 0x0003e80000100a00 */
[----:B-1----:R-:W4:Y:S04]  /*bf20*/  LDL.64 R172, [R1+0x98] ;  /* 0x0000980001ac7983 */ /* 0x002f280000100a00 */
[----:B--2---:R-:W-:Y:S04]  /*bf30*/  LDGSTS.E [R251+0x100], desc[UR16][R22.64], P5 ;  /* 0x0010000016fb7fae */ /* 0x004fe8000a921850 */
[----:B------:R-:W-:Y:S04]  /*bf40*/  LDGSTS.E [R251+0x500], desc[UR16][R18.64], P5 ;  /* 0x0050000012fb7fae */ /* 0x000fe8000a921850 */
[----:B------:R-:W2:Y:S04]  /*bf50*/  LDL.LU.64 R22, [R1+0x910] ;  /* 0x0009100001167983 */ /* 0x000ea80000300a00 */
[----:B------:R-:W2:Y:S04]  /*bf60*/  LDL.LU.64 R18, [R1+0x908] ;  /* 0x0009080001127983 */ /* 0x000ea80000300a00 */
[----:B------:R-:W-:Y:S04]  /*bf70*/  LDGSTS.E [R251+0x900], desc[UR16][R16.64], P5 ;  /* 0x0090000010fb7fae */ /* 0x000fe8000a921850 */
[----:B------:R-:W-:Y:S04]  /*bf80*/  LDGSTS.E [R251+0xd00], desc[UR16][R14.64], P5 ;  /* 0x00d000000efb7fae */ /* 0x000fe8000a921850 */
[----:B------:R-:W2:Y:S04]  /*bf90*/  LDL.LU.64 R16, [R1+0x900] ;  /* 0x0009000001107983 */ /* 0x000ea80000300a00 */
[----:B------:R-:W2:Y:S04]  /*bfa0*/  LDL.LU.64 R14, [R1+0x8f8] ;  /* 0x0008f800010e7983 */ /* 0x000ea80000300a00 */
[----:B---3--:R-:W-:Y:S04]  /*bfb0*/  LDGSTS.E [R251+0x1100], desc[UR16][R188.64], P5 ;  /* 0x01100000bcfb7fae */ /* 0x008fe8000a921850 */
[----:B------:R-:W3:Y:S01]  /*bfc0*/  LDL.LU.64 R188, [R1+0x8f0] ;  /* 0x0008f00001bc7983 */ /* 0x000ee20000300a00 */
[----:B------:R-:W-:-:S03]  /*bfd0*/  ISETP.NE.U32.AND P0, PT, R7, RZ, PT ;  /* 0x000000ff0700720c */ /* 0x000fc60003f05070 */
[----:B----4-:R-:W-:Y:S04]  /*bfe0*/  LDGSTS.E [R251+0x1500], desc[UR16][R12.64], P5 ;  /* 0x015000000cfb7fae */ /* 0x010fe8000a921850 */
[----:B------:R-:W4:Y:S04]  /*bff0*/  LDL.LU.64 R12, [R1+0x8e8] ;  /* 0x0008e800010c7983 */ /* 0x000f280000300a00 */
[----:B------:R-:W4:Y:S04]  /*c000*/  LDL.LU R0, [R1+0x1b8] ;  /* 0x0001b80001007983 */ /* 0x000f280000300800 */
[----:B------:R-:W4:Y:S04]  /*c010*/  LDL.LU R7, [R1+0x1b4] ;  /* 0x0001b40001077983 */ /* 0x000f280000300800 */
[----:B------:R-:W-:Y:S04]  /*c020*/  LDGSTS.E [R251+0x1900], desc[UR16][R172.64], P5 ;  /* 0x01900000acfb7fae */ /* 0x000fe8000a921850 */
[----:B------:R-:W-:Y:S04]  /*c030*/  LDGSTS.E [R251+0x1d00], desc[UR16][R156.64], P5 ;  /* 0x01d000009cfb7fae */ /* 0x000fe8000a921850 */
[----:B------:R-:W-:Y:S04]  /*c040*/  LDGSTS.E [R251+0x2100], desc[UR16][R2.64], P5 ;  /* 0x0210000002fb7fae */ /* 0x000fe8000a921850 */
[----:B------:R-:W4:Y:S04]  /*c050*/  LDL.64 R2, [R1+0x90] ;  /* 0x0000900001027983 */ /* 0x000f280000100a00 */
[----:B---3--:R-:W-:Y:S04]  /*c060*/  LDGSTS.E [R251+0x2500], desc[UR16][R188.64], P5 ;  /* 0x02500000bcfb7fae */ /* 0x008fe8000a921850 */
[----:B------:R-:W-:Y:S04]  /*c070*/  LDGSTS.E [R251+0x2900], desc[UR16][R20.64], P5 ;  /* 0x0290000014fb7fae */ /* 0x000fe8000a921850 */
[----:B--2---:R-:W-:Y:S04]  /*c080*/  LDGSTS.E [R251+0x2d00], desc[UR16][R14.64], P5 ;  /* 0x02d000000efb7fae */ /* 0x004fe8000a921850 */
[----:B------:R-:W2:Y:S04]  /*c090*/  LDL.64 R188, [R1+0x150] ;  /* 0x0001500001bc7983 */ /* 0x000ea80000100a00 */
        /* <DEDUP_REMOVED lines=9> */
[----:B------:R1:W-:Y:S04]  /*c130*/  STL.64 [R1+0x8a0], R20 ;  /* 0x0008a01401007387 */ /* 0x0003e80000100a00 */
[----:B------:R-:W-:Y:S04]  /*c140*/  LDGSTS.E [R251+0x5500], desc[UR16][R94.64], P5 ;  /* 0x055000005efb7fae */ /* 0x000fe8000a921850 */
[----:B------:R-:W-:Y:S04]  /*c150*/  LDGSTS.E [R251+0x5900], desc[UR16][R102.64], P5 ;  /* 0x0590000066fb7fae */ /* 0x000fe8000a921850 */
[----:B-1----:R-:W3:Y:S04]  /*c160*/  LDL.64 R20, [R1+0xb0] ;  /* 0x0000b00001147983 */ /* 0x002ee80000100a00 */
[----:B------:R1:W-:Y:S04]  /*c170*/  STL.64 [R1+0x890], R14 ;  /* 0x0008900e01007387 */ /* 0x0003e80000100a00 */
[----:B------:R-:W-:Y:S04]  /*c180*/  LDGSTS.E [R251+0x5d00], desc[UR16][R110.64], P5 ;  /* 0x05d000006efb7fae */ /* 0x000fe8000a921850 */
[----:B------:R-:W-:Y:S04]  /*c190*/  LDGSTS.E [R251+0x6100], desc[UR16][R118.64], P5 ;  /* 0x0610000076fb7fae */ /* 0x000fe8000a921850 */
[----:B-1----:R-:W3:Y:S04]  /*c1a0*/  LDL.LU.64 R14, [R1+0x30] ;  /* 0x00003000010e7983 */ /* 0x002ee80000300a00 */
[----:B------:R1:W-:Y:S04]  /*c1b0*/  STL.64 [R1+0x898], R22 ;  /* 0x0008981601007387 */ /* 0x0003e80000100a00 */
[----:B------:R-:W-:Y:S04]  /*c1c0*/  LDGSTS.E [R251+0x6500], desc[UR16][R126.64], P5 ;  /* 0x065000007efb7fae */ /* 0x000fe8000a921850 */
[----:B------:R-:W-:Y:S04]  /*c1d0*/  LDGSTS.E [R251+0x6900], desc[UR16][R134.64], P5 ;  /* 0x0690000086fb7fae */ /* 0x000fe8000a921850 */
[----:B-1----:R-:W3:Y:S01]  /*c1e0*/  LDL.LU.64 R22, [R1+0x48] ;  /* 0x0000480001167983 */ /* 0x002ee20000300a00 */
[----:B----4-:R-:W-:-:S03]  /*c1f0*/  ISETP.NE.U32.AND P1, PT, R0, RZ, PT ;  /* 0x000000ff0000720c */ /* 0x010fc60003f25070 */
[----:B------:R-:W-:Y:S04]  /*c200*/  LDGSTS.E [R251+0x6d00], desc[UR16][R142.64], P5 ;  /* 0x06d000008efb7fae */ /* 0x000fe8000a921850 */
[----:B------:R-:W4:Y:S01]  /*c210*/  LDL.LU.64 R172, [R1+0x28] ;  /* 0x0000280001ac7983 */ /* 0x000f220000300a00 */
[----:B------:R-:W-:-:S03]  /*c220*/  LOP3.LUT R0, R4, 0x40, RZ, 0x3c, !PT ;  /* 0x0000004004007812 */ /* 0x000fc600078e3cff */
[----:B------:R-:W-:Y:S04]  /*c230*/  LDGSTS.E [R251+0x7100], desc[UR16][R150.64], P5 ;  /* 0x0710000096fb7fae */ /* 0x000fe8000a921850 */
[----:B------:R-:W4:Y:S04]  /*c240*/  LDL.LU.64 R156, [R1+0x8] ;  /* 0x00000800019c7983 */ /* 0x000f280000300a00 */
[----:B------:R-:W-:Y:S04]  /*c250*/  LDGSTS.E [R251+0x7500], desc[UR16][R158.64], P5 ;  /* 0x075000009efb7fae */ /* 0x000fe8000a921850 */
[----:B------:R1:W-:Y:S04]  /*c260*/  STL.64 [R1+0x8a8], R158 ;  /* 0x0008a89e01007387 */ /* 0x0003e80000100a00 */
[----:B------:R-:W-:Y:S01]  /*c270*/  LDGSTS.E [R251+0x7900], desc[UR16][R166.64], P5 ;  /* 0x07900000a6fb7fae */ /* 0x000fe2000a921850 */
[----:B------:R-:W-:-:S03]  /*c280*/  VIADD R252, R0, UR7 ;  /* 0x0000000700fc7c36 */ /* 0x000fc60008000000 */
[----:B------:R-:W-:Y:S04]  /*c290*/  LDGSTS.E [R251+0x7d00], desc[UR16][R174.64], P5 ;  /* 0x07d00000aefb7fae */ /* 0x000fe8000a921850 */
[----:B-1----:R-:W3:Y:S04]  /*c2a0*/  LDL.64 R158, [R1+0xd0] ;  /* 0x0000d000019e7983 */ /* 0x002ee80000100a00 */
[----:B------:R1:W-:Y:S04]  /*c2b0*/  STL.64 [R1+0x8b0], R166 ;  /* 0x0008b0a601007387 */ /* 0x0003e80000100a00 */
[----:B-1----:R-:W4:Y:S04]  /*c2c0*/  LDL.64 R166, [R1+0xf0] ;  /* 0x0000f00001a67983 */ /* 0x002f280000100a00 */
[----:B------:R1:W-:Y:S04]  /*c2d0*/  STL.64 [R1+0x8c0], R250 ;  /* 0x0008c0fa01007387 */ /* 0x0003e80000100a00 */
[----:B-1----:R-:W3:Y:S04]  /*c2e0*/  LDL.64 R250, [R1+0x110] ;  /* 0x0001100001fa7983 */ /* 0x002ee80000100a00 */
[----:B------:R1:W-:Y:S04]  /*c2f0*/  STL.64 [R1+0x8b8], R174 ;  /* 0x0008b8ae01007387 */ /* 0x0003e80000100a00 */
[----:B-1----:R-:W4:Y:S04]  /*c300*/  LDL.64 R174, [R1+0x130] ;  /* 0x0001300001ae7983 */ /* 0x002f280000100a00 */
[----:B--2---:R-:W-:Y:S04]  /*c310*/  LDGSTS.E [R252+0x200], desc[UR16][R188.64], P5 ;  /* 0x00200000bcfc7fae */ /* 0x004fe8000a921850 */
[----:B------:R-:W2:Y:S04]  /*c320*/  LDL.LU.64 R188, [R1+0x8e0] ;  /* 0x0008e00001bc7983 */ /* 0x000ea80000300a00 */
[----:B------:R-:W2:Y:S01]  /*c330*/  LDL.LU R0, [R1+0x1c0] ;  /* 0x0001c00001007983 */ /* 0x000ea20000300800 */
[----:B------:R-:W-:-:S03]  /*c340*/  ISETP.NE.U32.AND P2, PT, R7, RZ, PT ;  /* 0x000000ff0700720c */ /* 0x000fc60003f45070 */
[----:B----4-:R-:W-:Y:S04]  /*c350*/  LDGSTS.E [R252+0x600], desc[UR16][R174.64], P5 ;  /* 0x00600000aefc7fae */ /* 0x010fe8000a921850 */
[----:B---3--:R-:W-:Y:S04]  /*c360*/  LDGSTS.E [R252+0xa00], desc[UR16][R250.64], P5 ;  /* 0x00a00000fafc7fae */ /* 0x008fe8000a921850 */
[----:B------:R-:W-:Y:S04]  /*c370*/  LDGSTS.E [R252+0xe00], desc[UR16][R166.64], P5 ;  /* 0x00e00000a6fc7fae */ /* 0x000fe8000a921850 */
[----:B------:R-:W-:Y:S04]  /*c380*/  LDGSTS.E [R252+0x1200], desc[UR16][R158.64], P5 ;  /* 0x012000009efc7fae */ /* 0x000fe8000a921850 */
[----:B------:R-:W-:Y:S04]  /*c390*/  LDGSTS.E [R252+0x1600], desc[UR16][R20.64], P5 ;  /* 0x0160000014fc7fae */ /* 0x000fe8000a921850 */
[----:B------:R-:W-:Y:S04]  /*c3a0*/  LDGSTS.E [R252+0x1a00], desc[UR16][R2.64], P5 ;  /* 0x01a0000002fc7fae */ /* 0x000fe8000a921850 */
[----:B--2---:R-:W-:Y:S04]  /*c3b0*/  LDGSTS.E [R252+0x1e00], desc[UR16][R188.64], P5 ;  /* 0x01e00000bcfc7fae */ /* 0x004fe8000a921850 */
[----:B------:R-:W-:Y:S04]  /*c3c0*/  LDGSTS.E [R252+0x2200], desc[UR16][R12.64], P5 ;  /* 0x022000000cfc7fae */ /* 0x000fe8000a921850 */
[----:B------:R-:W-:Y:S04]  /*c3d0*/  LDGSTS.E [R252+0x2600], desc[UR16][R14.64], P5 ;  /* 0x026000000efc7fae */ /* 0x000fe8000a921850 */
[----:B------:R-:W2:Y:S04]  /*c3e0*/  LDL.LU.64 R188, [R1+0x8d8] ;  /* 0x0008d80001bc7983 */ /* 0x000ea80000300a00 */
[----:B------:R-:W3:Y:S04]  /*c3f0*/  LDL.LU.64 R12, [R1+0x8d0] ;  /* 0x0008d000010c7983 */ /* 0x000ee80000300a00 */
[----:B------:R-:W4:Y:S04]  /*c400*/  LDL.LU R7, [R1+0x1bc] ;  /* 0x0001bc0001077983 */ /* 0x000f280000300800 */
[----:B------:R-:W2:Y:S04]  /*c410*/  LDL.LU.64 R250, [R1+0x128] ;  /* 0x0001280001fa7983 */ /* 0x000ea80000300a00 */
[----:B------:R-:W3:Y:S04]  /*c420*/  LDL.LU.64 R2, [R1+0x108] ;  /* 0x0001080001027983 */ /* 0x000ee80000300a00 */
[----:B------:R-:W3:Y:S04]  /*c430*/  LDL.LU.64 R174, [R1+0xc8] ;  /* 0x0000c80001ae7983 */ /* 0x000ee80000300a00 */
[----:B------:R-:W3:Y:S04]  /*c440*/  LDL.LU.64 R166, [R1+0xa8] ;  /* 0x0000a80001a67983 */ /* 0x000ee80000300a00 */
[----:B------:R-:W3:Y:S04]  /*c450*/  LDL.LU.64 R158, [R1+0x88] ;  /* 0x00008800019e7983 */ /* 0x000ee80000300a00 */
[----:B------:R-:W3:Y:S04]  /*c460*/  LDL.LU.64 R20, [R1+0x68] ;  /* 0x0000680001147983 */ /* 0x000ee80000300a00 */
[----:B------:R1:W-:Y:S01]  /*c470*/  STL.64 [R1+0x8c8], R14 ;  /* 0x0008c80e01007387 */ /* 0x0003e20000100a00 */
[----:B------:R-:W-:-:S03]  /*c480*/  ISETP.NE.U32.AND P3, PT, R0, RZ, PT ;  /* 0x000000ff0000720c */ /* 0x000fc60003f65070 */
[----:B------:R-:W-:Y:S04]  /*c490*/  LDGSTS.E [R252+0x2a00], desc[UR16][R164.64], P5 ;  /* 0x02a00000a4fc7fae */ /* 0x000fe8000a921850 */
[----:B-1----:R-:W2:Y:S01]  /*c4a0*/  LDL.LU.64 R14, [R1+0x148] ;  /* 0x00014800010e7983 */ /* 0x002ea20000300a00 */
[----:B------:R-:W-:-:S03]  /*c4b0*/  LOP3.LUT R0, R4, 0x60, RZ, 0x3c, !PT ;  /* 0x0000006004007812 */ /* 0x000fc600078e3cff */
[----:B------:R1:W-:Y:S04]  /*c4c0*/  STL [R1+0x7e0], R4 ;  /* 0x0007e00401007387 */ /* 0x0003e80000100800 */
[----:B------:R-:W-:Y:S04]  /*c4d0*/  LDGSTS.E [R252+0x2e00], desc[UR16][R16.64], P5 ;  /* 0x02e0000010fc7fae */ /* 0x000fe8000a921850 */
[----:B------:R-:W-:Y:S04]  /*c4e0*/  LDGSTS.E [R252+0x3200], desc[UR16][R24.64], P5 ;  /* 0x0320000018fc7fae */ /* 0x000fe8000a921850 */
[----:B-1----:R-:W3:Y:S04]  /*c4f0*/  LDL.LU R4, [R1+0x1c8] ;  /* 0x0001c80001047983 */ /* 0x002ee80000300800 */
[----:B------:R-:W3:Y:S04]  /*c500*/  LDL.LU R5, [R1+0x1c4] ;  /* 0x0001c40001057983 */ /* 0x000ee80000300800 */
        /* <DEDUP_REMOVED lines=20> */
[----:B------:R-:W3:Y:S01]  /*c650*/  LDL.LU R0, [R1+0x1d0] ;  /* 0x0001d00001007983 */ /* 0x000ee20000300800 */
[----:B----4-:R-:W-:-:S03]  /*c660*/  ISETP.NE.U32.AND P4, PT, R7, RZ, PT ;  /* 0x000000ff0700720c */ /* 0x010fc60003f85070 */
[----:B------:R-:W4:Y:S04]  /*c670*/  LDL.LU R7, [R1+0x1d4] ;  /* 0x0001d40001077983 */ /* 0x000f280000300800 */
[----:B------:R1:W-:Y:S04]  /*c680*/  STL.64 [R1+0x830], R8 ;  /* 0x0008300801007387 */ /* 0x0003e80000100a00 */
[----:B--2---:R-:W-:Y:S04]  /*c690*/  LDGSTS.E [R9+0x300], desc[UR16][R14.64], P5 ;  /* 0x003000000e097fae */ /* 0x004fe8000a921850 */
[----:B------:R-:W-:Y:S04]  /*c6a0*/  LDGSTS.E [R9+0x700], desc[UR16][R250.64], P5 ;  /* 0x00700000fa097fae */ /* 0x000fe8000a921850 */
[----:B---3--:R-:W-:Y:S04]  /*c6b0*/  LDGSTS.E [R9+0xb00], desc[UR16][R2.64], P5 ;  /* 0x00b0000002097fae */ /* 0x008fe8000a921850 */
        /* <DEDUP_REMOVED lines=28> */
[----:B------:R1:W-:Y:S02]  /*c880*/  LDGSTS.E [R9+0x7f00], desc[UR16][R12.64], P5 ;  /* 0x07f000000c097fae */ /* 0x0003e4000a921850 */
[----:B-1----:R-:W1:Y:S01]  /*c890*/  LDC.64 R8, c[0x0][0x238] ;  /* 0x00008e00ff087b82 */ /* 0x002e620000000a00 */
[----:B------:R-:W-:Y:S01]  /*c8a0*/  ISETP.NE.U32.AND P6, PT, R5, RZ, PT ;  /* 0x000000ff0500720c */ /* 0x000fe20003fc5070 */
[----:B------:R-:W0:Y:S06]  /*c8b0*/  LDGDEPBAR ;  /* 0x00000000000079af */ /* 0x000e2c0000000000 */
[----:B------:R-:W-:Y:S01]  /*c8c0*/  BAR.SYNC.DEFER_BLOCKING 0x0 ;  /* 0x0000000000007b1d */ /* 0x000fe20000010000 */
[----:B------:R-:W-:Y:S01]  /*c8d0*/  ISETP.NE.U32.AND P5, PT, R4, RZ, PT ;  /* 0x000000ff0400720c */ /* 0x000fe20003fa5070 */
[----:B-1----:R-:W-:-:S04]  /*c8e0*/  IMAD.MOV.U32 R5, RZ, RZ, R8 ;  /* 0x000000ffff057224 */ /* 0x002fc800078e0008 */
[----:B------:R1:W-:Y:S01]  /*c8f0*/  STL [R1+0x260], R8 ;  /* 0x0002600801007387 */ /* 0x0003e20000100800 */
[----:B------:R-:W-:Y:S02]  /*c900*/  IMAD.SHL.U32 R5, R5, 0x40, RZ ;  /* 0x0000004005057824 */ /* 0x000fe400078e00ff */
[----:B------:R-:W-:Y:S02]  /*c910*/  IMAD.MOV.U32 R4, RZ, RZ, R9 ;  /* 0x000000ffff047224 */ /* 0x000fe400078e0009 */
[----:B-1----:R-:W-:Y:S02]  /*c920*/  IMAD.WIDE R8, R5, 0x4, R178 ;  /* 0x0000000405087825 */ /* 0x002fe400078e02b2 */
[----:B------:R-:W2:Y:S01]  /*c930*/  LDL.LU R179, [R1+0x1cc] ;  /* 0x0001cc0001b37983 */ /* 0x000ea20000300800 */
[----:B------:R-:W-:-:S03]  /*c940*/  LOP3.LUT R6, R6, 0xffffff7f, RZ, 0xc0, !PT ;  /* 0xffffff7f06067812 */ /* 0x000fc600078ec0ff */
[----:B------:R-:W3:Y:S01]  /*c950*/  LDL.LU R178, [R1+0x1f8] ;  /* 0x0001f80001b27983 */ /* 0x000ee20000300800 */
[----:B------:R-:W-:Y:S02]  /*c960*/  @P0 LOP3.LUT R6, R6, 0x80, RZ, 0xfc, !PT ;  /* 0x0000008006060812 */ /* 0x000fe400078efcff */
[----:B------:R-:W-:Y:S02]  /*c970*/  ISETP.NE.U32.AND P0, PT, R0, RZ, PT ;  /* 0x000000ff0000720c */ /* 0x000fe40003f05070 */
[----:B------:R-:W-:Y:S01]  /*c980*/  LOP3.LUT R6, R6, 0xfffffeff, RZ, 0xc0, !PT ;  /* 0xfffffeff06067812 */ /* 0x000fe200078ec0ff */
[----:B------:R-:W3:Y:S03]  /*c990*/  LDL.LU R0, [R1+0x1fc] ;  /* 0x0001fc0001007983 */ /* 0x000ee60000300800 */
[----:B------:R-:W-:Y:S01]  /*c9a0*/  @P1 LOP3.LUT R6, R6, 0x100, RZ, 0xfc, !PT ;  /* 0x0000010006061812 */ /* 0x000fe200078efcff */
[----:B------:R1:W-:Y:S06]  /*c9b0*/  STL.64 [R1+0x250], R8 ;  /* 0x0002500801007387 */ /* 0x0003ec0000100a00 */
[----:B------:R-:W-:Y:S01]  /*c9c0*/  @!PT LDS RZ, [RZ] ;  /* 0x00000000fffff984 */ /* 0x000fe20000000800 */
[----:B------:R-:W-:Y:S01]  /*c9d0*/  @!PT LDS RZ, [RZ] ;  /* 0x00000000fffff984 */ /* 0x000fe20000000800 */
[----:B------:R-:W-:Y:S01]  /*c9e0*/  @!PT LDS RZ, [RZ] ;  /* 0x00000000fffff984 */ /* 0x000fe20000000800 */
[----:B------:R1:W-:Y:S02]  /*c9f0*/  LDGSTS.E [R10+0x44000], desc[UR16][R8.64], P0 ;  /* 0x44000000080a7fae */ /* 0x0003e40008121850 */
[----:B-1----:R-:W-:Y:S01]  /*ca00*/  IMAD.WIDE R8, R5, 0x4, R206 ;  /* 0x0000000405087825 */ /* 0x002fe200078e02ce */
[----:B----4-:R-:W-:-:S02]  /*ca10*/  ISETP.NE.U32.AND P0, PT, R7, RZ, PT ;  /* 0x000000ff0700720c */ /* 0x010fc40003f05070 */
[----:B--2---:R-:W-:Y:S02]  /*ca20*/  ISETP.NE.U32.AND P1, PT, R179, RZ, PT ;  /* 0x000000ffb300720c */ /* 0x004fe40003f25070 */
[----:B------:R-:W2:Y:S04]  /*ca30*/  LDL.LU R179, [R1+0x200] ;  /* 0x0002000001b37983 */ /* 0x000ea80000300800 */
[----:B------:R-:W4:Y:S04]  /*ca40*/  LDL.LU R206, [R1+0x1e0] ;  /* 0x0001e00001ce7983 */ /* 0x000f280000300800 */
[----:B------:R-:W3:Y:S04]  /*ca50*/  LDL.LU R207, [R1+0x1e4] ;  /* 0x0001e40001cf7983 */ /* 0x000ee80000300800 */
[----:B------:R1:W-:Y:S04]  /*ca60*/  STL.64 [R1+0x248], R8 ;  /* 0x0002480801007387 */ /* 0x0003e80000100a00 */
[----:B------:R1:W-:Y:S04]  /*ca70*/  LDGSTS.E [R10+0x44008], desc[UR16][R8.64], P1 ;  /* 0x44008000080a7fae */ /* 0x0003e80008921850 */
[----:B------:R-:W2:Y:S01]  /*ca80*/  LDL.LU R7, [R1+0x204] ;  /* 0x0002040001077983 */ /* 0x000ea20000300800 */
[----:B-1----:R-:W-:-:S03]  /*ca90*/  IMAD.WIDE R8, R5, 0x4, R184 ;  /* 0x0000000405087825 */ /* 0x002fc600078e02b8 */
[----:B------:R-:W4:Y:S04]  /*caa0*/  LDL.LU R184, [R1+0x1d8] ;  /* 0x0001d80001b87983 */ /* 0x000f280000300800 */
[----:B------:R-:W3:Y:S04]  /*cab0*/  LDL.LU R185, [R1+0x1dc] ;  /* 0x0001dc0001b97983 */ /* 0x000ee80000300800 */
[----:B------:R1:W-:Y:S04]  /*cac0*/  STL.64 [R1+0x1f0], R8 ;  /* 0x0001f00801007387 */ /* 0x0003e80000100a00 */
[----:B------:R1:W-:Y:S02]  /*cad0*/  LDGSTS.E [R10+0x46000], desc[UR16][R8.64], P0 ;  /* 0x46000000080a7fae */ /* 0x0003e40008121850 */
[----:B-1----:R-:W-:-:S02]  /*cae0*/  IMAD.WIDE R8, R5, 0x4, R242 ;  /* 0x0000000405087825 */ /* 0x002fc400078e02f2 */
[----:B------:R-:W2:Y:S04]  /*caf0*/  LDL.LU R242, [R1+0x208] ;  /* 0x0002080001f27983 */ /* 0x000ea80000300800 */
[----:B------:R1:W-:Y:S04]  /*cb00*/  STL.64 [R1+0x1e8], R8 ;  /* 0x0001e80801007387 */ /* 0x0003e80000100a00 */
[----:B------:R-:W2:Y:S01]  /*cb10*/  LDL.LU R243, [R1+0x20c] ;  /* 0x00020c0001f37983 */ /* 0x000ea20000300800 */
[----:B----4-:R-:W-:Y:S02]  /*cb20*/  ISETP.NE.U32.AND P1, PT, R184, RZ, PT ;  /* 0x000000ffb800720c */ /* 0x010fe40003f25070 */
[----:B---3--:R-:W-:-:S11]  /*cb30*/  ISETP.NE.U32.AND P0, PT, R185, RZ, PT ;  /* 0x000000ffb900720c */ /* 0x008fd60003f05070 */
[----:B------:R1:W-:Y:S01]  /*cb40*/  LDGSTS.E [R10+0x46008], desc[UR16][R8.64], P1 ;  /* 0x46008000080a7fae */ /* 0x0003e20008921850 */
[----:B------:R-:W-:Y:S01]  /*cb50*/  ISETP.NE.U32.AND P1, PT, R206, RZ, PT ;  /* 0x000000ffce00720c */ /* 0x000fe20003f25070 */
[----:B-1----:R-:W-:-:S05]  /*cb60*/  IMAD.WIDE R8, R5, 0x4, R240 ;  /* 0x0000000405087825 */ /* 0x002fca00078e02f0 */
[----:B------:R1:W-:Y:S04]  /*cb70*/  STL.64 [R1+0x240], R8 ;  /* 0x0002400801007387 */ /* 0x0003e80000100a00 */
[----:B------:R1:W-:Y:S04]  /*cb80*/  LDGSTS.E [R11+0x44000], desc[UR16][R8.64], P0 ;  /* 0x44000000080b7fae */ /* 0x0003e80008121850 */
[----:B------:R-:W3:Y:S01]  /*cb90*/  LDL.LU R184, [R1+0x210] ;  /* 0x0002100001b87983 */ /* 0x000ee20000300800 */
[----:B-1----:R-:W-:Y:S01]  /*cba0*/  IMAD.WIDE R8, R5, 0x4, R238 ;  /* 0x0000000405087825 */ /* 0x002fe200078e02ee */
[----:B------:R-:W-:-:S04]  /*cbb0*/  ISETP.NE.U32.AND P0, PT, R207, RZ, PT ;  /* 0x000000ffcf00720c */ /* 0x000fc80003f05070 */
[----:B------:R1:W-:Y:S04]  /*cbc0*/  STL.64 [R1+0x238], R8 ;  /* 0x0002380801007387 */ /* 0x0003e80000100a00 */
[----:B------:R-:W4:Y:S04]  /*cbd0*/  LDL.LU R185, [R1+0x214] ;  /* 0x0002140001b97983 */ /* 0x000f280000300800 */
[----:B------:R1:W-:Y:S01]  /*cbe0*/  LDGSTS.E [R11+0x44008], desc[UR16][R8.64], P1 ;  /* 0x44008000080b7fae */ /* 0x0003e20008921850 */
[----:B------:R-:W-:-:S03]  /*cbf0*/  ISETP.NE.U32.AND P1, PT, R178, RZ, PT ;  /* 0x000000ffb200720c */ /* 0x000fc60003f25070 */
[----:B------:R-:W4:Y:S01]  /*cc00*/  LDL.LU R206, [R1+0x290] ;  /* 0x0002900001ce7983 */ /* 0x000f220000300800 */
[----:B-1----:R-:W-:-:S05]  /*cc10*/  IMAD.WIDE R8, R5, 0x4, R236 ;  /* 0x0000000405087825 */ /* 0x002fca00078e02ec */
[----:B------:R1:W-:Y:S04]  /*cc20*/  STL.64 [R1+0x1e0], R8 ;  /* 0x0001e00801007387 */ /* 0x0003e80000100a00 */
[----:B------:R-:W4:Y:S04]  /*cc30*/  LDL.LU R207, [R1+0x294] ;  /* 0x0002940001cf7983 */ /* 0x000f280000300800 */
[----:B------:R1:W-:Y:S01]  /*cc40*/  LDGSTS.E [R11+0x46000], desc[UR16][R8.64], P0 ;  /* 0x46000000080b7fae */ /* 0x0003e20008121850 */
[----:B------:R-:W-:Y:S01]  /*cc50*/  ISETP.NE.U32.AND P0, PT, R0, RZ, PT ;  /* 0x000000ff0000720c */ /* 0x000fe20003f05070 */
[----:B-1----:R-:W-:-:S05]  /*cc60*/  IMAD.WIDE R8, R5, 0x4, R234 ;  /* 0x0000000405087825 */ /* 0x002fca00078e02ea */
[----:B------:R1:W-:Y:S04]  /*cc70*/  STL.64 [R1+0x1d8], R8 ;  /* 0x0001d80801007387 */ /* 0x0003e80000100a00 */
[----:B------:R1:W-:Y:S04]  /*cc80*/  LDGSTS.E [R11+0x46008], desc[UR16][R8.64], P1 ;  /* 0x46008000080b7fae */ /* 0x0003e80008921850 */
[----:B------:R-:W4:Y:S04]  /*cc90*/  LDL.LU R0, [R1+0x298] ;  /* 0x0002980001007983 */ /* 0x000f280000300800 */
[----:B------:R-:W-:Y:S01]  /*cca0*/  STL.64 [R1+0x838], R10 ;  /* 0x0008380a01007387 */ /* 0x000fe20000100a00 */
[----:B-1----:R-:W-:-:S05]  /*ccb0*/  IMAD.WIDE R8, R5, 0x4, R232 ;  /* 0x0000000405087825 */ /* 0x002fca00078e02e8 */
[----:B------:R1:W-:Y:S04]  /*ccc0*/  STL.64 [R1+0x230], R8 ;  /* 0x0002300801007387 */ /* 0x0003e80000100a00 */
[----:B------:R-:W4:Y:S04]  /*ccd0*/  LDL.LU R178, [R1+0x29c] ;  /* 0x00029c0001b27983 */ /* 0x000f280000300800 */
[----:B------:R1:W-:Y:S01]  /*cce0*/  LDGSTS.E [R244+0x44000], desc[UR16][R8.64], P0 ;  /* 0x4400000008f47fae */ /* 0x0003e20008121850 */
[----:B--2---:R-:W-:Y:S02]  /*ccf0*/  ISETP.NE.U32.AND P1, PT, R179, RZ, PT ;  /* 0x000000ffb300720c */ /* 0x004fe40003f25070 */
[----:B------:R-:W-:Y:S01]  /*cd00*/  ISETP.NE.U32.AND P0, PT, R7, RZ, PT ;  /* 0x000000ff0700720c */ /* 0x000fe20003f05070 */
[----:B------:R-:W2:Y:S01]  /*cd10*/  LDL.LU R179, [R1+0x2a4] ;  /* 0x0002a40001b37983 */ /* 0x000ea20000300800 */
[----:B-1----:R-:W-:-:S05]  /*cd20*/  IMAD.WIDE R8, R5, 0x4, R230 ;  /* 0x0000000405087825 */ /* 0x002fca00078e02e6 */
[----:B------:R1:W-:Y:S04]  /*cd30*/  STL.64 [R1+0x228], R8 ;  /* 0x0002280801007387 */ /* 0x0003e80000100a00 */
[----:B------:R-:W2:Y:S04]  /*cd40*/  LDL.LU R7, [R1+0x2a0] ;  /* 0x0002a00001077983 */ /* 0x000ea80000300800 */
[----:B------:R1:W-:Y:S01]  /*cd50*/  LDGSTS.E [R244+0x44008], desc[UR16][R8.64], P1 ;  /* 0x4400800008f47fae */ /* 0x0003e20008921850 */
[----:B------:R-:W-:Y:S01]  /*cd60*/  ISETP.NE.U32.AND P1, PT, R242, RZ, PT ;  /* 0x000000fff200720c */ /* 0x000fe20003f25070 */
[----:B-1----:R-:W-:-:S05]  /*cd70*/  IMAD.WIDE R8, R5, 0x4, R228 ;  /* 0x0000000405087825 */ /* 0x002fca00078e02e4 */
[----:B------:R1:W-:Y:S01]  /*cd80*/  LDGSTS.E [R244+0x46000], desc[UR16][R8.64], P0 ;  /* 0x4600000008f47fae */ /* 0x0003e20008121850 */
[----:B------:R-:W-:-:S03]  /*cd90*/  ISETP.NE.U32.AND P0, PT, R243, RZ, PT ;  /* 0x000000fff300720c */ /* 0x000fc60003f05070 */
[----:B------:R1:W-:Y:S02]  /*cda0*/  STL.64 [R1+0x1d0], R8 ;  /* 0x0001d00801007387 */ /* 0x0003e40000100a00 */
[----:B-1----:R-:W-:-:S05]  /*cdb0*/  IMAD.WIDE R8, R5, 0x4, R226 ;  /* 0x0000000405087825 */ /* 0x002fca00078e02e2 */
[----:B------:R1:W-:Y:S04]  /*cdc0*/  STL.64 [R1+0x1c8], R8 ;  /* 0x0001c80801007387 */ /* 0x0003e80000100a00 */
[----:B------:R1:W-:Y:S04]  /*cdd0*/  LDGSTS.E [R244+0x46008], desc[UR16][R8.64], P1 ;  /* 0x4600800008f47fae */ /* 0x0003e80008921850 */
[----:B------:R-:W-:Y:S01]  /*cde0*/  STL [R1+0x81c], R244 ;  /* 0x00081cf401007387 */ /* 0x000fe20000100800 */
[----:B-1----:R-:W-:-:S05]  /*cdf0*/  IMAD.WIDE R8, R5, 0x4, R224 ;  /* 0x0000000405087825 */ /* 0x002fca00078e02e0 */
[----:B------:R1:W-:Y:S04]  /*ce00*/  LDGSTS.E [R245+0x44000], desc[UR16][R8.64], P0 ;  /* 0x4400000008f57fae */ /* 0x0003e80008121850 */
[----:B------:R1:W-:Y:S02]  /*ce10*/  STL.64 [R1+0x220], R8 ;  /* 0x0002200801007387 */ /* 0x0003e40000100a00 */
[----:B-1----:R-:W-:-:S05]  /*ce20*/  IMAD.WIDE R8, R5, 0x4, R222 ;  /* 0x0000000405087825 */ /* 0x002fca00078e02de */
[----:B------:R1:W-:Y:S01]  /*ce30*/  STL.64 [R1+0x218], R8 ;  /* 0x0002180801007387 */ /* 0x0003e20000100a00 */
[----:B------:R-:W-:Y:S01]  /*ce40*/  IMAD.WIDE R10, R5, 0x4, R210 ;  /* 0x00000004050a7825 */ /* 0x000fe200078e02d2 */
[----:B---3--:R-:W-:-:S13]  /*ce50*/  ISETP.NE.U32.AND P1, PT, R184, RZ, PT ;  /* 0x000000ffb800720c */ /* 0x008fda0003f25070 */
[----:B------:R1:W-:Y:S01]  /*ce60*/  LDGSTS.E [R245+0x44008], desc[UR16][R8.64], P1 ;  /* 0x4400800008f57fae */ /* 0x0003e20008921850 */
[----:B----4-:R-:W-:Y:S01]  /*ce70*/  ISETP.NE.U32.AND P0, PT, R185, RZ, PT ;  /* 0x000000ffb900720c */ /* 0x010fe20003f05070 */
[----:B-1----:R-:W-:Y:S01]  /*ce80*/  IMAD.WIDE R8, R5, 0x4, R220 ;  /* 0x0000000405087825 */ /* 0x002fe200078e02dc */
[----:B------:R-:W-:-:S11]  /*ce90*/  ISETP.NE.U32.AND P1, PT, R206, RZ, PT ;  /* 0x000000ffce00720c */ /* 0x000fd60003f25070 */
[----:B------:R1:W-:Y:S04]  /*cea0*/  LDGSTS.E [R245+0x46000], desc[UR16][R8.64], P0 ;  /* 0x4600000008f57fae */ /* 0x0003e80008121850 */
[----:B------:R1:W-:Y:S01]  /*ceb0*/  STL.64 [R1+0x1c0], R8 ;  /* 0x0001c00801007387 */ /* 0x0003e20000100a00 */
[----:B------:R-:W-:Y:S01]  /*cec0*/  ISETP.NE.U32.AND P0, PT, R207, RZ, PT ;  /* 0x000000ffcf00720c */ /* 0x000fe20003f05070 */
[----:B-1----:R-:W-:-:S05]  /*ced0*/  IMAD.WIDE R8, R5, 0x4, R218 ;  /* 0x0000000405087825 */ /* 0x002fca00078e02da */
[----:B------:R1:W-:Y:S04]  /*cee0*/  STL.64 [R1+0x1b8], R8 ;  /* 0x0001b80801007387 */ /* 0x0003e80000100a00 */
[----:B------:R1:W-:Y:S04]  /*cef0*/  LDGSTS.E [R245+0x46008], desc[UR16][R8.64], P1 ;  /* 0x4600800008f57fae */ /* 0x0003e80008921850 */
[----:B------:R-:W-:Y:S01]  /*cf00*/  STL [R1+0x810], R245 ;  /* 0x000810f501007387 */ /* 0x000fe20000100800 */
[----:B-1----:R-:W-:Y:S01]  /*cf10*/  IMAD.WIDE R8, R5, 0x4, R216 ;  /* 0x0000000405087825 */ /* 0x002fe200078e02d8 */
[----:B------:R-:W-:-:S04]  /*cf20*/  ISETP.NE.U32.AND P1, PT, R0, RZ, PT ;  /* 0x000000ff0000720c */ /* 0x000fc80003f25070 */
[----:B------:R1:W-:Y:S04]  /*cf30*/  LDGSTS.E [R246+0x44000], desc[UR16][R8.64], P0 ;  /* 0x4400000008f67fae */ /* 0x0003e80008121850 */
[----:B------:R1:W-:Y:S04]  /*cf40*/  STL.64 [R1+0x210], R8 ;  /* 0x0002100801007387 */ /* 0x0003e80000100a00 */
[----:B------:R-:W3:Y:S01]  /*cf50*/  LDL.LU R0, [R1+0x2ac] ;  /* 0x0002ac0001007983 */ /* 0x000ee20000300800 */
[----:B------:R-:W-:Y:S01]  /*cf60*/  ISETP.NE.U32.AND P0, PT, R178, RZ, PT ;  /* 0x000000ffb200720c */ /* 0x000fe20003f05070 */
[----:B-1----:R-:W-:-:S05]  /*cf70*/  IMAD.WIDE R8, R5, 0x4, R214 ;  /* 0x0000000405087825 */ /* 0x002fca00078e02d6 */
[----:B------:R1:W-:Y:S04]  /*cf80*/  STL.64 [R1+0x208], R8 ;  /* 0x0002080801007387 */ /* 0x0003e80000100a00 */
[----:B------:R1:W-:Y:S02]  /*cf90*/  LDGSTS.E [R246+0x44008], desc[UR16][R8.64], P1 ;  /* 0x4400800008f67fae */ /* 0x0003e40008921850 */
[----:B-1----:R-:W-:-:S05]  /*cfa0*/  IMAD.WIDE R8, R5, 0x4, R212 ;  /* 0x0000000405087825 */ /* 0x002fca00078e02d4 */
[----:B------:R1:W-:Y:S04]  /*cfb0*/  STL.64 [R1+0x1b0], R8 ;  /* 0x0001b00801007387 */ /* 0x0003e80000100a00 */
[----:B------:R-:W-:Y:S01]  /*cfc0*/  LDGSTS.E [R246+0x46000], desc[UR16][R8.64], P0 ;  /* 0x4600000008f67fae */ /* 0x000fe20008121850 */
[----:B--2---:R-:W-:-:S03]  /*cfd0*/  ISETP.NE.U32.AND P0, PT, R7, RZ, PT ;  /* 0x000000ff0700720c */ /* 0x004fc60003f05070 */
[----:B-1----:R-:W2:Y:S04]  /*cfe0*/  LDL.LU R8, [R1+0x2b0] ;  /* 0x0002b00001087983 */ /* 0x002ea80000300800 */
[----:B------:R1:W-:Y:S04]  /*cff0*/  STL.64 [R1+0x1a8], R10 ;  /* 0x0001a80a01007387 */ /* 0x0003e80000100a00 */
[----:B------:R-:W4:Y:S04]  /*d000*/  LDL.LU R9, [R1+0x2b4] ;  /* 0x0002b40001097983 */ /* 0x000f280000300800 */
[----:B------:R-:W2:Y:S01]  /*d010*/  LDL.LU R7, [R1+0x2b8] ;  /* 0x0002b80001077983 */ /* 0x000ea20000300800 */
[----:B------:R-:W-:-:S13]  /*d020*/  ISETP.NE.U32.AND P1, PT, R179, RZ, PT ;  /* 0x000000ffb300720c */ /* 0x000fda0003f25070 */
[----:B------:R1:W-:Y:S02]  /*d030*/  LDGSTS.E [R246+0x46008], desc[UR16][R10.64], P1 ;  /* 0x460080000af67fae */ /* 0x0003e40008921850 */
[----:B-1----:R-:W-:-:S05]  /*d040*/  IMAD.WIDE R10, R5, 0x4, R204 ;  /* 0x00000004050a7825 */ /* 0x002fca00078e02cc */
[----:B------:R1:W-:Y:S01]  /*d050*/  LDGSTS.E [R247+0x44000], desc[UR16][R10.64], P0 ;  /* 0x440000000af77fae */ /* 0x0003e20008121850 */
[C---:B------:R-:W-:Y:S02]  /*d060*/  LOP3.LUT P0, RZ, R6.reuse, 0x80, RZ, 0xc0, !PT ;  /* 0x0000008006ff7812 */ /* 0x040fe4000780c0ff */
[----:B------:R-:W-:Y:S01]  /*d070*/  LOP3.LUT P1, RZ, R6, 0x100, RZ, 0xc0, !PT ;  /* 0x0000010006ff7812 */ /* 0x000fe2000782c0ff */
[----:B------:R-:W-:Y:S04]  /*d080*/  STL [R1+0x7fc], R246 ;  /* 0x0007fcf601007387 */ /* 0x000fe80000100800 */
[----:B------:R1:W-:Y:S02]  /*d090*/  STL.64 [R1+0x200], R10 ;  /* 0x0002000a01007387 */ /* 0x0003e40000100a00 */
[----:B-1----:R-:W-:-:S05]  /*d0a0*/  IMAD.WIDE R10, R5, 0x4, R202 ;  /* 0x00000004050a7825 */ /* 0x002fca00078e02ca */
[----:B------:R1:W-:Y:S04]  /*d0b0*/  STL.64 [R1+0x1f8], R10 ;  /* 0x0001f80a01007387 */ /* 0x0003e80000100a00 */
[----:B------:R1:W-:Y:S02]  /*d0c0*/  LDGSTS.E [R247+0x44008], desc[UR16][R10.64], P0 ;  /* 0x440080000af77fae */ /* 0x0003e40008121850 */
[----:B-1----:R-:W-:-:S05]  /*d0d0*/  IMAD.WIDE R10, R5, 0x4, R200 ;  /* 0x00000004050a7825 */ /* 0x002fca00078e02c8 */
[----:B------:R1:W-:Y:S04]  /*d0e0*/  STL.64 [R1+0x1a0], R10 ;  /* 0x0001a00a01007387 */ /* 0x0003e80000100a00 */
[----:B------:R1:W-:Y:S02]  /*d0f0*/  LDGSTS.E [R247+0x46000], desc[UR16][R10.64], P1 ;  /* 0x460000000af77fae */ /* 0x0003e40008921850 */
[----:B-1----:R-:W-:-:S05]  /*d100*/  IMAD.WIDE R10, R5, 0x4, R208 ;  /* 0x00000004050a7825 */ /* 0x002fca00078e02d0 */
[----:B------:R1:W-:Y:S04]  /*d110*/  STL.64 [R1+0x178], R10 ;  /* 0x0001780a01007387 */ /* 0x0003e80000100a00 */
[----:B------:R1:W-:Y:S04]  /*d120*/  LDGSTS.E [R247+0x46008], desc[UR16][R10.64], P2 ;  /* 0x460080000af77fae */ /* 0x0003e80009121850 */
[----:B------:R-:W-:Y:S01]  /*d130*/  STL [R1+0x7f0], R247 ;  /* 0x0007f0f701007387 */ /* 0x000fe20000100800 */
[----:B-1----:R-:W-:-:S05]  /*d140*/  IMAD.WIDE R10, R5, 0x4, R198 ;  /* 0x00000004050a7825 */ /* 0x002fca00078e02c6 */
[----:B------:R1:W-:Y:S04]  /*d150*/  STL.64 [R1+0x198], R10 ;  /* 0x0001980a01007387 */ /* 0x0003e80000100a00 */
[----:B------:R1:W-:Y:S01]  /*d160*/  LDGSTS.E [R248+0x44000], desc[UR16][R10.64], P3 ;  /* 0x440000000af87fae */ /* 0x0003e20009921850 */
[----:B------:R-:W-:-:S04]  /*d170*/  IMAD.WIDE R228, R5, 0x4, R194 ;  /* 0x0000000405e47825 */ /* 0x000fc800078e02c2 */
[----:B-1----:R-:W-:-:S05]  /*d180*/  IMAD.WIDE R10, R5, 0x4, R196 ;  /* 0x00000004050a7825 */ /* 0x002fca00078e02c4 */
[----:B------:R1:W-:Y:S04]  /*d190*/  STL.64 [R1+0x190], R10 ;  /* 0x0001900a01007387 */ /* 0x0003e80000100a00 */
[----:B------:R1:W-:Y:S04]  /*d1a0*/  LDGSTS.E [R248+0x44008], desc[UR16][R10.64], P4 ;  /* 0x440080000af87fae */ /* 0x0003e8000a121850 */
[----:B------:R-:W-:Y:S01]  /*d1b0*/  LDGSTS.E [R248+0x46000], desc[UR16][R228.64], P5 ;  /* 0x46000000e4f87fae */ /* 0x000fe2000a921850 */
[----:B-1----:R-:W-:-:S05]  /*d1c0*/  IMAD.WIDE R10, R5, 0x4, R192 ;  /* 0x00000004050a7825 */ /* 0x002fca00078e02c0 */
[----:B------:R1:W-:Y:S04]  /*d1d0*/  LDGSTS.E [R248+0x46008], desc[UR16][R10.64], P6 ;  /* 0x460080000af87fae */ /* 0x0003e8000b121850 */
[----:B------:R-:W-:Y:S04]  /*d1e0*/  STL [R1+0x7e8], R228 ;  /* 0x0007e8e401007387 */ /* 0x000fe80000100800 */
[----:B------:R-:W-:Y:S04]  /*d1f0*/  STL [R1+0x7e4], R229 ;  /* 0x0007e4e501007387 */ /* 0x000fe80000100800 */
[----:B------:R1:W-:Y:S04]  /*d200*/  STL.64 [R1+0x170], R10 ;  /* 0x0001700a01007387 */ /* 0x0003e80000100a00 */
[----:B------:R-:W-:Y:S01]  /*d210*/  STL [R1+0x7ec], R248 ;  /* 0x0007ecf801007387 */ /* 0x000fe20000100800 */
[----:B-1----:R-:W-:-:S05]  /*d220*/  IMAD.WIDE R10, R5, 0x4, R182 ;  /* 0x00000004050a7825 */ /* 0x002fca00078e02b6 */
[----:B------:R1:W-:Y:S01]  /*d230*/  STL.64 [R1+0x188], R10 ;  /* 0x0001880a01007387 */ /* 0x0003e20000100a00 */
[----:B---3--:R-:W-:Y:S02]  /*d240*/  ISETP.NE.U32.AND P4, PT, R0, RZ, PT ;  /* 0x000000ff0000720c */ /* 0x008fe40003f85070 */
[----:B--2---:R-:W-:-:S13]  /*d250*/  ISETP.NE.U32.AND P6, PT, R7, RZ, PT ;  /* 0x000000ff0700720c */ /* 0x004fda0003fc5070 */
[----:B------:R1:W-:Y:S02]  /*d260*/  LDGSTS.E [R249+0x44000], desc[UR16][R10.64], P6 ;  /* 0x440000000af97fae */ /* 0x0003e4000b121850 */
[----:B-1----:R-:W-:-:S05]  /*d270*/  IMAD.WIDE R10, R5, 0x4, R186 ;  /* 0x00000004050a7825 */ /* 0x002fca00078e02ba */
[----:B------:R1:W-:Y:S04]  /*d280*/  STL.64 [R1+0x180], R10 ;  /* 0x0001800a01007387 */ /* 0x0003e80000100a00 */
[----:B------:R-:W-:Y:S04]  /*d290*/  LDGSTS.E [R249+0x44008], desc[UR16][R10.64], P4 ;  /* 0x440080000af97fae */ /* 0x000fe8000a121850 */
[----:B-1----:R-:W2:Y:S04]  /*d2a0*/  LDL.LU.64 R10, [R1+0x160] ;  /* 0x00016000010a7983 */ /* 0x002ea80000300a00 */
[----:B------:R-:W3:Y:S04]  /*d2b0*/  LDL.LU.64 R234, [R1+0x158] ;  /* 0x0001580001ea7983 */ /* 0x000ee80000300a00 */
[----:B------:R-:W3:Y:S04]  /*d2c0*/  LDL.LU.64 R236, [R1+0x150] ;  /* 0x0001500001ec7983 */ /* 0x000ee80000300a00 */
[----:B------:R-:W3:Y:S04]  /*d2d0*/  LDL.LU.64 R238, [R1+0x140] ;  /* 0x0001400001ee7983 */ /* 0x000ee80000300a00 */
[----:B------:R-:W3:Y:S01]  /*d2e0*/  LDL.LU.64 R206, [R1+0x138] ;  /* 0x0001380001ce7983 */ /* 0x000ee20000300a00 */
[----:B------:R-:W1:Y:S02]  /*d2f0*/  S2R R179, SR_TID.X ;  /* 0x0000000000b37919 */ /* 0x000e640000002100 */
[----:B-1----:R-:W-:-:S04]  /*d300*/  LOP3.LUT R179, R179, 0x3f, RZ, 0xc0, !PT ;  /* 0x0000003fb3b37812 */ /* 0x002fc800078ec0ff */
[----:B------:R-:W-:Y:S02]  /*d310*/  ISETP.GE.AND P2, PT, R179, UR5, PT ;  /* 0x00000005b3007c0c */ /* 0x000fe4000bf46270 */
[----:B------:R-:W1:Y:S02]  /*d320*/  S2R R179, SR_TID.X ;  /* 0x0000000000b37919 */ /* 0x000e640000002100 */
[----:B------:R-:W-:Y:S02]  /*d330*/  SEL R0, RZ, 0x4, P2 ;  /* 0x00000004ff007807 */ /* 0x000fe40001000000 */
[----:B------:R-:W-:Y:S02]  /*d340*/  ISETP.NE.U32.AND P3, PT, R8, RZ, PT ;  /* 0x000000ff0800720c */ /* 0x000fe40003f65070 */
[----:B------:R-:W4:Y:S01]  /*d350*/  S2R R8, SR_TID.X ;  /* 0x0000000000087919 */ /* 0x000f220000002100 */
[----:B-1----:R-:W-:-:S04]  /*d360*/  SHF.R.U32.HI R179, RZ, 0x6, R179 ;  /* 0x00000006ffb37819 */ /* 0x002fc800000116b3 */
[----:B------:R-:W-:-:S04]  /*d370*/  SGXT.U32 R179, R179, 0x1 ;  /* 0x00000001b3b3781a */ /* 0x000fc80000000000 */
[----:B------:R-:W-:-:S04]  /*d380*/  LOP3.LUT R179, R179, 0x2, RZ, 0xfc, !PT ;  /* 0x00000002b3b37812 */ /* 0x000fc800078efcff */
[----:B------:R-:W-:-:S04]  /*d390*/  ISETP.GE.AND P2, PT, R179, UR5, PT ;  /* 0x00000005b3007c0c */ /* 0x000fc8000bf46270 */
[----:B------:R-:W-:Y:S02]  /*d3a0*/  SEL R178, RZ, 0x4, P2 ;  /* 0x00000004ffb27807 */ /* 0x000fe40001000000 */
[----:B----4-:R-:W-:Y:S02]  /*d3b0*/  ISETP.NE.U32.AND P2, PT, R9, RZ, PT ;  /* 0x000000ff0900720c */ /* 0x010fe40003f45070 */
[----:B------:R-:W1:Y:S01]  /*d3c0*/  S2R R9, SR_TID.X ;  /* 0x0000000000097919 */ /* 0x000e620000002100 */
[----:B------:R-:W-:-:S04]  /*d3d0*/  SHF.R.U32.HI R8, RZ, 0x6, R8 ;  /* 0x00000006ff087819 */ /* 0x000fc80000011608 */
[----:B------:R-:W-:-:S04]  /*d3e0*/  SGXT.U32 R8, R8, 0x1 ;  /* 0x000000010808781a */ /* 0x000fc80000000000 */
[----:B------:R-:W-:-:S04]  /*d3f0*/  LOP3.LUT R8, R8, 0x20, RZ, 0xfc, !PT ;  /* 0x0000002008087812 */ /* 0x000fc800078efcff */
[----:B------:R-:W-:Y:S02]  /*d400*/  ISETP.GE.AND P5, PT, R8, UR5, PT ;  /* 0x0000000508007c0c */ /* 0x000fe4000bfa6270 */
[C---:B------:R-:W-:Y:S02]  /*d410*/  LOP3.LUT P0, RZ, R6.reuse, 0x40, RZ, 0xc0, !PT ;  /* 0x0000004006ff7812 */ /* 0x040fe4000780c0ff */
[----:B------:R-:W-:Y:S02]  /*d420*/  LOP3.LUT P1, RZ, R6, 0x20, RZ, 0xc0, !PT ;  /* 0x0000002006ff7812 */ /* 0x000fe4000782c0ff */
[----:B------:R-:W-:Y:S02]  /*d430*/  SEL R6, RZ, 0x4, P5 ;  /* 0x00000004ff067807 */ /* 0x000fe40002800000 */
[----:B-1----:R-:W-:-:S04]  /*d440*/  SHF.R.U32.HI R9, RZ, 0x6, R9 ;  /* 0x00000006ff097819 */ /* 0x002fc80000011609 */
[----:B------:R-:W-:-:S04]  /*d450*/  SGXT.U32 R9, R9, 0x1 ;  /* 0x000000010909781a */ /* 0x000fc80000000000 */
[----:B------:R-:W-:-:S04]  /*d460*/  LOP3.LUT R9, R9, 0x22, RZ, 0xfc, !PT ;  /* 0x0000002209097812 */ /* 0x000fc800078efcff */
[----:B------:R-:W-:Y:S02]  /*d470*/  ISETP.GE.AND P5, PT, R9, UR5, PT ;  /* 0x0000000509007c0c */ /* 0x000fe4000bfa6270 */
[----:B------:R-:W1:Y:S01]  /*d480*/  S2R R9, SR_TID.X ;  /* 0x0000000000097919 */ /* 0x000e620000002100 */
[----:B------:R-:W4:Y:S01]  /*d490*/  S2R R185, SR_TID.X ;  /* 0x0000000000b97919 */ /* 0x000f220000002100 */
[----:B------:R-:W4:Y:S01]  /*d4a0*/  S2R R233, SR_TID.X ;  /* 0x0000000000e97919 */ /* 0x000f220000002100 */
[----:B------:R-:W-:Y:S02]  /*d4b0*/  SEL R7, R178, RZ, P0 ;  /* 0x000000ffb2077207 */ /* 0x000fe40000000000 */
[----:B------:R-:W-:Y:S01]  /*d4c0*/  SEL R6, R6, RZ, P0 ;  /* 0x000000ff06067207 */ /* 0x000fe20000000000 */
[----:B------:R-:W-:Y:S01]  /*d4d0*/  IMAD.WIDE R230, R5, 0x4, R190 ;  /* 0x0000000405e67825 */ /* 0x000fe200078e02be */
[----:B------:R-:W-:Y:S02]  /*d4e0*/  SEL R178, RZ, 0x4, P5 ;  /* 0x00000004ffb27807 */ /* 0x000fe40002800000 */
[----:B------:R-:W-:-:S02]  /*d4f0*/  ISETP.NE.U32.AND P5, PT, R6, RZ, PT ;  /* 0x000000ff0600720c */ /* 0x000fc40003fa5070 */
[----:B------:R-:W-:Y:S01]  /*d500*/  SEL R6, R178, RZ, P0 ;  /* 0x000000ffb2067207 */ /* 0x000fe20000000000 */
[----:B------:R4:W-:Y:S01]  /*d510*/  LDGSTS.E [R249+0x46000], desc[UR16][R230.64], P3 ;  /* 0x46000000e6f97fae */ /* 0x0009e20009921850 */
[----:B-1----:R-:W-:-:S04]  /*d520*/  SHF.R.U32.HI R9, RZ, 0x6, R9 ;  /* 0x00000006ff097819 */ /* 0x002fc80000011609 */
[----:B------:R-:W-:Y:S02]  /*d530*/  SGXT.U32 R9, R9, 0x1 ;  /* 0x000000010909781a */ /* 0x000fe40000000000 */
[----:B----4-:R-:W-:Y:S02]  /*d540*/  SHF.R.U32.HI R185, RZ, 0x6, R185 ;  /* 0x00000006ffb97819 */ /* 0x010fe400000116b9 */
[----:B------:R-:W-:Y:S02]  /*d550*/  LOP3.LUT R9, R9, 0x4, RZ, 0xfc, !PT ;  /* 0x0000000409097812 */ /* 0x000fe400078efcff */
[----:B------:R-:W-:Y:S02]  /*d560*/  SGXT.U32 R185, R185, 0x1 ;  /* 0x00000001b9b9781a */ /* 0x000fe40000000000 */
[----:B------:R-:W-:Y:S02]  /*d570*/  SHF.R.U32.HI R233, RZ, 0x6, R233 ;  /* 0x00000006ffe97819 */ /* 0x000fe400000116e9 */
[----:B------:R-:W-:-:S02]  /*d580*/  ISETP.GE.AND P4, PT, R9, UR5, PT ;  /* 0x0000000509007c0c */ /* 0x000fc4000bf86270 */
[----:B------:R-:W-:Y:S01]  /*d590*/  LOP3.LUT R185, R185, 0x6, RZ, 0xfc, !PT ;  /* 0x00000006b9b97812 */ /* 0x000fe200078efcff */
[----:B------:R-:W-:Y:S01]  /*d5a0*/  IMAD.WIDE R180, R5, 0x4, R180 ;  /* 0x0000000405b47825 */ /* 0x000fe200078e02b4 */
[----:B------:R-:W-:Y:S01]  /*d5b0*/  SGXT.U32 R233, R233, 0x1 ;  /* 0x00000001e9e9781a */ /* 0x000fe20000000000 */
[----:B------:R-:W4:Y:S01]  /*d5c0*/  LDL.LU.64 R8, [R1+0x130] ;  /* 0x0001300001087983 */ /* 0x000f220000300a00 */
[----:B------:R-:W-:Y:S02]  /*d5d0*/  SEL R179, RZ, 0x4, P4 ;  /* 0x00000004ffb37807 */ /* 0x000fe40002000000 */
[----:B------:R-:W-:Y:S01]  /*d5e0*/  ISETP.GE.AND P3, PT, R185, UR5, PT ;  /* 0x00000005b9007c0c */ /* 0x000fe2000bf66270 */
[----:B------:R1:W-:Y:S01]  /*d5f0*/  LDGSTS.E [R249+0x46008], desc[UR16][R180.64], P2 ;  /* 0x46008000b4f97fae */ /* 0x0003e20009121850 */
[----:B------:R-:W-:Y:S02]  /*d600*/  ISETP.NE.U32.AND P4, PT, R6, RZ, PT ;  /* 0x000000ff0600720c */ /* 0x000fe40003f85070 */
[----:B------:R-:W-:Y:S01]  /*d610*/  LOP3.LUT R233, R233, 0x24, RZ, 0xfc, !PT ;  /* 0x00000024e9e97812 */ /* 0x000fe200078efcff */
[----:B------:R-:W-:Y:S01]  /*d620*/  STL [R1+0x7f8], R230 ;  /* 0x0007f8e601007387 */ /* 0x000fe20000100800 */
[----:B------:R-:W-:-:S02]  /*d630*/  SEL R6, R179, RZ, P0 ;  /* 0x000000ffb3067207 */ /* 0x000fc40000000000 */
[----:B------:R-:W-:Y:S01]  /*d640*/  SEL R178, RZ, 0x4, P3 ;  /* 0x00000004ffb27807 */ /* 0x000fe20001800000 */
[----:B------:R-:W0:Y:S01]  /*d650*/  LDGDEPBAR ;  /* 0x00000000000079af */ /* 0x000e220000000000 */
[----:B------:R-:W-:Y:S02]  /*d660*/  ISETP.GE.AND P3, PT, R233, UR5, PT ;  /* 0x00000005e9007c0c */ /* 0x000fe4000bf66270 */
[----:B------:R-:W-:Y:S01]  /*d670*/  ISETP.NE.U32.AND P2, PT, R6, RZ, PT ;  /* 0x000000ff0600720c */ /* 0x000fe20003f45070 */
[----:B------:R1:W-:Y:S01]  /*d680*/  STL [R1+0x7f4], R231 ;  /* 0x0007f4e701007387 */ /* 0x0003e20000100800 */
[----:B------:R-:W-:Y:S01]  /*d690*/  IMAD.SHL.U32 R6, R4, 0x40, RZ ;  /* 0x0000004004067824 */ /* 0x000fe200078e00ff */
[----:B------:R-:W-:Y:S02]  /*d6a0*/  SEL R228, RZ, 0x4, P3 ;  /* 0x00000004ffe47807 */ /* 0x000fe40001800000 */
[----:B------:R-:W4:Y:S01]  /*d6b0*/  LDL.LU.64 R240, [R1+0x120] ;  /* 0x0001200001f07983 */ /* 0x000f220000300a00 */
[----:B------:R-:W-:-:S03]  /*d6c0*/  SEL R220, R178, RZ, P0 ;  /* 0x000000ffb2dc7207 */ /* 0x000fc60000000000 */
[----:B------:R3:W-:Y:S04]  /*d6d0*/  STL [R1+0x840], R5 ;  /* 0x0008400501007387 */ /* 0x0007e80000100800 */
[----:B------:R-:W-:Y:S04]  /*d6e0*/  STL.64 [R1+0x168], R180 ;  /* 0x000168b401007387 */ /* 0x000fe80000100a00 */
[----:B------:R-:W4:Y:S04]  /*d6f0*/  LDL.LU.64 R242, [R1+0x118] ;  /* 0x0001180001f27983 */ /* 0x000f280000300a00 */
[----:B------:R-:W4:Y:S04]  /*d700*/  LDL.LU.64 R184, [R1+0x110] ;  /* 0x0001100001b87983 */ /* 0x000f280000300a00 */
[----:B------:R-:W-:Y:S04]  /*d710*/  STL [R1+0x800], R249 ;  /* 0x000800f901007387 */ /* 0x000fe80000100800 */
[----:B------:R-:W-:Y:S04]  /*d720*/  STL [R1+0x844], R228 ;  /* 0x000844e401007387 */ /* 0x000fe80000100800 */
[----:B------:R-:W-:Y:S01]  /*d730*/  STL [R1+0x848], R220 ;  /* 0x000848dc01007387 */ /* 0x000fe20000100800 */
[----:B------:R-:W-:-:S04]  /*d740*/  IMAD.WIDE R244, R6, 0x4, R14 ;  /* 0x0000000406f47825 */ /* 0x000fc800078e020e */
[----:B-1----:R-:W-:-:S04]  /*d750*/  IMAD.WIDE R230, R6, 0x4, R250 ;  /* 0x0000000406e67825 */ /* 0x002fc800078e02fa */
[----:B--2---:R-:W-:-:S04]  /*d760*/  IMAD.WIDE R178, R6, 0x4, R10 ;  /* 0x0000000406b27825 */ /* 0x004fc800078e020a */
[C---:B---3--:R-:W-:Y:S01]  /*d770*/  IMAD.WIDE R4, R6.reuse, 0x4, R234 ;  /* 0x0000000406047825 */ /* 0x048fe200078e02ea */
[----:B------:R-:W-:Y:S03]  /*d780*/  STL.64 [R1+0x160], R178 ;  /* 0x000160b201007387 */ /* 0x000fe60000100a00 */
[C---:B------:R-:W-:Y:S01]  /*d790*/  IMAD.WIDE R10, R6.reuse, 0x4, R236 ;  /* 0x00000004060a7825 */ /* 0x040fe200078e02ec */
[----:B------:R1:W-:Y:S04]  /*d7a0*/  STL.64 [R1+0x158], R4 ;  /* 0x0001580401007387 */ /* 0x0003e80000100a00 */
[----:B------:R-:W2:Y:S04]  /*d7b0*/  LDL.LU.64 R14, [R1+0x8c8] ;  /* 0x0008c800010e7983 */ /* 0x000ea80000300a00 */
[----:B------:R-:W-:Y:S01]  /*d7c0*/  STL.64 [R1+0x150], R10 ;  /* 0x0001500a01007387 */ /* 0x000fe20000100a00 */
[----:B-1----:R-:W-:-:S04]  /*d7d0*/  IMAD.WIDE R4, R6, 0x4, R238 ;  /* 0x0000000406047825 */ /* 0x002fc800078e02ee */
[C---:B------:R-:W-:Y:S01]  /*d7e0*/  IMAD.WIDE R220, R6.reuse, 0x4, R206 ;  /* 0x0000000406dc7825 */ /* 0x040fe200078e02ce */
[----:B------:R-:W-:Y:S04]  /*d7f0*/  STL.64 [R1+0x140], R4 ;  /* 0x0001400401007387 */ /* 0x000fe80000100a00 */
[----:B------:R-:W-:Y:S04]  /*d800*/  STL.64 [R1+0x850], R10 ;  /* 0x0008500a01007387 */ /* 0x000fe80000100a00 */
[----:B------:R-:W3:Y:S04]  /*d810*/  LDL.LU.64 R206, [R1+0x100] ;  /* 0x0001000001ce7983 */ /* 0x000ee80000300a00 */
[----:B------:R-:W2:Y:S04]  /*d820*/  LDL.LU.64 R224, [R1+0xf8] ;  /* 0x0000f80001e07983 */ /* 0x000ea80000300a00 */
[----:B------:R-:W-:Y:S04]  /*d830*/  STL.64 [R1+0x148], R244 ;  /* 0x000148f401007387 */ /* 0x000fe80000100a00 */
[----:B------:R1:W-:Y:S04]  /*d840*/  STL.64 [R1+0x858], R244 ;  /* 0x000858f401007387 */ /* 0x0003e80000100a00 */
[----:B------:R-:W-:Y:S04]  /*d850*/  STL.64 [R1+0x138], R220 ;  /* 0x000138dc01007387 */ /* 0x000fe80000100a00 */
[----:B------:R-:W-:Y:S04]  /*d860*/  STL.64 [R1+0x860], R220 ;  /* 0x000860dc01007387 */ /* 0x000fe80000100a00 */
[----:B------:R-:W2:Y:S04]  /*d870*/  LDL.LU.64 R250, [R1+0x8c0] ;  /* 0x0008c00001fa7983 */ /* 0x000ea80000300a00 */
[----:B------:R-:W2:Y:S01]  /*d880*/  LDL.LU.64 R236, [R1+0xf0] ;  /* 0x0000f00001ec7983 */ /* 0x000ea20000300a00 */
[----:B------:R-:W-:-:S04]  /*d890*/  IMAD.WIDE R182, R6, 0x4, R158 ;  /* 0x0000000406b67825 */ /* 0x000fc800078e029e */
[----:B------:R-:W-:-:S04]  /*d8a0*/  IMAD.WIDE R192, R6, 0x4, R20 ;  /* 0x0000000406c07825 */ /* 0x000fc800078e0214 */
[----:B----4-:R-:W-:-:S04]  /*d8b0*/  IMAD.WIDE R8, R6, 0x4, R8 ;  /* 0x0000000406087825 */ /* 0x010fc800078e0208 */
[C---:B-1----:R-:W-:Y:S02]  /*d8c0*/  IMAD.WIDE R244, R6.reuse, 0x4, R240 ;  /* 0x0000000406f47825 */ /* 0x042fe400078e02f0 */
[----:B------:R-:W4:Y:S04]  /*d8d0*/  LDL.LU.64 R240, [R1+0xe0] ;  /* 0x0000e00001f07983 */ /* 0x000f280000300a00 */
[----:B------:R-:W-:Y:S04]  /*d8e0*/  STL.64 [R1+0x130], R8 ;  /* 0x0001300801007387 */ /* 0x000fe80000100a00 */
[----:B------:R1:W-:Y:S01]  /*d8f0*/  STL.64 [R1+0x868], R8 ;  /* 0x0008680801007387 */ /* 0x0003e20000100a00 */
[----:B------:R-:W-:-:S03]  /*d900*/  IMAD.WIDE R228, R6, 0x4, R242 ;  /* 0x0000000406e47825 */ /* 0x000fc600078e02f2 */
[----:B------:R-:W4:Y:S04]  /*d910*/  LDL.LU.64 R242, [R1+0xd8] ;  /* 0x0000d80001f27983 */ /* 0x000f280000300a00 */
[----:B------:R-:W4:Y:S04]  /*d920*/  LDL.LU.64 R238, [R1+0xd0] ;  /* 0x0000d00001ee7983 */ /* 0x000f280000300a00 */
[----:B------:R-:W4:Y:S04]  /*d930*/  LDL.LU.64 R234, [R1+0xc0] ;  /* 0x0000c00001ea7983 */ /* 0x000f280000300a00 */
[----:B------:R-:W4:Y:S04]  /*d940*/  LDL.LU.64 R232, [R1+0xb8] ;  /* 0x0000b80001e87983 */ /* 0x000f280000300a00 */
[----:B------:R-:W4:Y:S04]  /*d950*/  LDL.LU.64 R226, [R1+0xb0] ;  /* 0x0000b00001e27983 */ /* 0x000f280000300a00 */
[----:B------:R-:W4:Y:S01]  /*d960*/  LDL.LU.64 R222, [R1+0xa0] ;  /* 0x0000a00001de7983 */ /* 0x000f220000300a00 */
[----:B------:R-:W-:-:S03]  /*d970*/  IMAD.WIDE R248, R6, 0x4, R184 ;  /* 0x0000000406f87825 */ /* 0x000fc600078e02b8 */
[----:B------:R-:W4:Y:S04]  /*d980*/  LDL.LU.64 R198, [R1+0x98] ;  /* 0x0000980001c67983 */ /* 0x000f280000300a00 */
[----:B------:R-:W4:Y:S04]  /*d990*/  LDL.LU.64 R208, [R1+0x90] ;  /* 0x0000900001d07983 */ /* 0x000f280000300a00 */
[----:B------:R1:W-:Y:S04]  /*d9a0*/  STL.64 [R1+0x120], R244 ;  /* 0x000120f401007387 */ /* 0x0003e80000100a00 */
[----:B------:R-:W-:Y:S04]  /*d9b0*/  STL.64 [R1+0x128], R230 ;  /* 0x000128e601007387 */ /* 0x000fe80000100a00 */
[----:B------:R-:W4:Y:S04]  /*d9c0*/  LDL.LU.64 R184, [R1+0x80] ;  /* 0x0000800001b87983 */ /* 0x000f280000300a00 */
[----:B------:R-:W4:Y:S04]  /*d9d0*/  LDL.LU.64 R200, [R1+0x78] ;  /* 0x0000780001c87983 */ /* 0x000f280000300a00 */
[----:B------:R-:W4:Y:S04]  /*d9e0*/  LDL.LU.64 R202, [R1+0x70] ;  /* 0x0000700001ca7983 */ /* 0x000f280000300a00 */
[----:B------:R-:W4:Y:S04]  /*d9f0*/  LDL.LU.64 R204, [R1+0x60] ;  /* 0x0000600001cc7983 */ /* 0x000f280000300a00 */
[----:B------:R-:W4:Y:S04]  /*da00*/  LDL.LU.64 R210, [R1+0x58] ;  /* 0x0000580001d27983 */ /* 0x000f280000300a00 */
[----:B------:R-:W4:Y:S04]  /*da10*/  LDL.LU.64 R212, [R1+0x50] ;  /* 0x0000500001d47983 */ /* 0x000f280000300a00 */
[----:B------:R-:W-:Y:S04]  /*da20*/  STL.64 [R1+0x118], R228 ;  /* 0x000118e401007387 */ /* 0x000fe80000100a00 */
[----:B------:R-:W4:Y:S01]  /*da30*/  LDL.LU.64 R214, [R1+0x40] ;  /* 0x0000400001d67983 */ /* 0x000f220000300a00 */
[----:B---3--:R-:W-:-:S03]  /*da40*/  IMAD.WIDE R10, R6, 0x4, R206 ;  /* 0x00000004060a7825 */ /* 0x008fc600078e02ce */
[----:B------:R-:W3:Y:S01]  /*da50*/  LDL.LU.64 R206, [R1+0x38] ;  /* 0x0000380001ce7983 */ /* 0x000ee20000300a00 */
[----:B--2---:R-:W-:-:S03]  /*da60*/  IMAD.WIDE R4, R6, 0x4, R224 ;  /* 0x0000000406047825 */ /* 0x004fc600078e02e0 */
[----:B------:R-:W-:Y:S04]  /*da70*/  STL.64 [R1+0x110], R248 ;  /* 0x000110f801007387 */ /* 0x000fe80000100a00 */
[----:B------:R-:W2:Y:S04]  /*da80*/  LDL.LU.64 R216, [R1+0x20] ;  /* 0x0000200001d87983 */ /* 0x000ea80000300a00 */
[----:B------:R1:W-:Y:S01]  /*da90*/  STL.64 [R1+0x100], R10 ;  /* 0x0001000a01007387 */ /* 0x0003e20000100a00 */
[----:B------:R-:W-:-:S03]  /*daa0*/  IMAD.WIDE R224, R6, 0x4, R166 ;  /* 0x0000000406e07825 */ /* 0x000fc600078e02a6 */
[----:B------:R-:W2:Y:S04]  /*dab0*/  LDL.LU.64 R218, [R1] ;  /* 0x0000000001da7983 */ /* 0x000ea80000300a00 */
[----:B------:R-:W-:Y:S01]  /*dac0*/  STL.64 [R1+0xf8], R4 ;  /* 0x0000f80401007387 */ /* 0x000fe20000100a00 */
[----:B------:R-:W-:-:S04]  /*dad0*/  IMAD.WIDE R246, R6, 0x4, R236 ;  /* 0x0000000406f67825 */ /* 0x000fc800078e02ec */
[C---:B------:R-:W-:Y:S01]  /*dae0*/  IMAD.WIDE R236, R6.reuse, 0x4, R174 ;  /* 0x0000000406ec7825 */ /* 0x040fe200078e02ae */
[----:B------:R-:W-:Y:S04]  /*daf0*/  STL.64 [R1+0xf0], R246 ;  /* 0x0000f0f601007387 */ /* 0x000fe80000100a00 */
[----:B------:R-:W2:Y:S04]  /*db00*/  LDL.LU.64 R174, [R1+0x8b8] ;  /* 0x0008b80001ae7983 */ /* 0x000ea80000300a00 */
[----:B------:R-:W2:Y:S04]  /*db10*/  LDL.LU.64 R166, [R1+0x8b0] ;  /* 0x0008b00001a67983 */ /* 0x000ea80000300a00 */
[----:B------:R-:W2:Y:S04]  /*db20*/  LDL.LU.64 R158, [R1+0x8a8] ;  /* 0x0008a800019e7983 */ /* 0x000ea80000300a00 */
[----:B------:R-:W2:Y:S01]  /*db30*/  LDL.LU.64 R20, [R1+0x8a0] ;  /* 0x0008a00001147983 */ /* 0x000ea20000300a00 */
[----:B----4-:R-:W-:-:S04]  /*db40*/  IMAD.WIDE R178, R6, 0x4, R198 ;  /* 0x0000000406b27825 */ /* 0x010fc800078e02c6 */
[----:B------:R-:W-:-:S04]  /*db50*/  IMAD.WIDE R180, R6, 0x4, R208 ;  /* 0x0000000406b47825 */ /* 0x000fc800078e02d0 */
[----:B------:R-:W-:-:S04]  /*db60*/  IMAD.WIDE R208, R6, 0x4, R172 ;  /* 0x0000000406d07825 */ /* 0x000fc800078e02ac */
[----:B------:R-:W-:-:S04]  /*db70*/  IMAD.WIDE R186, R6, 0x4, R200 ;  /* 0x0000000406ba7825 */ /* 0x000fc800078e02c8 */
[C---:B------:R-:W-:Y:S02]  /*db80*/  IMAD.WIDE R200, R6.reuse, 0x4, R22 ;  /* 0x0000000406c87825 */ /* 0x040fe400078e0216 */
[----:B------:R-:W4:Y:S02]  /*db90*/  LDL.LU.64 R22, [R1+0x898] ;  /* 0x0008980001167983 */ /* 0x000f240000300a00 */
[----:B------:R-:W-:-:S04]  /*dba0*/  IMAD.WIDE R194, R6, 0x4, R204 ;  /* 0x0000000406c27825 */ /* 0x000fc800078e02cc */
[----:B------:R-:W-:-:S04]  /*dbb0*/  IMAD.WIDE R190, R6, 0x4, R202 ;  /* 0x0000000406be7825 */ /* 0x000fc800078e02ca */
[----:B------:R-:W-:-:S04]  /*dbc0*/  IMAD.WIDE R198, R6, 0x4, R212 ;  /* 0x0000000406c67825 */ /* 0x000fc800078e02d4 */
[----:B------:R-:W-:-:S04]  /*dbd0*/  IMAD.WIDE R196, R6, 0x4, R210 ;  /* 0x0000000406c47825 */ /* 0x000fc800078e02d2 */
[----:B------:R-:W-:-:S04]  /*dbe0*/  IMAD.WIDE R202, R6, 0x4, R214 ;  /* 0x0000000406ca7825 */ /* 0x000fc800078e02d6 */
[----:B------:R-:W-:-:S04]  /*dbf0*/  IMAD.WIDE R214, R6, 0x4, R164 ;  /* 0x0000000406d67825 */ /* 0x000fc800078e02a4 */
[----:B---3--:R-:W-:-:S04]  /*dc00*/  IMAD.WIDE R204, R6, 0x4, R206 ;  /* 0x0000000406cc7825 */ /* 0x008fc800078e02ce */
[C---:B------:R-:W-:Y:S02]  /*dc10*/  IMAD.WIDE R206, R6.reuse, 0x4, R14 ;  /* 0x0000000406ce7825 */ /* 0x040fe400078e020e */
[----:B------:R-:W3:Y:S02]  /*dc20*/  LDL.LU.64 R14, [R1+0x890] ;  /* 0x00089000010e7983 */ /* 0x000ee40000300a00 */
[C---:B--2---:R-:W-:Y:S02]  /*dc30*/  IMAD.WIDE R210, R6.reuse, 0x4, R216 ;  /* 0x0000000406d27825 */ /* 0x044fe400078e02d8 */
[----:B------:R-:W2:Y:S02]  /*dc40*/  LDL.LU.64 R172, [R1+0x888] ;  /* 0x0008880001ac7983 */ /* 0x000ea40000300a00 */
[----:B------:R-:W-:-:S04]  /*dc50*/  IMAD.WIDE R216, R6, 0x4, R156 ;  /* 0x0000000406d87825 */ /* 0x000fc800078e029c */
[C---:B------:R-:W-:Y:S02]  /*dc60*/  IMAD.WIDE R212, R6.reuse, 0x4, R20 ;  /* 0x0000000406d47825 */ /* 0x040fe400078e0214 */
[----:B------:R-:W4:Y:S04]  /*dc70*/  LDL.LU.64 R20, [R1+0x880] ;  /* 0x0008800001147983 */ /* 0x000f280000300a00 */
[----:B------:R-:W3:Y:S04]  /*dc80*/  LDL.LU.64 R164, [R1+0x878] ;  /* 0x0008780001a47983 */ /* 0x000ee80000300a00 */
[----:B------:R-:W2:Y:S04]  /*dc90*/  LDL.LU.64 R156, [R1+0x870] ;  /* 0x00087000019c7983 */ /* 0x000ea80000300a00 */
[----:B-1----:R-:W4:Y:S04]  /*dca0*/  LDL.64 R8, [R1+0x160] ;  /* 0x0001600001087983 */ /* 0x002f280000100a00 */
[----:B------:R-:W3:Y:S01]  /*dcb0*/  LDL.64 R220, [R1+0x140] ;  /* 0x0001400001dc7983 */ /* 0x000ee20000100a00 */
[----:B------:R-:W-:-:S03]  /*dcc0*/  IMAD.WIDE R240, R6, 0x4, R240 ;  /* 0x0000000406f07825 */ /* 0x000fc600078e02f0 */
[----:B------:R-:W-:Y:S01]  /*dcd0*/  STL [R1+0x804], R6 ;  /* 0x0008040601007387 */ /* 0x000fe20000100800 */
[----:B------:R-:W-:-:S04]  /*dce0*/  IMAD.WIDE R234, R6, 0x4, R234 ;  /* 0x0000000406ea7825 */ /* 0x000fc800078e02ea */
[----:B------:R-:W-:-:S04]  /*dcf0*/  IMAD.WIDE R222, R6, 0x4, R222 ;  /* 0x0000000406de7825 */ /* 0x000fc800078e02de */
[C---:B------:R-:W-:Y:S01]  /*dd00*/  IMAD.WIDE R184, R6.reuse, 0x4, R184 ;  /* 0x0000000406b87825 */ /* 0x040fe200078e02b8 */
[----:B----4-:R-:W-:Y:S04]  /*dd10*/  LDGSTS.E [R250+0x10000], desc[UR16][R8.64], P1 ;  /* 0x1000000008fa7fae */ /* 0x010fe80008921850 */
[----:B---3--:R-:W-:Y:S04]  /*dd20*/  LDGSTS.E [R250+0x10400], desc[UR16][R220.64], P1 ;  /* 0x10400000dcfa7fae */ /* 0x008fe80008921850 */
[----:B------:R-:W-:Y:S04]  /*dd30*/  LDGSTS.E [R250+0x10800], desc[UR16][R244.64], P1 ;  /* 0x10800000f4fa7fae */ /* 0x000fe80008921850 */
[----:B------:R-:W3:Y:S04]  /*dd40*/  LDL.LU.64 R8, [R1+0x868] ;  /* 0x0008680001087983 */ /* 0x000ee80000300a00 */
[----:B------:R-:W4:Y:S04]  /*dd50*/  LDL.LU.64 R220, [R1+0x860] ;  /* 0x0008600001dc7983 */ /* 0x000f280000300a00 */
[----:B------:R-:W3:Y:S04]  /*dd60*/  LDL.LU.64 R244, [R1+0x858] ;  /* 0x0008580001f47983 */ /* 0x000ee80000300a00 */
[----:B------:R-:W-:Y:S04]  /*dd70*/  LDGSTS.E [R250+0x10c00], desc[UR16][R10.64], P1 ;  /* 0x10c000000afa7fae */ /* 0x000fe80008921850 */
[----:B------:R-:W-:Y:S01]  /*dd80*/  LDGSTS.E [R250+0x11000], desc[UR16][R240.64], P1 ;  /* 0x11000000f0fa7fae */ /* 0x000fe20008921850 */
[----:B------:R-:W-:-:S03]  /*dd90*/  IMAD.WIDE R218, R6, 0x4, R218 ;  /* 0x0000000406da7825 */ /* 0x000fc600078e02da */
[----:B------:R-:W-:Y:S04]  /*dda0*/  LDGSTS.E [R250+0x11400], desc[UR16][R234.64], P1 ;  /* 0x11400000eafa7fae */ /* 0x000fe80008921850 */
[----:B------:R-:W3:Y:S04]  /*ddb0*/  LDL.LU.64 R10, [R1+0x850] ;  /* 0x00085000010a7983 */ /* 0x000ee80000300a00 */
[----:B------:R-:W-:Y:S04]  /*ddc0*/  STL [R1+0x80c], R240 ;  /* 0x00080cf001007387 */ /* 0x000fe80000100800 */
[----:B------:R1:W-:Y:S01]  /*ddd0*/  STL [R1+0x808], R241 ;  /* 0x000808f101007387 */ /* 0x0003e20000100800 */
[----:B------:R-:W-:-:S03]  /*dde0*/  IMAD.WIDE R20, R6, 0x4, R20 ;  /* 0x0000000406147825 */ /* 0x000fc600078e0214 */
[----:B------:R-:W-:Y:S01]  /*ddf0*/  LDGSTS.E [R250+0x11800], desc[UR16][R222.64], P1 ;  /* 0x11800000defa7fae */ /* 0x000fe20008921850 */
[----:B------:R-:W-:-:S03]  /*de00*/  IMAD.WIDE R28, R6, 0x4, R28 ;  /* 0x00000004061c7825 */ /* 0x000fc600078e021c */
[----:B------:R-:W-:Y:S04]  /*de10*/  LDGSTS.E [R250+0x11c00], desc[UR16][R184.64], P1 ;  /* 0x11c00000b8fa7fae */ /* 0x000fe80008921850 */
[----:B-1----:R-:W4:Y:S01]  /*de20*/  LDL.64 R240, [R1+0x158] ;  /* 0x0001580001f07983 */ /* 0x002f220000100a00 */
[----:B------:R-:W-:-:S03]  /*de30*/  IMAD.WIDE R36, R6, 0x4, R36 ;  /* 0x0000000406247825 */ /* 0x000fc600078e0224 */
[----:B------:R-:W-:Y:S01]  /*de40*/  LDGSTS.E [R250+0x12000], desc[UR16][R194.64], P1 ;  /* 0x12000000c2fa7fae */ /* 0x000fe20008921850 */
        /* <DEDUP_REMOVED lines=28> */
[----:B--2---:R-:W-:-:S03]  /*e010*/  IMAD.WIDE R156, R6, 0x4, R156 ;  /* 0x00000004069c7825 */ /* 0x004fc600078e029c */
[----:B------:R-:W-:Y:S01]  /*e020*/  LDGSTS.E [R250+0x15c00], desc[UR16][R108.64], P1 ;  /* 0x15c000006cfa7fae */ /* 0x000fe20008921850 */
[----:B------:R-:W-:-:S03]  /*e030*/  IMAD.WIDE R164, R6, 0x4, R164 ;  /* 0x0000000406a47825 */ /* 0x000fc600078e02a4 */
[----:B------:R-:W-:Y:S01]  /*e040*/  LDGSTS.E [R250+0x16000], desc[UR16][R116.64], P1 ;  /* 0x1600000074fa7fae */ /* 0x000fe20008921850 */
[----:B------:R-:W-:-:S03]  /*e050*/  IMAD.WIDE R172, R6, 0x4, R172 ;  /* 0x0000000406ac7825 */ /* 0x000fc600078e02ac */
[----:B------:R-:W-:Y:S04]  /*e060*/  LDGSTS.E [R250+0x16400], desc[UR16][R124.64], P1 ;  /* 0x164000007cfa7fae */ /* 0x000fe80008921850 */
[----:B------:R-:W-:Y:S04]  /*e070*/  LDGSTS.E [R250+0x16800], desc[UR16][R132.64], P1 ;  /* 0x1680000084fa7fae */ /* 0x000fe80008921850 */
[----:B------:R-:W-:Y:S01]  /*e080*/  LDGSTS.E [R250+0x16c00], desc[UR16][R140.64], P1 ;  /* 0x16c000008cfa7fae */ /* 0x000fe20008921850 */
[----:B------:R-:W-:-:S03]  /*e090*/  IMAD.WIDE R242, R6, 0x4, R242 ;  /* 0x0000000406f27825 */ /* 0x000fc600078e02f2 */
[----:B------:R-:W-:Y:S01]  /*e0a0*/  LDGSTS.E [R250+0x17000], desc[UR16][R148.64], P1 ;  /* 0x1700000094fa7fae */ /* 0x000fe20008921850 */
[----:B------:R-:W-:-:S03]  /*e0b0*/  IMAD.WIDE R232, R6, 0x4, R232 ;  /* 0x0000000406e87825 */ /* 0x000fc600078e02e8 */
[----:B------:R-:W-:Y:S04]  /*e0c0*/  LDGSTS.E [R250+0x17400], desc[UR16][R156.64], P1 ;  /* 0x174000009cfa7fae */ /* 0x000fe80008921850 */
[----:B------:R-:W-:Y:S04]  /*e0d0*/  LDGSTS.E [R250+0x17800], desc[UR16][R164.64], P1 ;  /* 0x17800000a4fa7fae */ /* 0x000fe80008921850 */
[----:B------:R-:W-:Y:S01]  /*e0e0*/  LDGSTS.E [R250+0x17c00], desc[UR16][R172.64], P1 ;  /* 0x17c00000acfa7fae */ /* 0x000fe20008921850 */
[----:B------:R-:W-:-:S04]  /*e0f0*/  IMAD.WIDE R14, R6, 0x4, R14 ;  /* 0x00000004060e7825 */ /* 0x000fc800078e020e */
        /* <DEDUP_REMOVED lines=15> */
[C---:B------:R-:W-:Y:S01]  /*e1f0*/  IMAD.WIDE R142, R6.reuse, 0x4, R142 ;  /* 0x00000004068e7825 */ /* 0x040fe200078e028e */
[----:B------:R-:W-:Y:S03]  /*e200*/  STL [R1+0x818], R234 ;  /* 0x000818ea01007387 */ /* 0x000fe60000100800 */
[C---:B------:R-:W-:Y:S01]  /*e210*/  IMAD.WIDE R150, R6.reuse, 0x4, R150 ;  /* 0x0000000406967825 */ /* 0x040fe200078e0296 */
[----:B------:R-:W-:Y:S03]  /*e220*/  STL [R1+0x814], R235 ;  /* 0x000814eb01007387 */ /* 0x000fe60000100800 */
[C---:B------:R-:W-:Y:S01]  /*e230*/  IMAD.WIDE R158, R6.reuse, 0x4, R158 ;  /* 0x00000004069e7825 */ /* 0x040fe200078e029e */
[----:B------:R1:W-:Y:S03]  /*e240*/  STL [R1+0x824], R222 ;  /* 0x000824de01007387 */ /* 0x0003e60000100800 */
[C---:B------:R-:W-:Y:S01]  /*e250*/  IMAD.WIDE R166, R6.reuse, 0x4, R166 ;  /* 0x0000000406a67825 */ /* 0x040fe200078e02a6 */
[----:B------:R2:W-:Y:S03]  /*e260*/  STL [R1+0x820], R223 ;  /* 0x000820df01007387 */ /* 0x0005e60000100800 */
[C---:B------:R-:W-:Y:S01]  /*e270*/  IMAD.WIDE R174, R6.reuse, 0x4, R174 ;  /* 0x0000000406ae7825 */ /* 0x040fe200078e02ae */
[----:B----4-:R-:W-:Y:S04]  /*e280*/  LDGSTS.E [R251+0x10100], desc[UR16][R240.64], P1 ;  /* 0x10100000f0fb7fae */ /* 0x010fe80008921850 */
[----:B------:R-:W-:Y:S04]  /*e290*/  LDGSTS.E [R251+0x10500], desc[UR16][R220.64], P1 ;  /* 0x10500000dcfb7fae */ /* 0x000fe80008921850 */
[----:B------:R-:W-:Y:S04]  /*e2a0*/  LDGSTS.E [R251+0x10900], desc[UR16][R228.64], P1 ;  /* 0x10900000e4fb7fae */ /* 0x000fe80008921850 */
[----:B------:R4:W-:Y:S04]  /*e2b0*/  LDGSTS.E [R251+0x10d00], desc[UR16][R4.64], P1 ;  /* 0x10d0000004fb7fae */ /* 0x0009e80008921850 */
        /* <DEDUP_REMOVED lines=26> */
[----:B------:R-:W2:Y:S04]  /*e460*/  LDL.LU R220, [R1+0x848] ;  /* 0x0008480001dc7983 */ /* 0x000ea80000300800 */
[----:B------:R-:W-:Y:S04]  /*e470*/  LDGSTS.E [R251+0x17900], desc[UR16][R166.64], P1 ;  /* 0x17900000a6fb7fae */ /* 0x000fe80008921850 */
[----:B------:R-:W2:Y:S04]  /*e480*/  LDL.LU R228, [R1+0x844] ;  /* 0x0008440001e47983 */ /* 0x000ea80000300800 */
[----:B------:R-:W-:Y:S04]  /*e490*/  LDGSTS.E [R251+0x17d00], desc[UR16][R174.64], P1 ;  /* 0x17d00000aefb7fae */ /* 0x000fe80008921850 */
[----:B------:R-:W2:Y:S04]  /*e4a0*/  LDL.LU R5, [R1+0x840] ;  /* 0x0008400001057983 */ /* 0x000ea80000300800 */
[----:B---3--:R-:W-:Y:S04]  /*e4b0*/  LDGSTS.E [R252+0x10200], desc[UR16][R10.64], P1 ;  /* 0x102000000afc7fae */ /* 0x008fe80008921850 */
[----:B------:R-:W-:Y:S04]  /*e4c0*/  LDGSTS.E [R252+0x10600], desc[UR16][R8.64], P1 ;  /* 0x1060000008fc7fae */ /* 0x000fe80008921850 */
[----:B------:R-:W-:Y:S04]  /*e4d0*/  LDGSTS.E [R252+0x10a00], desc[UR16][R248.64], P1 ;  /* 0x10a00000f8fc7fae */ /* 0x000fe80008921850 */
[----:B------:R-:W3:Y:S04]  /*e4e0*/  LDL.LU.64 R10, [R1+0x838] ;  /* 0x00083800010a7983 */ /* 0x000ee80000300a00 */
[----:B------:R-:W2:Y:S04]  /*e4f0*/  LDL.LU.64 R8, [R1+0x830] ;  /* 0x0008300001087983 */ /* 0x000ea80000300a00 */
[----:B------:R1:W-:Y:S04]  /*e500*/  LDGSTS.E [R252+0x10e00], desc[UR16][R246.64], P1 ;  /* 0x10e00000f6fc7fae */ /* 0x0003e80008921850 */
[----:B------:R-:W3:Y:S01]  /*e510*/  LDL.LU.64 R246, [R1+0x250] ;  /* 0x0002500001f67983 */ /* 0x000ee20000300a00 */
[----:B------:R-:W-:-:S04]  /*e520*/  IMAD.WIDE R238, R6, 0x4, R238 ;  /* 0x0000000406ee7825 */ /* 0x000fc800078e02ee */
[C---:B------:R-:W-:Y:S01]  /*e530*/  IMAD.WIDE R226, R6.reuse, 0x4, R226 ;  /* 0x0000000406e27825 */ /* 0x040fe200078e02e2 */
[----:B------:R-:W-:Y:S03]  /*e540*/  LDGSTS.E [R252+0x11200], desc[UR16][R238.64], P1 ;  /* 0x11200000eefc7fae */ /* 0x000fe60008921850 */
        /* <DEDUP_REMOVED lines=41> */
[----:B------:R-:W-:Y:S04]  /*e7e0*/  LDGSTS.E [R252+0x16600], desc[UR16][R128.64], P1 ;  /* 0x1660000080fc7fae */ /* 0x000fe80008921850 */
[----:B------:R-:W-:Y:S04]  /*e7f0*/  LDGSTS.E [R252+0x16a00], desc[UR16][R136.64], P1 ;  /* 0x16a0000088fc7fae */ /* 0x000fe80008921850 */
[----:B------:R-:W-:Y:S04]  /*e800*/  LDGSTS.E [R252+0x16e00], desc[UR16][R144.64], P1 ;  /* 0x16e0000090fc7fae */ /* 0x000fe80008921850 */
[----:B------:R-:W-:Y:S04]  /*e810*/  LDGSTS.E [R252+0x17200], desc[UR16][R152.64], P1 ;  /* 0x1720000098fc7fae */ /* 0x000fe80008921850 */
[----:B------:R-:W-:Y:S04]  /*e820*/  LDGSTS.E [R252+0x17600], desc[UR16][R160.64], P1 ;  /* 0x17600000a0fc7fae */ /* 0x000fe80008921850 */
[----:B------:R-:W-:Y:S04]  /*e830*/  LDGSTS.E [R252+0x17a00], desc[UR16][R168.64], P1 ;  /* 0x17a00000a8fc7fae */ /* 0x000fe80008921850 */
[----:B------:R-:W-:Y:S01]  /*e840*/  LDGSTS.E [R252+0x17e00], desc[UR16][R176.64], P1 ;  /* 0x17e00000b0fc7fae */ /* 0x000fe20008921850 */
[----:B----4-:R-:W4:Y:S01]  /*e850*/  S2R R4, SR_TID.X ;  /* 0x0000000000047919 */ /* 0x010f220000002100 */
        /* <DEDUP_REMOVED lines=9> */
[----:B------:R-:W-:Y:S01]  /*e8f0*/  IMAD.WIDE R74, R6, 0x4, R74 ;  /* 0x00000004064a7825 */ /* 0x000fe200078e024a */
[----:B--2---:R-:W-:Y:S01]  /*e900*/  LDGSTS.E [R9+0x10300], desc[UR16][R244.64], P1 ;  /* 0x10300000f4097fae */ /* 0x004fe20008921850 */
[----:B------:R-:W-:-:S03]  /*e910*/  ISETP.NE.U32.AND P6, PT, R8, RZ, PT ;  /* 0x000000ff0800720c */ /* 0x000fc60003fc5070 */
[----:B------:R-:W-:Y:S04]  /*e920*/  LDGSTS.E [R9+0x10700], desc[UR16][R230.64], P1 ;  /* 0x10700000e6097fae */ /* 0x000fe80008921850 */
[----:B------:R-:W-:Y:S04]  /*e930*/  LDGSTS.E [R9+0x10b00], desc[UR16][R2.64], P1 ;  /* 0x10b0000002097fae */ /* 0x000fe80008921850 */
[----:B------:R-:W2:Y:S04]  /*e940*/  LDL.LU.64 R244, [R1+0x248] ;  /* 0x0002480001f47983 */ /* 0x000ea80000300a00 */
[----:B------:R-:W2:Y:S04]  /*e950*/  LDL.LU.64 R240, [R1+0x1f0] ;  /* 0x0001f00001f07983 */ /* 0x000ea80000300a00 */
[----:B------:R-:W2:Y:S04]  /*e960*/  LDL.LU R8, [R1+0x828] ;  /* 0x0008280001087983 */ /* 0x000ea80000300800 */
[----:B------:R-:W2:Y:S04]  /*e970*/  LDL.LU.64 R230, [R1+0x1e8] ;  /* 0x0001e80001e67983 */ /* 0x000ea80000300a00 */
        /* <DEDUP_REMOVED lines=20> */
[----:B----4-:R-:W-:-:S03]  /*eac0*/  SHF.R.U32.HI R4, RZ, 0x6, R4 ;  /* 0x00000006ff047819 */ /* 0x010fc60000011604 */
[----:B------:R-:W-:Y:S01]  /*ead0*/  LDGSTS.E [R9+0x14700], desc[UR16][R66.64], P1 ;  /* 0x1470000042097fae */ /* 0x000fe20008921850 */
[----:B------:R-:W-:-:S03]  /*eae0*/  IMAD.WIDE R130, R6, 0x4, R130 ;  /* 0x0000000406827825 */ /* 0x000fc600078e0282 */
[----:B------:R-:W-:Y:S01]  /*eaf0*/  LDGSTS.E [R9+0x14b00], desc[UR16][R74.64], P1 ;  /* 0x14b000004a097fae */ /* 0x000fe20008921850 */
[----:B------:R-:W-:-:S03]  /*eb00*/  IMAD.WIDE R138, R6, 0x4, R138 ;  /* 0x00000004068a7825 */ /* 0x000fc600078e028a */
[----:B------:R-:W-:Y:S01]  /*eb10*/  LDGSTS.E [R9+0x14f00], desc[UR16][R82.64], P1 ;  /* 0x14f0000052097fae */ /* 0x000fe20008921850 */
[----:B------:R-:W-:-:S03]  /*eb20*/  IMAD.WIDE R146, R6, 0x4, R146 ;  /* 0x0000000406927825 */ /* 0x000fc600078e0292 */
[----:B------:R-:W-:Y:S01]  /*eb30*/  LDGSTS.E [R9+0x15300], desc[UR16][R90.64], P1 ;  /* 0x153000005a097fae */ /* 0x000fe20008921850 */
[----:B------:R-:W-:Y:S01]  /*eb40*/  IMAD.WIDE R154, R6, 0x4, R154 ;  /* 0x00000004069a7825 */ /* 0x000fe200078e029a */
[----:B------:R-:W-:Y:S02]  /*eb50*/  SGXT.U32 R4, R4, 0x1 ;  /* 0x000000010404781a */ /* 0x000fe40000000000 */
[----:B------:R-:W-:Y:S01]  /*eb60*/  LDGSTS.E [R9+0x15700], desc[UR16][R98.64], P1 ;  /* 0x1570000062097fae */ /* 0x000fe20008921850 */
[----:B------:R-:W-:-:S03]  /*eb70*/  IMAD.WIDE R162, R6, 0x4, R162 ;  /* 0x0000000406a27825 */ /* 0x000fc600078e02a2 */
[----:B------:R-:W-:Y:S01]  /*eb80*/  LDGSTS.E [R9+0x15b00], desc[UR16][R106.64], P1 ;  /* 0x15b000006a097fae */ /* 0x000fe20008921850 */
[----:B------:R-:W-:-:S03]  /*eb90*/  IMAD.WIDE R170, R6, 0x4, R170 ;  /* 0x0000000406aa7825 */ /* 0x000fc600078e02aa */
[----:B------:R-:W-:Y:S01]  /*eba0*/  LDGSTS.E [R9+0x15f00], desc[UR16][R114.64], P1 ;  /* 0x15f0000072097fae */ /* 0x000fe20008921850 */
[----:B------:R-:W-:-:S03]  /*ebb0*/  IMAD.WIDE R12, R6, 0x4, R12 ;  /* 0x00000004060c7825 */ /* 0x000fc600078e020c */
[----:B------:R-:W-:Y:S01]  /*ebc0*/  LDGSTS.E [R9+0x16300], desc[UR16][R122.64], P1 ;  /* 0x163000007a097fae */ /* 0x000fe20008921850 */
[----:B------:R-:W-:-:S03]  /*ebd0*/  LOP3.LUT R4, R4, 0x26, RZ, 0xfc, !PT ;  /* 0x0000002604047812 */ /* 0x000fc600078efcff */
[----:B------:R-:W-:Y:S04]  /*ebe0*/  LDGSTS.E [R9+0x16700], desc[UR16][R130.64], P1 ;  /* 0x1670000082097fae */ /* 0x000fe80008921850 */
[----:B------:R-:W-:Y:S04]  /*ebf0*/  LDGSTS.E [R9+0x16b00], desc[UR16][R138.64], P1 ;  /* 0x16b000008a097fae */ /* 0x000fe80008921850 */
[----:B------:R-:W-:Y:S04]  /*ec00*/  LDGSTS.E [R9+0x16f00], desc[UR16][R146.64], P1 ;  /* 0x16f0000092097fae */ /* 0x000fe80008921850 */
[----:B------:R-:W-:Y:S04]  /*ec10*/  LDGSTS.E [R9+0x17300], desc[UR16][R154.64], P1 ;  /* 0x173000009a097fae */ /* 0x000fe80008921850 */
[----:B------:R-:W-:Y:S01]  /*ec20*/  LDGSTS.E [R9+0x17700], desc[UR16][R162.64], P1 ;  /* 0x17700000a2097fae */ /* 0x000fe20008921850 */
[----:B------:R-:W4:Y:S03]  /*ec30*/  S2R R221, SR_TID.X ;  /* 0x0000000000dd7919 */ /* 0x000f260000002100 */
[----:B------:R-:W-:Y:S04]  /*ec40*/  LDGSTS.E [R9+0x17b00], desc[UR16][R170.64], P1 ;  /* 0x17b00000aa097fae */ /* 0x000fe80008921850 */
[----:B------:R-:W-:Y:S01]  /*ec50*/  LDGSTS.E [R9+0x17f00], desc[UR16][R12.64], P1 ;  /* 0x17f000000c097fae */ /* 0x000fe20008921850 */
[----:B------:R-:W-:-:S02]  /*ec60*/  ISETP.GE.AND P1, PT, R4, UR5, PT ;  /* 0x0000000504007c0c */ /* 0x000fc4000bf26270 */
[----:B------:R-:W3:Y:S02]  /*ec70*/  S2R R4, SR_TID.X ;  /* 0x0000000000047919 */ /* 0x000ee40000002100 */
[----:B-1----:R-:W-:Y:S01]  /*ec80*/  SEL R222, RZ, 0x4, P1 ;  /* 0x00000004ffde7807 */ /* 0x002fe20000800000 */
[----:B------:R-:W0:Y:S01]  /*ec90*/  LDGDEPBAR ;  /* 0x00000000000079af */ /* 0x000e220000000000 */
[----:B----4-:R-:W-:-:S04]  /*eca0*/  SHF.R.U32.HI R221, RZ, 0x6, R221 ;  /* 0x00000006ffdd7819 */ /* 0x010fc800000116dd */
[----:B------:R-:W-:-:S04]  /*ecb0*/  SGXT.U32 R221, R221, 0x1 ;  /* 0x00000001dddd781a */ /* 0x000fc80000000000 */
[----:B------:R-:W-:Y:S02]  /*ecc0*/  LOP3.LUT R221, R221, 0x8, RZ, 0xfc, !PT ;  /* 0x00000008dddd7812 */ /* 0x000fe400078efcff */
[----:B---3--:R-:W-:-:S04]  /*ecd0*/  SHF.R.U32.HI R4, RZ, 0x6, R4 ;  /* 0x00000006ff047819 */ /* 0x008fc80000011604 */
[----:B------:R-:W-:Y:S01]  /*ece0*/  SGXT.U32 R4, R4, 0x1 ;  /* 0x000000010404781a */ /* 0x000fe20000000000 */
[----:B------:R-:W-:Y:S01]  /*ecf0*/  BAR.SYNC.DEFER_BLOCKING 0x0 ;  /* 0x0000000000007b1d */ /* 0x000fe20000010000 */
[----:B------:R-:W-:Y:S02]  /*ed00*/  ISETP.GE.AND P1, PT, R221, UR5, PT ;  /* 0x00000005dd007c0c */ /* 0x000fe4000bf26270 */
[----:B------:R-:W-:Y:S02]  /*ed10*/  LOP3.LUT R4, R4, 0xa, RZ, 0xfc, !PT ;  /* 0x0000000a04047812 */ /* 0x000fe400078efcff */
[----:B------:R-:W-:Y:S02]  /*ed20*/  SEL R223, RZ, 0x4, P1 ;  /* 0x00000004ffdf7807 */ /* 0x000fe40000800000 */
[----:B------:R-:W-:Y:S02]  /*ed30*/  ISETP.GE.AND P1, PT, R4, UR5, PT ;  /* 0x0000000504007c0c */ /* 0x000fe4000bf26270 */
[----:B------:R-:W1:Y:S01]  /*ed40*/  S2R R4, SR_TID.X ;  /* 0x0000000000047919 */ /* 0x000e620000002100 */
[----:B------:R-:W-:Y:S01]  /*ed50*/  ISETP.NE.U32.AND P3, PT, R220, RZ, PT ;  /* 0x000000ffdc00720c */ /* 0x000fe20003f65070 */
[----:B------:R-:W-:-:S02]  /*ed60*/  IMAD.WIDE R220, R5, 0x4, R246 ;  /* 0x0000000405dc7825 */ /* 0x000fc400078e02f6 */
[----:B------:R-:W3:Y:S03]  /*ed70*/  S2R R246, SR_TID.X ;  /* 0x0000000000f67919 */ /* 0x000ee60000002100 */
[----:B------:R-:W-:Y:S01]  /*ed80*/  @!PT LDS RZ, [RZ] ;  /* 0x00000000fffff984 */ /* 0x000fe20000000800 */
[----:B------:R-:W-:Y:S01]  /*ed90*/  @!PT LDS RZ, [RZ] ;  /* 0x00000000fffff984 */ /* 0x000fe20000000800 */
[----:B------:R-:W-:Y:S01]  /*eda0*/  @!PT LDS RZ, [RZ] ;  /* 0x00000000fffff984 */ /* 0x000fe20000000800 */
[----:B------:R4:W-:Y:S01]  /*edb0*/  LDGSTS.E [R10+0x48000], desc[UR16][R220.64], P6 ;  /* 0x48000000dc0a7fae */ /* 0x0009e2000b121850 */
[----:B-1----:R-:W-:-:S04]  /*edc0*/  SHF.R.U32.HI R4, RZ, 0x6, R4 ;  /* 0x00000006ff047819 */ /* 0x002fc80000011604 */
[----:B------:R-:W-:-:S04]  /*edd0*/  SGXT.U32 R4, R4, 0x1 ;  /* 0x000000010404781a */ /* 0x000fc80000000000 */
[----:B------:R-:W-:-:S04]  /*ede0*/  LOP3.LUT R4, R4, 0x28, RZ, 0xfc, !PT ;  /* 0x0000002804047812 */ /* 0x000fc800078efcff */
[----:B------:R-:W-:Y:S02]  /*edf0*/  ISETP.GE.AND P6, PT, R4, UR5, PT ;  /* 0x0000000504007c0c */ /* 0x000fe4000bfc6270 */
[----:B------:R-:W1:Y:S01]  /*ee00*/  S2R R4, SR_TID.X ;  /* 0x0000000000047919 */ /* 0x000e620000002100 */
[----:B---3--:R-:W-:Y:S02]  /*ee10*/  SHF.R.U32.HI R246, RZ, 0x6, R246 ;  /* 0x00000006fff67819 */ /* 0x008fe400000116f6 */
[----:B----4-:R-:W-:Y:S02]  /*ee20*/  SEL R220, R228, RZ, P0 ;  /* 0x000000ffe4dc7207 */ /* 0x010fe40000000000 */
[----:B------:R-:W-:Y:S02]  /*ee30*/  SGXT.U32 R246, R246, 0x1 ;  /* 0x00000001f6f6781a */ /* 0x000fe40000000000 */
[----:B------:R-:W-:Y:S02]  /*ee40*/  SEL R228, RZ, 0x4, P6 ;  /* 0x00000004ffe47807 */ /* 0x000fe40003000000 */
[----:B------:R-:W-:-:S02]  /*ee50*/  LOP3.LUT R246, R246, 0xc, RZ, 0xfc, !PT ;  /* 0x0000000cf6f67812 */ /* 0x000fc400078efcff */
[----:B-1----:R-:W-:-:S04]  /*ee60*/  SHF.R.U32.HI R4, RZ, 0x6, R4 ;  /* 0x00000006ff047819 */ /* 0x002fc80000011604 */
[----:B------:R-:W-:-:S04]  /*ee70*/  SGXT.U32 R4, R4, 0x1 ;  /* 0x000000010404781a */ /* 0x000fc80000000000 */
[----:B------:R-:W-:-:S04]  /*ee80*/  LOP3.LUT R4, R4, 0x2a, RZ, 0xfc, !PT ;  /* 0x0000002a04047812 */ /* 0x000fc800078efcff */
[----:B------:R-:W-:-:S04]  /*ee90*/  ISETP.GE.AND P6, PT, R4, UR5, PT ;  /* 0x0000000504007c0c */ /* 0x000fc8000bfc6270 */
[----:B------:R-:W-:Y:S02]  /*eea0*/  SEL R4, RZ, 0x4, P6 ;  /* 0x00000004ff047807 */ /* 0x000fe40003000000 */
[----:B------:R-:W-:-:S04]  /*eeb0*/  ISETP.GE.AND P6, PT, R246, UR5, PT ;  /* 0x00000005f6007c0c */ /* 0x000fc8000bfc6270 */
[----:B------:R-:W-:Y:S02]  /*eec0*/  SEL R249, RZ, 0x4, P6 ;  /* 0x00000004fff97807 */ /* 0x000fe40003000000 */
[----:B------:R-:W-:Y:S02]  /*eed0*/  ISETP.NE.U32.AND P6, PT, R7, RZ, PT ;  /* 0x000000ff0700720c */ /* 0x000fe40003fc5070 */
[----:B------:R-:W-:Y:S02]  /*eee0*/  SEL R6, RZ, 0x4, P1 ;  /* 0x00000004ff067807 */ /* 0x000fe40000800000 */
[----:B------:R-:W-:Y:S01]  /*eef0*/  ISETP.NE.U32.AND P1, PT, R220, RZ, PT ;  /* 0x000000ffdc00720c */ /* 0x000fe20003f25070 */
[----:B--2---:R-:W-:-:S08]  /*ef00*/  IMAD.WIDE R220, R5, 0x4, R244 ;  /* 0x0000000405dc7825 */ /* 0x004fd000078e02f4 */
[----:B------:R1:W-:Y:S02]  /*ef10*/  LDGSTS.E [R10+0x48008], desc[UR16][R220.64], P6 ;  /* 0x48008000dc0a7fae */ /* 0x0003e4000b121850 */
[----:B-1----:R-:W-:-:S05]  /*ef20*/  IMAD.WIDE R220, R5, 0x4, R240 ;  /* 0x0000000405dc7825 */ /* 0x002fca00078e02f0 */
[----:B------:R1:W-:Y:S02]  /*ef30*/  LDGSTS.E [R10+0x4a000], desc[UR16][R220.64], P5 ;  /* 0x4a000000dc0a7fae */ /* 0x0003e4000a921850 */
[----:B-1----:R-:W-:-:S05]  /*ef40*/  IMAD.WIDE R220, R5, 0x4, R230 ;  /* 0x0000000405dc7825 */ /* 0x002fca00078e02e6 */
[----:B------:R1:W-:Y:S04]  /*ef50*/  LDGSTS.E [R10+0x4a008], desc[UR16][R220.64], P4 ;  /* 0x4a008000dc0a7fae */ /* 0x0003e8000a121850 */
[----:B------:R-:W1:Y:S01]  /*ef60*/  LDL.LU.64 R220, [R1+0x240] ;  /* 0x0002400001dc7983 */ /* 0x000e620000300a00 */
[----:B------:R-:W2:Y:S01]  /*ef70*/  S2R R7, SR_TID.X ;  /* 0x0000000000077919 */ /* 0x000ea20000002100 */
[----:B------:R-:W3:Y:S01]  /*ef80*/  S2R R244, SR_TID.X ;  /* 0x0000000000f47919 */ /* 0x000ee20000002100 */
[----:B--2---:R-:W-:-:S04]  /*ef90*/  SHF.R.U32.HI R7, RZ, 0x6, R7 ;  /* 0x00000006ff077819 */ /* 0x004fc80000011607 */
[----:B------:R-:W-:-:S04]  /*efa0*/  SGXT.U32 R7, R7, 0x1 ;  /* 0x000000010707781a */ /* 0x000fc80000000000 */
[----:B------:R-:W-:-:S04]  /*efb0*/  LOP3.LUT R7, R7, 0xe, RZ, 0xfc, !PT ;  /* 0x0000000e07077812 */ /* 0x000fc800078efcff */
[----:B------:R-:W-:Y:S02]  /*efc0*/  ISETP.GE.AND P6, PT, R7, UR5, PT ;  /* 0x0000000507007c0c */ /* 0x000fe4000bfc6270 */
[----:B------:R-:W2:Y:S01]  /*efd0*/  S2R R7, SR_TID.X ;  /* 0x0000000000077919 */ /* 0x000ea20000002100 */
[----:B-1----:R-:W-:-:S05]  /*efe0*/  IMAD.WIDE R220, R5, 0x4, R220 ;  /* 0x0000000405dc7825 */ /* 0x002fca00078e02dc */
[----:B------:R1:W-:Y:S04]  /*eff0*/  LDGSTS.E [R11+0x48000], desc[UR16][R220.64], P2 ;  /* 0x48000000dc0b7fae */ /* 0x0003e80009121850 */
[----:B------:R-:W1:Y:S01]  /*f000*/  LDL.LU.64 R220, [R1+0x238] ;  /* 0x0002380001dc7983 */ /* 0x000e620000300a00 */
[----:B---3--:R-:W-:Y:S02]  /*f010*/  SHF.R.U32.HI R244, RZ, 0x6, R244 ;  /* 0x00000006fff47819 */ /* 0x008fe400000116f4 */
[----:B--2---:R-:W-:Y:S02]  /*f020*/  SHF.R.U32.HI R7, RZ, 0x6, R7 ;  /* 0x00000006ff077819 */ /* 0x004fe40000011607 */
[----:B------:R-:W-:Y:S02]  /*f030*/  SGXT.U32 R244, R244, 0x1 ;  /* 0x00000001f4f4781a */ /* 0x000fe40000000000 */
[----:B------:R-:W-:-:S02]  /*f040*/  SGXT.U32 R7, R7, 0x1 ;  /* 0x000000010707781a */ /* 0x000fc40000000000 */
[----:B------:R-:W-:Y:S02]  /*f050*/  LOP3.LUT R244, R244, 0x2c, RZ, 0xfc, !PT ;  /* 0x0000002cf4f47812 */ /* 0x000fe400078efcff */
[----:B------:R-:W-:Y:S02]  /*f060*/  SEL R247, RZ, 0x4, P6 ;  /* 0x00000004fff77807 */ /* 0x000fe40003000000 */
[----:B------:R-:W-:Y:S02]  /*f070*/  LOP3.LUT R7, R7, 0x2e, RZ, 0xfc, !PT ;  /* 0x0000002e07077812 */ /* 0x000fe400078efcff */
[----:B------:R-:W-:Y:S01]  /*f080*/  ISETP.GE.AND P6, PT, R244, UR5, PT ;  /* 0x00000005f4007c0c */ /* 0x000fe2000bfc6270 */
[----:B------:R-:W2:Y:S03]  /*f090*/  S2R R245, SR_TID.X ;  /* 0x0000000000f57919 */ /* 0x000ea60000002100 */
[----:B------:R-:W-:-:S02]  /*f0a0*/  SEL R244, RZ, 0x4, P6 ;  /* 0x00000004fff47807 */ /* 0x000fc40003000000 */
[----:B------:R-:W-:Y:S02]  /*f0b0*/  ISETP.GE.AND P6, PT, R7, UR5, PT ;  /* 0x0000000507007c0c */ /* 0x000fe4000bfc6270 */
[----:B------:R-:W3:Y:S01]  /*f0c0*/  S2R R7, SR_TID.X ;  /* 0x0000000000077919 */ /* 0x000ee20000002100 */
[----:B------:R-:W4:Y:S01]  /*f0d0*/  S2R R246, SR_TID.X ;  /* 0x0000000000f67919 */ /* 0x000f220000002100 */
[----:B--2---:R-:W-:-:S04]  /*f0e0*/  SHF.R.U32.HI R245, RZ, 0x6, R245 ;  /* 0x00000006fff57819 */ /* 0x004fc800000116f5 */
[----:B------:R-:W-:Y:S02]  /*f0f0*/  SGXT.U32 R245, R245, 0x1 ;  /* 0x00000001f5f5781a */ /* 0x000fe40000000000 */
[----:B---3--:R-:W-:Y:S02]  /*f100*/  SHF.R.U32.HI R7, RZ, 0x6, R7 ;  /* 0x00000006ff077819 */ /* 0x008fe40000011607 */
[----:B------:R-:W-:Y:S02]  /*f110*/  LOP3.LUT R245, R245, 0x10, RZ, 0xfc, !PT ;  /* 0x00000010f5f57812 */ /* 0x000fe400078efcff */
[----:B------:R-:W-:Y:S02]  /*f120*/  SGXT.U32 R7, R7, 0x1 ;  /* 0x000000010707781a */ /* 0x000fe40000000000 */
[----:B------:R-:W-:Y:S02]  /*f130*/  ISETP.GE.AND P5, PT, R245, UR5, PT ;  /* 0x00000005f5007c0c */ /* 0x000fe4000bfa6270 */
[----:B------:R-:W-:-:S02]  /*f140*/  LOP3.LUT R7, R7, 0x12, RZ, 0xfc, !PT ;  /* 0x0000001207077812 */ /* 0x000fc400078efcff */
[----:B------:R-:W-:Y:S02]  /*f150*/  SEL R235, RZ, 0x4, P5 ;  /* 0x00000004ffeb7807 */ /* 0x000fe40002800000 */
[----:B------:R-:W-:Y:S02]  /*f160*/  ISETP.GE.AND P5, PT, R7, UR5, PT ;  /* 0x0000000507007c0c */ /* 0x000fe4000bfa6270 */
[----:B------:R-:W2:Y:S01]  /*f170*/  S2R R7, SR_TID.X ;  /* 0x0000000000077919 */ /* 0x000ea20000002100 */
[----:B----4-:R-:W-:-:S04]  /*f180*/  SHF.R.U32.HI R246, RZ, 0x6, R246 ;  /* 0x00000006fff67819 */ /* 0x010fc800000116f6 */
[----:B------:R-:W-:-:S04]  /*f190*/  SGXT.U32 R246, R246, 0x1 ;  /* 0x00000001f6f6781a */ /* 0x000fc80000000000 */
[----:B------:R-:W-:Y:S02]  /*f1a0*/  LOP3.LUT R246, R246, 0x30, RZ, 0xfc, !PT ;  /* 0x00000030f6f67812 */ /* 0x000fe400078efcff */
[----:B------:R-:W-:Y:S02]  /*f1b0*/  SEL R245, RZ, 0x4, P5 ;  /* 0x00000004fff57807 */ /* 0x000fe40002800000 */
[----:B------:R-:W-:-:S04]  /*f1c0*/  ISETP.GE.AND P5, PT, R246, UR5, PT ;  /* 0x00000005f6007c0c */ /* 0x000fc8000bfa6270 */
[----:B------:R-:W-:Y:S02]  /*f1d0*/  SEL R240, RZ, 0x4, P5 ;  /* 0x00000004fff07807 */ /* 0x000fe40002800000 */
[----:B--2---:R-:W-:-:S04]  /*f1e0*/  SHF.R.U32.HI R7, RZ, 0x6, R7 ;  /* 0x00000006ff077819 */ /* 0x004fc80000011607 */
[----:B------:R-:W-:-:S04]  /*f1f0*/  SGXT.U32 R7, R7, 0x1 ;  /* 0x000000010707781a */ /* 0x000fc80000000000 */
[----:B------:R-:W-:-:S04]  /*f200*/  LOP3.LUT R7, R7, 0x32, RZ, 0xfc, !PT ;  /* 0x0000003207077812 */ /* 0x000fc800078efcff */
[----:B------:R-:W-:Y:S02]  /*f210*/  ISETP.GE.AND P5, PT, R7, UR5, PT ;  /* 0x0000000507007c0c */ /* 0x000fe4000bfa6270 */
        /* <DEDUP_REMOVED lines=15> */
[----:B------:R-:W-:Y:S02]  /*f310*/  SEL R10, R6, RZ, P0 ;  /* 0x000000ff060a7207 */ /* 0x000fe40000000000 */
[----:B------:R-:W-:Y:S02]  /*f320*/  SEL R6, RZ, 0x4, P4 ;  /* 0x00000004ff067807 */ /* 0x000fe40002000000 */
[----:B------:R-:W-:Y:S02]  /*f330*/  LOP3.LUT R7, R7, 0x34, RZ, 0xfc, !PT ;  /* 0x0000003407077812 */ /* 0x000fe400078efcff */
[----:B------:R-:W-:-:S04]  /*f340*/  ISETP.GE.AND P4, PT, R246, UR5, PT ;  /* 0x00000005f6007c0c */ /* 0x000fc8000bf86270 */
[----:B------:R-:W-:Y:S02]  /*f350*/  SEL R246, RZ, 0x4, P4 ;  /* 0x00000004fff67807 */ /* 0x000fe40002000000 */
[----:B------:R-:W-:Y:S02]  /*f360*/  ISETP.GE.AND P4, PT, R7, UR5, PT ;  /* 0x0000000507007c0c */ /* 0x000fe4000bf86270 */
[----:B------:R-:W2:Y:S01]  /*f370*/  S2R R7, SR_TID.X ;  /* 0x0000000000077919 */ /* 0x000ea20000002100 */
[----:B------:R-:W-:Y:S02]  /*f380*/  SEL R241, RZ, 0x4, P5 ;  /* 0x00000004fff17807 */ /* 0x000fe40002800000 */
[----:B------:R-:W-:Y:S02]  /*f390*/  ISETP.NE.U32.AND P5, PT, R10, RZ, PT ;  /* 0x000000ff0a00720c */ /* 0x000fe40003fa5070 */
[----:B------:R-:W-:Y:S02]  /*f3a0*/  SEL R10, R228, RZ, P0 ;  /* 0x000000ffe40a7207 */ /* 0x000fe40000000000 */
[----:B------:R-:W3:Y:S01]  /*f3b0*/  S2R R228, SR_TID.X ;  /* 0x0000000000e47919 */ /* 0x000ee20000002100 */
[----:B--2---:R-:W-:-:S04]  /*f3c0*/  SHF.R.U32.HI R7, RZ, 0x6, R7 ;  /* 0x00000006ff077819 */ /* 0x004fc80000011607 */
[----:B------:R-:W-:-:S04]  /*f3d0*/  SGXT.U32 R7, R7, 0x1 ;  /* 0x000000010707781a */ /* 0x000fc80000000000 */
[----:B------:R-:W-:-:S04]  /*f3e0*/  LOP3.LUT R7, R7, 0x36, RZ, 0xfc, !PT ;  /* 0x0000003607077812 */ /* 0x000fc800078efcff */
[----:B------:R-:W-:Y:S02]  /*f3f0*/  ISETP.GE.AND P2, PT, R7, UR5, PT ;  /* 0x0000000507007c0c */ /* 0x000fe4000bf46270 */
[----:B------:R-:W2:Y:S01]  /*f400*/  S2R R7, SR_TID.X ;  /* 0x0000000000077919 */ /* 0x000ea20000002100 */
[----:B---3--:R-:W-:-:S04]  /*f410*/  SHF.R.U32.HI R228, RZ, 0x6, R228 ;  /* 0x00000006ffe47819 */ /* 0x008fc800000116e4 */
        /* <DEDUP_REMOVED lines=10> */
[----:B------:R-:W-:Y:S02]  /*f4c0*/  SEL R231, RZ, 0x4, P4 ;  /* 0x00000004ffe77807 */ /* 0x000fe40002000000 */
[----:B------:R-:W-:Y:S01]  /*f4d0*/  ISETP.NE.U32.AND P4, PT, R10, RZ, PT ;  /* 0x000000ff0a00720c */ /* 0x000fe20003f85070 */
[----:B------:R-:W3:Y:S01]  /*f4e0*/  S2R R248, SR_TID.X ;  /* 0x0000000000f87919 */ /* 0x000ee20000002100 */
[----:B------:R-:W-:Y:S02]  /*f4f0*/  SEL R10, R4, RZ, P0 ;  /* 0x000000ff040a7207 */ /* 0x000fe40000000000 */
[----:B------:R-:W4:Y:S01]  /*f500*/  S2R R4, SR_TID.X ;  /* 0x0000000000047919 */ /* 0x000f220000002100 */
[----:B------:R-:W-:-:S02]  /*f510*/  SEL R228, RZ, 0x4, P2 ;  /* 0x00000004ffe47807 */ /* 0x000fc40001000000 */
[----:B------:R-:W-:-:S04]  /*f520*/  ISETP.GE.AND P2, PT, R8, UR5, PT ;  /* 0x0000000508007c0c */ /* 0x000fc8000bf46270 */
[----:B------:R-:W-:Y:S02]  /*f530*/  SEL R8, RZ, 0x4, P2 ;  /* 0x00000004ff087807 */ /* 0x000fe40001000000 */
[----:B--2---:R-:W-:-:S04]  /*f540*/  SHF.R.U32.HI R7, RZ, 0x6, R7 ;  /* 0x00000006ff077819 */ /* 0x004fc80000011607 */
[----:B------:R-:W-:Y:S02]  /*f550*/  SGXT.U32 R7, R7, 0x1 ;  /* 0x000000010707781a */ /* 0x000fe40000000000 */
[----:B---3--:R-:W-:Y:S02]  /*f560*/  SHF.R.U32.HI R248, RZ, 0x6, R248 ;  /* 0x00000006fff87819 */ /* 0x008fe400000116f8 */
[----:B----4-:R-:W-:Y:S02]  /*f570*/  SHF.R.U32.HI R4, RZ, 0x6, R4 ;  /* 0x00000006ff047819 */ /* 0x010fe40000011604 */
[----:B------:R-:W-:Y:S02]  /*f580*/  LOP3.LUT R7, R7, 0x3a, RZ, 0xfc, !PT ;  /* 0x0000003a07077812 */ /* 0x000fe400078efcff */
[----:B------:R-:W-:Y:S02]  /*f590*/  SGXT.U32 R248, R248, 0x1 ;  /* 0x00000001f8f8781a */ /* 0x000fe40000000000 */
[----:B------:R-:W-:-:S02]  /*f5a0*/  SGXT.U32 R4, R4, 0x1 ;  /* 0x000000010404781a */ /* 0x000fc40000000000 */
[----:B------:R-:W-:Y:S02]  /*f5b0*/  ISETP.GE.AND P2, PT, R7, UR5, PT ;  /* 0x0000000507007c0c */ /* 0x000fe4000bf46270 */
[----:B------:R-:W-:Y:S02]  /*f5c0*/  LOP3.LUT R248, R248, 0x1e, RZ, 0xfc, !PT ;  /* 0x0000001ef8f87812 */ /* 0x000fe400078efcff */
[----:B------:R-:W-:Y:S02]  /*f5d0*/  LOP3.LUT R4, R4, 0x1c, RZ, 0xfc, !PT ;  /* 0x0000001c04047812 */ /* 0x000fe400078efcff */
[----:B------:R-:W-:Y:S02]  /*f5e0*/  SEL R7, RZ, 0x4, P2 ;  /* 0x00000004ff077807 */ /* 0x000fe40001000000 */
[----:B------:R-:W-:Y:S02]  /*f5f0*/  ISETP.NE.U32.AND P3, PT, R10, RZ, PT ;  /* 0x000000ff0a00720c */ /* 0x000fe40003f65070 */
[----:B------:R-:W-:-:S02]  /*f600*/  ISETP.GE.AND P2, PT, R4, UR5, PT ;  /* 0x0000000504007c0c */ /* 0x000fc4000bf46270 */
[----:B------:R-:W-:Y:S02]  /*f610*/  SEL R10, R249, RZ, P0 ;  /* 0x000000fff90a7207 */ /* 0x000fe40000000000 */
[----:B------:R-:W-:Y:S02]  /*f620*/  SEL R4, RZ, 0x4, P2 ;  /* 0x00000004ff047807 */ /* 0x000fe40001000000 */
[----:B------:R-:W-:Y:S02]  /*f630*/  ISETP.NE.U32.AND P2, PT, R10, RZ, PT ;  /* 0x000000ff0a00720c */ /* 0x000fe40003f45070 */
[----:B------:R-:W-:Y:S02]  /*f640*/  SEL R10, R247, RZ, P0 ;  /* 0x000000fff70a7207 */ /* 0x000fe40000000000 */
[----:B------:R-:W2:Y:S01]  /*f650*/  S2R R247, SR_TID.X ;  /* 0x0000000000f77919 */ /* 0x000ea20000002100 */
[----:B------:R-:W-:Y:S02]  /*f660*/  SEL R234, RZ, 0x4, P6 ;  /* 0x00000004ffea7807 */ /* 0x000fe40003000000 */
[----:B------:R-:W-:-:S02]  /*f670*/  SEL R249, R246, RZ, P0 ;  /* 0x000000fff6f97207 */ /* 0x000fc40000000000 */
[----:B------:R-:W-:Y:S02]  /*f680*/  SEL R246, R231, RZ, P0 ;  /* 0x000000ffe7f67207 */ /* 0x000fe40000000000 */
[----:B------:R-:W-:Y:S02]  /*f690*/  SEL R231, R229, RZ, P0 ;  /* 0x000000ffe5e77207 */ /* 0x000fe40000000000 */
[----:B------:R-:W-:Y:S02]  /*f6a0*/  SEL R229, R4, RZ, P0 ;  /* 0x000000ff04e57207 */ /* 0x000fe40000000000 */
[----:B--2---:R-:W-:-:S04]  /*f6b0*/  SHF.R.U32.HI R247, RZ, 0x6, R247 ;  /* 0x00000006fff77819 */ /* 0x004fc800000116f7 */
[----:B------:R-:W-:-:S04]  /*f6c0*/  SGXT.U32 R247, R247, 0x1 ;  /* 0x00000001f7f7781a */ /* 0x000fc80000000000 */
[----:B------:R-:W-:Y:S01]  /*f6d0*/  LOP3.LUT R247, R247, 0x3e, RZ, 0xfc, !PT ;  /* 0x0000003ef7f77812 */ /* 0x000fe200078efcff */
[----:B-1----:R-:W-:-:S05]  /*f6e0*/  IMAD.WIDE R220, R5, 0x4, R220 ;  /* 0x0000000405dc7825 */ /* 0x002fca00078e02dc */
[----:B------:R1:W-:Y:S01]  /*f6f0*/  LDGSTS.E [R11+0x4a000], desc[UR16][R220.64], P1 ;  /* 0x4a000000dc0b7fae */ /* 0x0003e20008921850 */
[----:B------:R-:W-:Y:S02]  /*f700*/  ISETP.GE.AND P1, PT, R248, UR5, PT ;  /* 0x00000005f8007c0c */ /* 0x000fe4000bf26270 */
[----:B------:R-:W2:Y:S02]  /*f710*/  S2R R248, SR_TID.X ;  /* 0x0000000000f87919 */ /* 0x000ea40000002100 */
[----:B-1----:R-:W-:Y:S02]  /*f720*/  SEL R221, RZ, 0x4, P1 ;  /* 0x00000004ffdd7807 */ /* 0x002fe40000800000 */
[----:B--2---:R-:W-:-:S04]  /*f730*/  SHF.R.U32.HI R248, RZ, 0x6, R248 ;  /* 0x00000006fff87819 */ /* 0x004fc800000116f8 */
[----:B------:R-:W-:-:S04]  /*f740*/  SGXT.U32 R248, R248, 0x1 ;  /* 0x00000001f8f8781a */ /* 0x000fc80000000000 */
[----:B------:R-:W-:-:S04]  /*f750*/  LOP3.LUT R248, R248, 0x3c, RZ, 0xfc, !PT ;  /* 0x0000003cf8f87812 */ /* 0x000fc800078efcff */
[----:B------:R-:W-:-:S04]  /*f760*/  ISETP.GE.AND P6, PT, R248, UR5, PT ;  /* 0x00000005f8007c0c */ /* 0x000fc8000bfc6270 */
[----:B------:R-:W-:Y:S02]  /*f770*/  SEL R220, RZ, 0x4, P6 ;  /* 0x00000004ffdc7807 */ /* 0x000fe40003000000 */
[----:B------:R-:W-:Y:S02]  /*f780*/  ISETP.GE.AND P6, PT, R247, UR5, PT ;  /* 0x00000005f7007c0c */ /* 0x000fe4000bfc6270 */
[----:B------:R-:W-:Y:S02]  /*f790*/  SEL R247, R228, RZ, P0 ;  /* 0x000000ffe4f77207 */ /* 0x000fe40000000000 */
[----:B------:R-:W-:Y:S02]  /*f7a0*/  SEL R228, R7, RZ, P0 ;  /* 0x000000ff07e47207 */ /* 0x000fe40000000000 */
[----:B------:R-:W-:Y:S02]  /*f7b0*/  SEL R4, R221, RZ, P0 ;  /* 0x000000ffdd047207 */ /* 0x000fe40000000000 */
[----:B------:R-:W-:-:S02]  /*f7c0*/  SEL R7, R220, RZ, P0 ;  /* 0x000000ffdc077207 */ /* 0x000fc40000000000 */
[----:B------:R-:W2:Y:S01]  /*f7d0*/  LDL.LU.64 R220, [R1+0x1d8] ;  /* 0x0001d80001dc7983 */ /* 0x000ea20000300a00 */
[----:B------:R-:W-:Y:S02]  /*f7e0*/  ISETP.NE.U32.AND P1, PT, R10, RZ, PT ;  /* 0x000000ff0a00720c */ /* 0x000fe40003f25070 */
[----:B------:R-:W-:Y:S02]  /*f7f0*/  SEL R10, RZ, 0x4, P6 ;  /* 0x00000004ff0a7807 */ /* 0x000fe40003000000 */
[----:B------:R-:W-:Y:S02]  /*f800*/  SEL R222, R222, RZ, P0 ;  /* 0x000000ffdede7207 */ /* 0x000fe40000000000 */
[----:B------:R-:W-:Y:S02]  /*f810*/  SEL R248, R8, RZ, P0 ;  /* 0x000000ff08f87207 */ /* 0x000fe40000000000 */
[----:B------:R-:W-:Y:S02]  /*f820*/  SEL R223, R223, RZ, P0 ;  /* 0x000000ffdfdf7207 */ /* 0x000fe40000000000 */
[----:B------:R-:W-:-:S02]  /*f830*/  SEL R0, R0, RZ, P0 ;  /* 0x000000ff00007207 */ /* 0x000fc40000000000 */
[----:B------:R-:W-:Y:S02]  /*f840*/  SEL R244, R244, RZ, P0 ;  /* 0x000000fff4f47207 */ /* 0x000fe40000000000 */
[----:B------:R-:W-:Y:S02]  /*f850*/  SEL R234, R234, RZ, P0 ;  /* 0x000000ffeaea7207 */ /* 0x000fe40000000000 */
[----:B------:R-:W-:Y:S02]  /*f860*/  SEL R235, R235, RZ, P0 ;  /* 0x000000ffebeb7207 */ /* 0x000fe40000000000 */
[----:B------:R-:W-:Y:S02]  /*f870*/  SEL R245, R245, RZ, P0 ;  /* 0x000000fff5f57207 */ /* 0x000fe40000000000 */
[----:B------:R-:W-:Y:S02]  /*f880*/  SEL R240, R240, RZ, P0 ;  /* 0x000000fff0f07207 */ /* 0x000fe40000000000 */
[----:B------:R-:W-:-:S02]  /*f890*/  SEL R241, R241, RZ, P0 ;  /* 0x000000fff1f17207 */ /* 0x000fc40000000000 */
[----:B------:R-:W-:Y:S02]  /*f8a0*/  SEL R6, R6, RZ, P0 ;  /* 0x000000ff06067207 */ /* 0x000fe40000000000 */
[----:B------:R-:W-:Y:S02]  /*f8b0*/  SEL R230, R230, RZ, P0 ;  /* 0x000000ffe6e67207 */ /* 0x000fe40000000000 */
[----:B------:R-:W-:Y:S02]  /*f8c0*/  SEL R8, R10, RZ, P0 ;  /* 0x000000ff0a087207 */ /* 0x000fe40000000000 */
[----:B------:R-:W-:Y:S02]  /*f8d0*/  ISETP.NE.U32.AND P0, PT, R222, RZ, PT ;  /* 0x000000ffde00720c */ /* 0x000fe40003f05070 */
[----:B------:R-:W3:Y:S01]  /*f8e0*/  LDL.LU R222, [R1+0x824] ;  /* 0x0008240001de7983 */ /* 0x000ee20000300800 */
[----:B------:R-:W-:-:S03]  /*f8f0*/  ISETP.NE.U32.AND P6, PT, R223, RZ, PT ;  /* 0x000000ffdf00720c */ /* 0x000fc60003fc5070 */
[----:B------:R-:W3:Y:S01]  /*f900*/  LDL.LU R223, [R1+0x820] ;  /* 0x0008200001df7983 */ /* 0x000ee20000300800 */
[----:B--2---:R-:W-:-:S06]  /*f910*/  IMAD.WIDE R220, R5, 0x4, R220 ;  /* 0x0000000405dc7825 */ /* 0x004fcc00078e02dc */
[----:B------:R1:W-:Y:S01]  /*f920*/  LDGSTS.E [R11+0x4a008], desc[UR16][R220.64], P0 ;  /* 0x4a008000dc0b7fae */ /* 0x0003e20008121850 */
[----:B------:R-:W-:-:S03]  /*f930*/  ISETP.NE.U32.AND P0, PT, R244, RZ, PT ;  /* 0x000000fff400720c */ /* 0x000fc60003f05070 */
[----:B------:R-:W1:Y:S04]  /*f940*/  LDL.LU.64 R10, [R1+0x230] ;  /* 0x00023000010a7983 */ /* 0x000e680000300a00 */
[----:B------:R-:W2:Y:S04]  /*f950*/  LDL.LU.64 R220, [R1+0x218] ;  /* 0x0002180001dc7983 */ /* 0x000ea80000300a00 */
[----:B------:R-:W4:Y:S01]  /*f960*/  LDL.LU R244, [R1+0x81c] ;  /* 0x00081c0001f47983 */ /* 0x000f220000300800 */
[----:B-1----:R-:W-:-:S05]  /*f970*/  IMAD.WIDE R10, R5, 0x4, R10 ;  /* 0x00000004050a7825 */ /* 0x002fca00078e020a */
[----:B----4-:R1:W-:Y:S04]  /*f980*/  LDGSTS.E [R244+0x48000], desc[UR16][R10.64], P6 ;  /* 0x480000000af47fae */ /* 0x0103e8000b121850 */
[----:B------:R-:W1:Y:S01]  /*f990*/  LDL.LU.64 R10, [R1+0x228] ;  /* 0x00022800010a7983 */ /* 0x000e620000300a00 */
[----:B------:R-:W-:-:S03]  /*f9a0*/  ISETP.NE.U32.AND P6, PT, R234, RZ, PT ;  /* 0x000000ffea00720c */ /* 0x000fc60003fc5070 */
[----:B------:R-:W4:Y:S01]  /*f9b0*/  LDL.LU R234, [R1+0x818] ;  /* 0x0008180001ea7983 */ /* 0x000f220000300800 */
[----:B-1----:R-:W-:-:S05]  /*f9c0*/  IMAD.WIDE R10, R5, 0x4, R10 ;  /* 0x00000004050a7825 */ /* 0x002fca00078e020a */
[----:B------:R1:W-:Y:S04]  /*f9d0*/  LDGSTS.E [R244+0x48008], desc[UR16][R10.64], P5 ;  /* 0x480080000af47fae */ /* 0x0003e8000a921850 */
[----:B------:R-:W1:Y:S01]  /*f9e0*/  LDL.LU.64 R10, [R1+0x1d0] ;  /* 0x0001d000010a7983 */ /* 0x000e620000300a00 */
[----:B------:R-:W-:-:S03]  /*f9f0*/  ISETP.NE.U32.AND P5, PT, R235, RZ, PT ;  /* 0x000000ffeb00720c */ /* 0x000fc60003fa5070 */
[----:B------:R-:W4:Y:S01]  /*fa00*/  LDL.LU R235, [R1+0x814] ;  /* 0x0008140001eb7983 */ /* 0x000f220000300800 */
[----:B-1----:R-:W-:-:S05]  /*fa10*/  IMAD.WIDE R10, R5, 0x4, R10 ;  /* 0x00000004050a7825 */ /* 0x002fca00078e020a */
[----:B------:R1:W-:Y:S04]  /*fa20*/  LDGSTS.E [R244+0x4a000], desc[UR16][R10.64], P4 ;  /* 0x4a0000000af47fae */ /* 0x0003e8000a121850 */
[----:B------:R-:W1:Y:S01]  /*fa30*/  LDL.LU.64 R10, [R1+0x1c8] ;  /* 0x0001c800010a7983 */ /* 0x000e620000300a00 */
[----:B------:R-:W-:-:S03]  /*fa40*/  ISETP.NE.U32.AND P4, PT, R245, RZ, PT ;  /* 0x000000fff500720c */ /* 0x000fc60003f85070 */
[----:B------:R-:W3:Y:S01]  /*fa50*/  LDL.LU R245, [R1+0x810] ;  /* 0x0008100001f57983 */ /* 0x000ee20000300800 */
[----:B-1----:R-:W-:-:S05]  /*fa60*/  IMAD.WIDE R10, R5, 0x4, R10 ;  /* 0x00000004050a7825 */ /* 0x002fca00078e020a */
[----:B------:R1:W-:Y:S04]  /*fa70*/  LDGSTS.E [R244+0x4a008], desc[UR16][R10.64], P3 ;  /* 0x4a0080000af47fae */ /* 0x0003e80009921850 */
[----:B------:R-:W1:Y:S01]  /*fa80*/  LDL.LU.64 R10, [R1+0x220] ;  /* 0x00022000010a7983 */ /* 0x000e620000300a00 */
[----:B------:R-:W-:-:S03]  /*fa90*/  ISETP.NE.U32.AND P3, PT, R240, RZ, PT ;  /* 0x000000fff000720c */ /* 0x000fc60003f65070 */
[----:B------:R-:W4:Y:S01]  /*faa0*/  LDL.LU R240, [R1+0x80c] ;  /* 0x00080c0001f07983 */ /* 0x000f220000300800 */
[----:B-1----:R-:W-:-:S05]  /*fab0*/  IMAD.WIDE R10, R5, 0x4, R10 ;  /* 0x00000004050a7825 */ /* 0x002fca00078e020a */
[----:B---3--:R2:W-:Y:S01]  /*fac0*/  LDGSTS.E [R245+0x48000], desc[UR16][R10.64], P2 ;  /* 0x480000000af57fae */ /* 0x0085e20009121850 */
[----:B------:R-:W-:-:S03]  /*fad0*/  ISETP.NE.U32.AND P2, PT, R241, RZ, PT ;  /* 0x000000fff100720c */ /* 0x000fc60003f45070 */
[----:B------:R-:W3:Y:S01]  /*fae0*/  LDL.LU R241, [R1+0x808] ;  /* 0x0008080001f17983 */ /* 0x000ee20000300800 */
[----:B--2---:R-:W-:-:S03]  /*faf0*/  IMAD.WIDE R10, R5, 0x4, R220 ;  /* 0x00000004050a7825 */ /* 0x004fc600078e02dc */
[----:B------:R-:W2:Y:S04]  /*fb00*/  LDL.LU.64 R220, [R1+0x178] ;  /* 0x0001780001dc7983 */ /* 0x000ea80000300a00 */
        /* <DEDUP_REMOVED lines=44> */
[----:B------:R-:W3:Y:S01]  /*fdd0*/  LDL.LU R229, [R1+0x7e4] ;  /* 0x0007e40001e57983 */ /* 0x000ee20000300800 */
[----:B------:R-:W-:-:S04]  /*fde0*/  IMAD.WIDE R220, R5, 0x4, R220 ;  /* 0x0000000405dc7825 */ /* 0x000fc800078e02dc */
[----:B-1----:R-:W-:-:S05]  /*fdf0*/  IMAD.WIDE R10, R5, 0x4, R10 ;  /* 0x00000004050a7825 */ /* 0x002fca00078e020a */
[----:B------:R1:W-:Y:S04]  /*fe00*/  LDGSTS.E [R247+0x4a000], desc[UR16][R10.64], P6 ;  /* 0x4a0000000af77fae */ /* 0x0003e8000b121850 */
[----:B------:R-:W1:Y:S01]  /*fe10*/  LDL.LU.64 R10, [R1+0x198] ;  /* 0x00019800010a7983 */ /* 0x000e620000300a00 */
[----:B------:R-:W-:-:S03]  /*fe20*/  ISETP.NE.U32.AND P6, PT, R4, RZ, PT ;  /* 0x000000ff0400720c */ /* 0x000fc60003fc5070 */
[----:B------:R-:W5:Y:S04]  /*fe30*/  LDL.LU R4, [R1+0x7e0] ;  /* 0x0007e00001047983 */ /* 0x000f680000300800 */
[----:B------:R2:W-:Y:S04]  /*fe40*/  LDGSTS.E [R247+0x4a008], desc[UR16][R220.64], P5 ;  /* 0x4a008000dcf77fae */ /* 0x0005e8000a921850 */
[----:B------:R-:W2:Y:S01]  /*fe50*/  LDL.LU.64 R220, [R1+0x190] ;  /* 0x0001900001dc7983 */ /* 0x000ea20000300a00 */
[----:B------:R-:W-:-:S03]  /*fe60*/  ISETP.NE.U32.AND P5, PT, R7, RZ, PT ;  /* 0x000000ff0700720c */ /* 0x000fc60003fa5070 */
[----:B------:R-:W3:Y:S04]  /*fe70*/  LDL.LU.64 R246, [R1+0x120] ;  /* 0x0001200001f67983 */ /* 0x000ee80000300a00 */
[----:B------:R-:W3:Y:S01]  /*fe80*/  LDL.LU R7, [R1+0x7dc] ;  /* 0x0007dc0001077983 */ /* 0x000ee20000300800 */
[----:B-1----:R-:W-:-:S05]  /*fe90*/  IMAD.WIDE R10, R5, 0x4, R10 ;  /* 0x00000004050a7825 */ /* 0x002fca00078e020a */
[----:B----4-:R1:W-:Y:S04]  /*fea0*/  LDGSTS.E [R248+0x48000], desc[UR16][R10.64], P4 ;  /* 0x480000000af87fae */ /* 0x0103e8000a121850 */
[----:B------:R-:W1:Y:S01]  /*feb0*/  LDL.LU.64 R10, [R1+0x170] ;  /* 0x00017000010a7983 */ /* 0x000e620000300a00 */
[C---:B--2---:R-:W-:Y:S01]  /*fec0*/  IMAD.WIDE R220, R5.reuse, 0x4, R220 ;  /* 0x0000000405dc7825 */ /* 0x044fe200078e02dc */
[----:B------:R-:W-:Y:S02]  /*fed0*/  ISETP.NE.U32.AND P4, PT, R8, RZ, PT ;  /* 0x000000ff0800720c */ /* 0x000fe40003f85070 */
[----:B------:R-:W5:Y:S04]  /*fee0*/  LDL.LU R8, [R1+0x7d8] ;  /* 0x0007d80001087983 */ /* 0x000f680000300800 */
[----:B------:R2:W-:Y:S04]  /*fef0*/  LDGSTS.E [R248+0x48008], desc[UR16][R220.64], P3 ;  /* 0x48008000dcf87fae */ /* 0x0005e80009921850 */
[----:B------:R-:W2:Y:S01]  /*ff00*/  LDL.LU.64 R220, [R1+0x188] ;  /* 0x0001880001dc7983 */ /* 0x000ea20000300a00 */
[----:B---3--:R-:W-:-:S05]  /*ff10*/  IMAD.WIDE R228, R5, 0x4, R228 ;  /* 0x0000000405e47825 */ /* 0x008fca00078e02e4 */
[----:B------:R3:W-:Y:S04]  /*ff20*/  LDGSTS.E [R248+0x4a000], desc[UR16][R228.64], P2 ;  /* 0x4a000000e4f87fae */ /* 0x0007e80009121850 */
[----:B------:R-:W3:Y:S01]  /*ff30*/  LDL.LU.64 R228, [R1+0x180] ;  /* 0x0001800001e47983 */ /* 0x000ee20000300a00 */
[----:B-1----:R-:W-:-:S05]  /*ff40*/  IMAD.WIDE R10, R5, 0x4, R10 ;  /* 0x00000004050a7825 */ /* 0x002fca00078e020a */
[----:B------:R1:W-:Y:S04]  /*ff50*/  LDGSTS.E [R248+0x4a008], desc[UR16][R10.64], P1 ;  /* 0x4a0080000af87fae */ /* 0x0003e80008921850 */
[----:B------:R-:W1:Y:S01]  /*ff60*/  LDL.LU.64 R10, [R1+0x168] ;  /* 0x00016800010a7983 */ /* 0x000e620000300a00 */
[----:B--2---:R-:W-:-:S05]  /*ff70*/  IMAD.WIDE R220, R5, 0x4, R220 ;  /* 0x0000000405dc7825 */ /* 0x004fca00078e02dc */
[----:B------:R-:W-:Y:S04]  /*ff80*/  LDGSTS.E [R249+0x48000], desc[UR16][R220.64], P0 ;  /* 0x48000000dcf97fae */ /* 0x000fe80008121850 */
[----:B------:R-:W2:Y:S01]  /*ff90*/  LDL.LU.64 R220, [R1+0x160] ;  /* 0x0001600001dc7983 */ /* 0x000ea20000300a00 */
[----:B---3--:R-:W-:-:S05]  /*ffa0*/  IMAD.WIDE R228, R5, 0x4, R228 ;  /* 0x0000000405e47825 */ /* 0x008fca00078e02e4 */
[----:B------:R-:W-:Y:S04]  /*ffb0*/  LDGSTS.E [R249+0x48008], desc[UR16][R228.64], P6 ;  /* 0x48008000e4f97fae */ /* 0x000fe8000b121850 */
[----:B------:R-:W3:Y:S01]  /*ffc0*/  LDL.LU.64 R228, [R1+0x140] ;  /* 0x0001400001e47983 */ /* 0x000ee20000300a00 */
[----:B------:R-:W-:-:S05]  /*ffd0*/  IMAD.WIDE R230, R5, 0x4, R230 ;  /* 0x0000000405e67825 */ /* 0x000fca00078e02e6 */
[----:B------:R-:W-:Y:S01]  /*ffe0*/  LDGSTS.E [R249+0x4a000], desc[UR16][R230.64], P5 ;  /* 0x4a000000e6f97fae */ /* 0x000fe2000a921850 */
[----:B-1----:R-:W-:-:S05]  /*fff0*/  IMAD.WIDE R10, R5, 0x4, R10 ;  /* 0x00000004050a7825 */ /* 0x002fca00078e020a */
[----:B------:R1:W-:Y:S01]  /*10000*/  LDGSTS.E [R249+0x4a008], desc[UR16][R10.64], P4 ;  /* 0x4a0080000af97fae */ /* 0x0003e2000a121850 */
[----:B------:R-:W-:-:S03]  /*10010*/  ISETP.NE.U32.AND P3, PT, R0, RZ, PT ;  /* 0x000000ff0000720c */ /* 0x000fc60003f65070 */
[----:B------:R-:W0:Y:S04]  /*10020*/  LDGDEPBAR ;  /* 0x00000000000079af */ /* 0x000e280000000000 */
[----:B------:R-:W4:Y:S01]  /*10030*/  LDL.LU.64 R248, [R1+0x158] ;  /* 0x0001580001f87983 */ /* 0x000f220000300a00 */
[----:B-1----:R-:W-:-:S03]  /*10040*/  IMAD.WIDE R10, R6, 0x4, R246 ;  /* 0x00000004060a7825 */ /* 0x002fc600078e02f6 */
[----:B------:R-:W4:Y:S04]  /*10050*/  LDL.LU.64 R230, [R1+0x138] ;  /* 0x0001380001e67983 */ /* 0x000f280000300a00 */
[----:B------:R-:W4:Y:S01]  /*10060*/  LDL.LU.64 R246, [R1+0x118] ;  /* 0x0001180001f67983 */ /* 0x000f220000300a00 */
[----:B--2---:R-:W-:-:S05]  /*10070*/  IMAD.WIDE R220, R6, 0x4, R220 ;  /* 0x0000000406dc7825 */ /* 0x004fca00078e02dc */
[----:B------:R1:W-:Y:S02]  /*10080*/  LDGSTS.E [R250+0x20000], desc[UR16][R220.64], P3 ;  /* 0x20000000dcfa7fae */ /* 0x0003e40009921850 */
[C---:B-1----:R-:W-:Y:S02]  /*10090*/  IMAD.WIDE R220, R6.reuse, 0x4, R244 ;  /* 0x0000000406dc7825 */ /* 0x042fe400078e02f4 */
[----:B------:R-:W2:Y:S02]  /*100a0*/  LDL.LU.64 R244, [R1+0xf8] ;  /* 0x0000f80001f47983 */ /* 0x000ea40000300a00 */
[----:B---3--:R-:W-:-:S05]  /*100b0*/  IMAD.WIDE R228, R6, 0x4, R228 ;  /* 0x0000000406e47825 */ /* 0x008fca00078e02e4 */
[----:B------:R1:W-:Y:S01]  /*100c0*/  LDGSTS.E [R250+0x20400], desc[UR16][R228.64], P3 ;  /* 0x20400000e4fa7fae */ /* 0x0003e20009921850 */
[----:B------:R-:W-:-:S03]  /*100d0*/  IMAD.WIDE R234, R6, 0x4, R234 ;  /* 0x0000000406ea7825 */ /* 0x000fc600078e02ea */
[----:B------:R4:W-:Y:S01]  /*100e0*/  LDGSTS.E [R250+0x20800], desc[UR16][R10.64], P3 ;  /* 0x208000000afa7fae */ /* 0x0009e20009921850 */
[----:B------:R-:W-:-:S03]  /*100f0*/  IMAD.WIDE R222, R6, 0x4, R222 ;  /* 0x0000000406de7825 */ /* 0x000fc600078e02de */
[----:B------:R-:W-:Y:S01]  /*10100*/  LDGSTS.E [R250+0x20c00], desc[UR16][R220.64], P3 ;  /* 0x20c00000dcfa7fae */ /* 0x000fe20009921850 */
[----:B------:R-:W-:-:S04]  /*10110*/  IMAD.WIDE R184, R6, 0x4, R184 ;  /* 0x0000000406b87825 */ /* 0x000fc800078e02b8 */
[----:B-1----:R-:W-:-:S04]  /*10120*/  IMAD.WIDE R228, R6, 0x4, R240 ;  /* 0x0000000406e47825 */ /* 0x002fc800078e02f0 */
        /* <DEDUP_REMOVED lines=14> */
[----:B------:R1:W-:Y:S04]  /*10210*/  LDGSTS.E [R250+0x23000], desc[UR16][R20.64], P3 ;  /* 0x2300000014fa7fae */ /* 0x0003e80009921850 */
[----:B------:R3:W-:Y:S01]  /*10220*/  LDGSTS.E [R250+0x23400], desc[UR16][R28.64], P3 ;  /* 0x234000001cfa7fae */ /* 0x0007e20009921850 */
[----:B----4-:R-:W-:-:S03]  /*10230*/  IMAD.WIDE R10, R6, 0x4, R248 ;  /* 0x00000004060a7825 */ /* 0x010fc600078e02f8 */
[----:B------:R-:W4:Y:S01]  /*10240*/  LDL.LU.64 R248, [R1+0x150] ;  /* 0x0001500001f87983 */ /* 0x000f220000300a00 */
[----:B-1----:R-:W-:-:S03]  /*10250*/  IMAD.WIDE R20, R6, 0x4, R230 ;  /* 0x0000000406147825 */ /* 0x002fc600078e02e6 */
[----:B------:R-:W4:Y:S01]  /*10260*/  LDL.LU.64 R230, [R1+0x130] ;  /* 0x0001300001e67983 */ /* 0x000f220000300a00 */
[----:B---3--:R-:W-:-:S03]  /*10270*/  IMAD.WIDE R28, R6, 0x4, R246 ;  /* 0x00000004061c7825 */ /* 0x008fc600078e02f6 */
        /* <DEDUP_REMOVED lines=37> */
[----:B------:R2:W-:Y:S04]  /*104d0*/  LDGSTS.E [R251+0x20100], desc[UR16][R10.64], P3 ;  /* 0x201000000afb7fae */ /* 0x0005e80009921850 */
[----:B------:R3:W-:Y:S01]  /*104e0*/  LDGSTS.E [R251+0x20500], desc[UR16][R20.64], P3 ;  /* 0x2050000014fb7fae */ /* 0x0007e20009921850 */
[----:B------:R-:W-:-:S03]  /*104f0*/  IMAD.WIDE R242, R6, 0x4, R242 ;  /* 0x0000000406f27825 */ /* 0x000fc600078e02f2 */
[----:B------:R-:W-:Y:S01]  /*10500*/  LDGSTS.E [R251+0x20900], desc[UR16][R28.64], P3 ;  /* 0x209000001cfb7fae */ /* 0x000fe20009921850 */
[----:B--2---:R-:W-:-:S03]  /*10510*/  IMAD.WIDE R10, R6, 0x4, R244 ;  /* 0x00000004060a7825 */ /* 0x004fc600078e02f4 */
[----:B------:R-:W2:Y:S01]  /*10520*/  LDL.LU.64 R244, [R1+0xf0] ;  /* 0x0000f00001f47983 */ /* 0x000ea20000300a00 */
[----:B------:R-:W-:-:S03]  /*10530*/  IMAD.WIDE R232, R6, 0x4, R232 ;  /* 0x0000000406e87825 */ /* 0x000fc600078e02e8 */
[----:B------:R4:W-:Y:S01]  /*10540*/  LDGSTS.E [R251+0x20d00], desc[UR16][R10.64], P3 ;  /* 0x20d000000afb7fae */ /* 0x0009e20009921850 */
        /* <DEDUP_REMOVED lines=51> */
[----:B------:R-:W-:Y:S04]  /*10880*/  LDGSTS.E [R251+0x27500], desc[UR16][R158.64], P3 ;  /* 0x275000009efb7fae */ /* 0x000fe80009921850 */
[----:B------:R-:W-:Y:S04]  /*10890*/  LDGSTS.E [R251+0x27900], desc[UR16][R166.64], P3 ;  /* 0x27900000a6fb7fae */ /* 0x000fe80009921850 */
[----:B------:R-:W-:Y:S01]  /*108a0*/  LDGSTS.E [R251+0x27d00], desc[UR16][R174.64], P3 ;  /* 0x27d00000aefb7fae */ /* 0x000fe20009921850 */
[----:B---3--:R-:W-:-:S03]  /*108b0*/  IMAD.WIDE R20, R6, 0x4, R246 ;  /* 0x0000000406147825 */ /* 0x008fc600078e02f6 */
[----:B------:R-:W3:Y:S01]  /*108c0*/  LDL.LU.64 R246, [R1+0x148] ;  /* 0x0001480001f67983 */ /* 0x000ee20000300a00 */
[----:B----4-:R-:W-:-:S05]  /*108d0*/  IMAD.WIDE R10, R6, 0x4, R248 ;  /* 0x00000004060a7825 */ /* 0x010fca00078e02f8 */
[----:B------:R2:W-:Y:S01]  /*108e0*/  LDGSTS.E [R252+0x20200], desc[UR16][R10.64], P3 ;  /* 0x202000000afc7fae */ /* 0x0005e20009921850 */
[----:B-1----:R-:W-:-:S04]  /*108f0*/  IMAD.WIDE R14, R6, 0x4, R230 ;  /* 0x00000004060e7825 */ /* 0x002fc800078e02e6 */
[C---:B------:R-:W-:Y:S01]  /*10900*/  IMAD.WIDE R238, R6.reuse, 0x4, R238 ;  /* 0x0000000406ee7825 */ /* 0x040fe200078e02ee */
[----:B------:R-:W-:Y:S03]  /*10910*/  LDGSTS.E [R252+0x20600], desc[UR16][R14.64], P3 ;  /* 0x206000000efc7fae */ /* 0x000fe60009921850 */
[C---:B------:R-:W-:Y:S01]  /*10920*/  IMAD.WIDE R226, R6.reuse, 0x4, R226 ;  /* 0x0000000406e27825 */ /* 0x040fe200078e02e2 */
[----:B------:R-:W-:Y:S03]  /*10930*/  LDGSTS.E [R252+0x20a00], desc[UR16][R20.64], P3 ;  /* 0x20a0000014fc7fae */ /* 0x000fe60009921850 */
        /* <DEDUP_REMOVED lines=13> */
[C---:B--2---:R-:W-:Y:S02]  /*10a10*/  IMAD.WIDE R10, R6.reuse, 0x4, R244 ;  /* 0x00000004060a7825 */ /* 0x044fe400078e02f4 */
        /* <DEDUP_REMOVED lines=36> */
[----:B------:R-:W-:Y:S04]  /*10c60*/  LDGSTS.E [R252+0x26600], desc[UR16][R128.64], P3 ;  /* 0x2660000080fc7fae */ /* 0x000fe80009921850 */
[----:B------:R-:W-:Y:S04]  /*10c70*/  LDGSTS.E [R252+0x26a00], desc[UR16][R136.64], P3 ;  /* 0x26a0000088fc7fae */ /* 0x000fe80009921850 */
[----:B------:R-:W-:Y:S04]  /*10c80*/  LDGSTS.E [R252+0x26e00], desc[UR16][R144.64], P3 ;  /* 0x26e0000090fc7fae */ /* 0x000fe80009921850 */
[----:B------:R-:W-:Y:S01]  /*10c90*/  LDGSTS.E [R252+0x27200], desc[UR16][R152.64], P3 ;  /* 0x2720000098fc7fae */ /* 0x000fe20009921850 */
[----:B-1----:R-:W-:-:S03]  /*10ca0*/  IMAD.WIDE R16, R6, 0x4, R2 ;  /* 0x0000000406107825 */ /* 0x002fc600078e0202 */
[----:B------:R-:W-:Y:S04]  /*10cb0*/  LDGSTS.E [R252+0x27600], desc[UR16][R160.64], P3 ;  /* 0x27600000a0fc7fae */ /* 0x000fe80009921850 */
[----:B------:R-:W-:Y:S04]  /*10cc0*/  LDGSTS.E [R252+0x27a00], desc[UR16][R168.64], P3 ;  /* 0x27a00000a8fc7fae */ /* 0x000fe80009921850 */
[----:B------:R-:W-:Y:S04]  /*10cd0*/  LDGSTS.E [R252+0x27e00], desc[UR16][R176.64], P3 ;  /* 0x27e00000b0fc7fae */ /* 0x000fe80009921850 */
[----:B------:R-:W5:Y:S01]  /*10ce0*/  LDL.LU.64 R2, [R1+0x7d0] ;  /* 0x0007d00001027983 */ /* 0x000f620000300a00 */
[----:B---3--:R-:W-:-:S05]  /*10cf0*/  IMAD.WIDE R10, R6, 0x4, R246 ;  /* 0x00000004060a7825 */ /* 0x008fca00078e02f6 */
[----:B------:R1:W-:Y:S02]  /*10d00*/  LDGSTS.E [R9+0x20300], desc[UR16][R10.64], P3 ;  /* 0x203000000a097fae */ /* 0x0003e40009921850 */
[C---:B-1----:R-:W-:Y:S02]  /*10d10*/  IMAD.WIDE R10, R6.reuse, 0x4, R188 ;  /* 0x00000004060a7825 */ /* 0x042fe400078e02bc */
[----:B------:R-:W5:Y:S02]  /*10d20*/  LDL.LU.64 R188, [R1+0x7c8] ;  /* 0x0007c80001bc7983 */ /* 0x000f640000300a00 */
[C---:B------:R-:W-:Y:S01]  /*10d30*/  IMAD.WIDE R236, R6.reuse, 0x4, R236 ;  /* 0x0000000406ec7825 */ /* 0x040fe200078e02ec */
[----:B------:R-:W1:Y:S03]  /*10d40*/  S2R R0, SR_TID.X ;  /* 0x0000000000007919 */ /* 0x000e660000002100 */
        /* <DEDUP_REMOVED lines=13> */
[----:B--2---:R-:W-:-:S05]  /*10e20*/  IMAD.WIDE R14, R6, 0x4, R244 ;  /* 0x00000004060e7825 */ /* 0x004fca00078e02f4 */
        /* <DEDUP_REMOVED lines=25> */
[----:B------:R-:W-:-:S03]  /*10fc0*/  ISETP.GE.AND P0, PT, R7, 0x40, PT ;  /* 0x000000400700780c */ /* 0x000fc60003f06270 */
        /* <DEDUP_REMOVED lines=12> */
[----:B------:R4:W-:Y:S04]  /*11090*/  LDGSTS.E [R9+0x26300], desc[UR16][R122.64], P3 ;  /* 0x263000007a097fae */ /* 0x0009e80009921850 */
[----:B------:R4:W-:Y:S04]  /*110a0*/  LDGSTS.E [R9+0x26700], desc[UR16][R130.64], P3 ;  /* 0x2670000082097fae */ /* 0x0009e80009921850 */
[----:B------:R4:W-:Y:S04]  /*110b0*/  LDGSTS.E [R9+0x26b00], desc[UR16][R138.64], P3 ;  /* 0x26b000008a097fae */ /* 0x0009e80009921850 */
[----:B------:R4:W-:Y:S01]  /*110c0*/  LDGSTS.E [R9+0x26f00], desc[UR16][R146.64], P3 ;  /* 0x26f0000092097fae */ /* 0x0009e20009921850 */
[----:B-1----:R-:W-:-:S03]  /*110d0*/  SHF.R.U32.HI R0, RZ, 0x6, R0 ;  /* 0x00000006ff007819 */ /* 0x002fc60000011600 */
[----:B------:R1:W-:Y:S04]  /*110e0*/  LDGSTS.E [R9+0x27300], desc[UR16][R154.64], P3 ;  /* 0x273000009a097fae */ /* 0x0003e80009921850 */
[----:B------:R1:W-:Y:S04]  /*110f0*/  LDGSTS.E [R9+0x27700], desc[UR16][R162.64], P3 ;  /* 0x27700000a2097fae */ /* 0x0003e80009921850 */
[----:B------:R1:W-:Y:S04]  /*11100*/  LDGSTS.E [R9+0x27b00], desc[UR16][R170.64], P3 ;  /* 0x27b00000aa097fae */ /* 0x0003e80009921850 */
[----:B------:R1:W-:Y:S01]  /*11110*/  LDGSTS.E [R9+0x27f00], desc[UR16][R12.64], P3 ;  /* 0x27f000000c097fae */ /* 0x0003e20009921850 */
[----:B------:R-:W-:-:S03]  /*11120*/  SGXT.U32 R0, R0, 0x1 ;  /* 0x000000010000781a */ /* 0x000fc60000000000 */
[----:B------:R-:W0:Y:S01]  /*11130*/  LDGDEPBAR ;  /* 0x00000000000079af */ /* 0x000e220000000000 */
[----:B------:R-:W-:Y:S02]  /*11140*/  CS2R R24, SRZ ;  /* 0x0000000000187805 */ /* 0x000fe4000001ff00 */
[----:B--2---:R-:W-:Y:S02]  /*11150*/  CS2R R26, SRZ ;  /* 0x00000000001a7805 */ /* 0x004fe4000001ff00 */
[----:B------:R-:W-:Y:S02]  /*11160*/  CS2R R28, SRZ ;  /* 0x00000000001c7805 */ /* 0x000fe4000001ff00 */
[----:B------:R-:W-:Y:S02]  /*11170*/  CS2R R30, SRZ ;  /* 0x00000000001e7805 */ /* 0x000fe4000001ff00 */
[----:B------:R-:W-:Y:S02]  /*11180*/  CS2R R32, SRZ ;  /* 0x0000000000207805 */ /* 0x000fe4000001ff00 */
[----:B---3--:R-:W-:-:S02]  /*11190*/  CS2R R34, SRZ ;  /* 0x0000000000227805 */ /* 0x008fc4000001ff00 */
[----:B------:R-:W-:Y:S02]  /*111a0*/  CS2R R36, SRZ ;  /* 0x0000000000247805 */ /* 0x000fe4000001ff00 */
[----:B------:R-:W-:Y:S02]  /*111b0*/  CS2R R38, SRZ ;  /* 0x0000000000267805 */ /* 0x000fe4000001ff00 */
[----:B------:R-:W-:Y:S02]  /*111c0*/  CS2R R40, SRZ ;  /* 0x0000000000287805 */ /* 0x000fe4000001ff00 */
[----:B----4-:R-:W-:Y:S02]  /*111d0*/  CS2R R42, SRZ ;  /* 0x00000000002a7805 */ /* 0x010fe4000001ff00 */
[----:B------:R-:W-:Y:S02]  /*111e0*/  CS2R R44, SRZ ;  /* 0x00000000002c7805 */ /* 0x000fe4000001ff00 */
[----:B------:R-:W-:-:S02]  /*111f0*/  CS2R R46, SRZ ;  /* 0x00000000002e7805 */ /* 0x000fc4000001ff00 */
[----:B------:R-:W-:Y:S02]  /*11200*/  CS2R R48, SRZ ;  /* 0x0000000000307805 */ /* 0x000fe4000001ff00 */
[----:B------:R-:W-:Y:S02]  /*11210*/  CS2R R50, SRZ ;  /* 0x0000000000327805 */ /* 0x000fe4000001ff00 */
[----:B------:R-:W-:Y:S02]  /*11220*/  CS2R R52, SRZ ;  /* 0x0000000000347805 */ /* 0x000fe4000001ff00 */
[----:B------:R-:W-:Y:S02]  /*11230*/  CS2R R54, SRZ ;  /* 0x0000000000367805 */ /* 0x000fe4000001ff00 */
        /* <DEDUP_REMOVED lines=47> */
[----:B------:R-:W-:Y:S01]  /*11530*/  CS2R R150, SRZ ;  /* 0x0000000000967805 */ /* 0x000fe2000001ff00 */
[----:B-1----:R-:W-:Y:S06]  /*11540*/  @!P0 BRA `(.L_x_0) ;  /* 0x0000009c00288947 */ /* 0x002fec0003800000 */
[----:B------:R-:W2:Y:S01]  /*11550*/  LDL.LU R230, [R1+0x378] ;  /* 0x0003780001e67983 */ /* 0x000ea20000300800 */
[----:B------:R-:W-:Y:S01]  /*11560*/  SHF.R.S32.HI R10, RZ, 0x1f, R7 ;  /* 0x0000001fff0a7819 */ /* 0x000fe20000011407 */
[----:B------:R-:W-:Y:S01]  /*11570*/  ULDC UR8, c[0x0][0x238] ;  /* 0x00008e0000087ab9 */ /* 0x000fe20000000800 */
[----:B-----5:R-:W-:Y:S01]  /*11580*/  SHF.R.S32.HI R9, RZ, 0x1f, R8 ;  /* 0x0000001fff097819 */ /* 0x020fe20000011408 */
[----:B------:R-:W3:Y:S01]  /*11590*/  LDL.LU R245, [R1+0x37c] ;  /* 0x00037c0001f57983 */ /* 0x000ee20000300800 */
[----:B------:R-:W-:Y:S01]  /*115a0*/  ULDC UR5, c[0x0][0x238] ;  /* 0x00008e0000057ab9 */ /* 0x000fe20000000800 */
[----:B------:R-:W-:Y:S01]  /*115b0*/  ULDC UR6, c[0x0][0x238] ;  /* 0x00008e0000067ab9 */ /* 0x000fe20000000800 */
[----:B------:R-:W-:Y:S01]  /*115c0*/  ULDC UR4, c[0x0][0x238] ;  /* 0x00008e0000047ab9 */ /* 0x000fe20000000800 */
[----:B------:R-:W4:Y:S01]  /*115d0*/  LDL.LU R228, [R1+0x2c0] ;  /* 0x0002c00001e47983 */ /* 0x000f220000300800 */
        /* <DEDUP_REMOVED lines=19> */
[----:B------:R-:W4:Y:S04]  /*11710*/  LDL.LU R231, [R1+0x2d4] ;  /* 0x0002d40001e77983 */ /* 0x000f280000300800 */
[----:B------:R-:W4:Y:S04]  /*11720*/  LDL.LU R246, [R1+0x2d8] ;  /* 0x0002d80001f67983 */ /* 0x000f280000300800 */
[----:B------:R-:W4:Y:S04]  /*11730*/  LDL.LU R229, [R1+0x2dc] ;  /* 0x0002dc0001e57983 */ /* 0x000f280000300800 */
[----:B------:R-:W4:Y:S04]  /*11740*/  LDL.LU R202, [R1+0x2e0] ;  /* 0x0002e00001ca7983 */ /* 0x000f280000300800 */
[----:B------:R-:W4:Y:S04]  /*11750*/  LDL.LU R203, [R1+0x2e4] ;  /* 0x0002e40001cb7983 */ /* 0x000f280000300800 */
[----:B------:R-:W4:Y:S04]  /*11760*/  LDL.LU R223, [R1+0x2e8] ;  /* 0x0002e80001df7983 */ /* 0x000f280000300800 */
[----:B------:R-:W4:Y:S01]  /*11770*/  LDL.LU R221, [R1+0x2ec] ;  /* 0x0002ec0001dd7983 */ /* 0x000f220000300800 */
[----:B------:R-:W-:-:S02]  /*11780*/  LEA.HI R0, R10, R7, RZ, 0x6 ;  /* 0x000000070a007211 */ /* 0x000fc400078f30ff */
[----:B------:R-:W1:Y:S01]  /*11790*/  LDC.64 R10, c[0x0][0x210] ;  /* 0x00008400ff0a7b82 */ /* 0x000e620000000a00 */
[----:B------:R-:W-:Y:S04]  /*117a0*/  STL [R1+0x7d4], R189 ;  /* 0x0007d4bd01007387 */ /* 0x000fe80000100800 */
[----:B------:R-:W-:Y:S04]  /*117b0*/  STL [R1+0x7d0], R188 ;  /* 0x0007d0bc01007387 */ /* 0x000fe80000100800 */
[----:B------:R-:W-:Y:S04]  /*117c0*/  STL [R1+0x7cc], R4 ;  /* 0x0007cc0401007387 */ /* 0x000fe80000100800 */
[----:B------:R-:W-:Y:S04]  /*117d0*/  STL [R1+0x7c8], R3 ;  /* 0x0007c80301007387 */ /* 0x000fe80000100800 */
[----:B------:R-:W-:Y:S01]  /*117e0*/  STL [R1+0x7c4], R2 ;  /* 0x0007c40201007387 */ /* 0x000fe20000100800 */
[----:B--2---:R-:W-:-:S05]  /*117f0*/  IADD3 R209, P2, R8, R230, RZ ;  /* 0x000000e608d17210 */ /* 0x004fca0007f5e0ff */
[----:B------:R2:W-:Y:S04]  /*11800*/  STL [R1+0x890], R209 ;  /* 0x000890d101007387 */ /* 0x0005e80000100800 */
[----:B------:R-:W2:Y:S04]  /*11810*/  LDL.LU R249, [R1+0x2f0] ;  /* 0x0002f00001f97983 */ /* 0x000ea80000300800 */
[----:B------:R-:W2:Y:S04]  /*11820*/  LDL.LU R248, [R1+0x2f4] ;  /* 0x0002f40001f87983 */ /* 0x000ea80000300800 */
[----:B------:R-:W-:Y:S04]  /*11830*/  STL [R1+0x4a0], R0 ;  /* 0x0004a00001007387 */ /* 0x000fe80000100800 */
[----:B------:R-:W2:Y:S04]  /*11840*/  LDL.LU R247, [R1+0x2f8] ;  /* 0x0002f80001f77983 */ /* 0x000ea80000300800 */
[----:B------:R-:W2:Y:S01]  /*11850*/  LDL.LU R164, [R1+0x2fc] ;  /* 0x0002fc0001a47983 */ /* 0x000ea20000300800 */
[----:B---3--:R-:W-:-:S02]  /*11860*/  IADD3 R244, P3, R8, R245, RZ ;  /* 0x000000f508f47210 */ /* 0x008fc40007f7e0ff */
[----:B------:R-:W-:Y:S01]  /*11870*/  LEA.HI.X.SX32 R210, R230, R9, 0x1, P2 ;  /* 0x00000009e6d27211 */ /* 0x000fe200010f0eff */
[----:B------:R-:W3:Y:S01]  /*11880*/  LDL.LU R185, [R1+0x300] ;  /* 0x0003000001b97983 */ /* 0x000ee20000300800 */
[C---:B----4-:R-:W-:Y:S02]  /*11890*/  IADD3 R240, P5, R8.reuse, R241, RZ ;  /* 0x000000f108f07210 */ /* 0x050fe40007fbe0ff */
[C---:B------:R-:W-:Y:S01]  /*118a0*/  IADD3 R238, P6, R8.reuse, R222, RZ ;  /* 0x000000de08ee7210 */ /* 0x040fe20007fde0ff */
[----:B------:R-:W4:Y:S01]  /*118b0*/  LDL.LU R195, [R1+0x304] ;  /* 0x0003040001c37983 */ /* 0x000f220000300800 */
[C---:B------:R-:W-:Y:S02]  /*118c0*/  IADD3 R242, P4, R8.reuse, R228, RZ ;  /* 0x000000e408f27210 */ /* 0x040fe40007f9e0ff */
[C---:B------:R-:W-:Y:S01]  /*118d0*/  IADD3 R236, P0, R8.reuse, R235, RZ ;  /* 0x000000eb08ec7210 */ /* 0x040fe20007f1e0ff */
[----:B------:R-:W4:Y:S01]  /*118e0*/  LDL.LU R165, [R1+0x308] ;  /* 0x0003080001a57983 */ /* 0x000f220000300800 */
[----:B------:R-:W-:-:S03]  /*118f0*/  IADD3 R234, P1, R8, R220, RZ ;  /* 0x000000dc08ea7210 */ /* 0x000fc60007f3e0ff */
[----:B------:R-:W4:Y:S04]  /*11900*/  LDL.LU R156, [R1+0x30c] ;  /* 0x00030c00019c7983 */ /* 0x000f280000300800 */
[----:B------:R-:W3:Y:S04]  /*11910*/  LDL.LU R194, [R1+0x310] ;  /* 0x0003100001c27983 */ /* 0x000ee80000300800 */
[----:B------:R-:W4:Y:S01]  /*11920*/  LDL.LU R184, [R1+0x314] ;  /* 0x0003140001b87983 */ /* 0x000f220000300800 */
[C---:B------:R-:W-:Y:S02]  /*11930*/  IADD3 R232, P2, R8.reuse, R231, RZ ;  /* 0x000000e708e87210 */ /* 0x040fe40007f5e0ff */
[----:B------:R-:W-:Y:S01]  /*11940*/  LEA.HI.X.SX32 R245, R245, R9, 0x1, P3 ;  /* 0x00000009f5f57211 */ /* 0x000fe200018f0eff */
[----:B------:R-:W4:Y:S01]  /*11950*/  LDL.LU R250, [R1+0x318] ;  /* 0x0003180001fa7983 */ /* 0x000f220000300800 */
[----:B------:R-:W-:-:S02]  /*11960*/  IADD3 R230, P3, R8, R246, RZ ;  /* 0x000000f608e67210 */ /* 0x000fc40007f7e0ff */
[-C--:B------:R-:W-:Y:S02]  /*11970*/  LEA.HI.X.SX32 R233, R231, R9.reuse, 0x1, P2 ;  /* 0x00000009e7e97211 */ /* 0x080fe400010f0eff */
[-C--:B------:R-:W-:Y:S02]  /*11980*/  LEA.HI.X.SX32 R231, R246, R9.reuse, 0x1, P3 ;  /* 0x00000009f6e77211 */ /* 0x080fe400018f0eff */
[----:B------:R-:W4:Y:S01]  /*11990*/  LDL.LU R246, [R1+0x31c] ;  /* 0x00031c0001f67983 */ /* 0x000f220000300800 */
[----:B------:R-:W-:Y:S02]  /*119a0*/  LEA.HI.X.SX32 R241, R241, R9, 0x1, P5 ;  /* 0x00000009f1f17211 */ /* 0x000fe400028f0eff */
[----:B------:R-:W-:-:S04]  /*119b0*/  IADD3 R226, P5, R8, R202, RZ ;  /* 0x000000ca08e27210 */ /* 0x000fc80007fbe0ff */
[-C--:B------:R-:W-:Y:S02]  /*119c0*/  LEA.HI.X.SX32 R227, R202, R9.reuse, 0x1, P5 ;  /* 0x00000009cae37211 */ /* 0x080fe400028f0eff */
[----:B------:R-:W4:Y:S04]  /*119d0*/  LDL.LU R202, [R1+0x320] ;  /* 0x0003200001ca7983 */ /* 0x000f280000300800 */
[----:B------:R-:W4:Y:S04]  /*119e0*/  LDL.LU R157, [R1+0x324] ;  /* 0x00032400019d7983 */ /* 0x000f280000300800 */
[----:B------:R-:W4:Y:S01]  /*119f0*/  LDL.LU R172, [R1+0x328] ;  /* 0x0003280001ac7983 */ /* 0x000f220000300800 */
[----:B------:R-:W-:-:S02]  /*11a00*/  LEA.HI.X.SX32 R239, R222, R9, 0x1, P6 ;  /* 0x00000009deef7211 */ /* 0x000fc400030f0eff */
[----:B------:R-:W-:Y:S01]  /*11a10*/  LEA.HI.X.SX32 R243, R228, R9, 0x1, P4 ;  /* 0x00000009e4f37211 */ /* 0x000fe200020f0eff */
[----:B------:R-:W4:Y:S01]  /*11a20*/  LDL.LU R173, [R1+0x32c] ;  /* 0x00032c0001ad7983 */ /* 0x000f220000300800 */
[C---:B------:R-:W-:Y:S02]  /*11a30*/  IADD3 R224, P6, R8.reuse, R203, RZ ;  /* 0x000000cb08e07210 */ /* 0x040fe40007fde0ff */
[C---:B------:R-:W-:Y:S02]  /*11a40*/  IADD3 R228, P4, R8.reuse, R229, RZ ;  /* 0x000000e508e47210 */ /* 0x040fe40007f9e0ff */
[-C--:B------:R-:W-:Y:S02]  /*11a50*/  LEA.HI.X.SX32 R225, R203, R9.reuse, 0x1, P6 ;  /* 0x00000009cbe17211 */ /* 0x080fe400030f0eff */
[----:B------:R-:W-:Y:S02]  /*11a60*/  LEA.HI.X.SX32 R229, R229, R9, 0x1, P4 ;  /* 0x00000009e5e57211 */ /* 0x000fe400020f0eff */
[----:B--2---:R-:W-:-:S02]  /*11a70*/  IADD3 R218, P2, R8, R249, RZ ;  /* 0x000000f908da7210 */ /* 0x004fc40007f5e0ff */
[----:B------:R-:W-:-:S04]  /*11a80*/  IADD3 R216, P3, R8, R248, RZ ;  /* 0x000000f808d87210 */ /* 0x000fc80007f7e0ff */
[-C--:B------:R-:W-:Y:S02]  /*11a90*/  LEA.HI.X.SX32 R217, R248, R9.reuse, 0x1, P3 ;  /* 0x00000009f8d97211 */ /* 0x080fe400018f0eff */
[----:B------:R-:W-:Y:S02]  /*11aa0*/  LEA.HI.X.SX32 R219, R249, R9, 0x1, P2 ;  /* 0x00000009f9db7211 */ /* 0x000fe400010f0eff */
[C---:B------:R-:W-:Y:S01]  /*11ab0*/  IADD3 R215, P4, R8.reuse, R247, RZ ;  /* 0x000000f708d77210 */ /* 0x040fe20007f9e0ff */
[----:B------:R-:W2:Y:S03]  /*11ac0*/  LDL.LU R249, [R1+0x330] ;  /* 0x0003300001f97983 */ /* 0x000ea60000300800 */
[----:B------:R-:W-:Y:S02]  /*11ad0*/  LEA.HI.X.SX32 R248, R247, R9, 0x1, P4 ;  /* 0x00000009f7f87211 */ /* 0x000fe400020f0eff */
[----:B---3--:R-:W-:-:S02]  /*11ae0*/  IADD3 R203, P3, R8, R194, RZ ;  /* 0x000000c208cb7210 */ /* 0x008fc40007f7e0ff */
[----:B----4-:R-:W-:-:S03]  /*11af0*/  IADD3 R201, P4, R8, R184, RZ ;  /* 0x000000b808c97210 */ /* 0x010fc60007f9e0ff */
[----:B------:R3:W-:Y:S04]  /*11b00*/  STL [R1+0x88c], R203 ;  /* 0x00088ccb01007387 */ /* 0x0007e80000100800 */
[----:B------:R-:W4:Y:S04]  /*11b10*/  LDL.LU R247, [R1+0x334] ;  /* 0x0003340001f77983 */ /* 0x000f280000300800 */
[----:B------:R1:W-:Y:S04]  /*11b20*/  STL [R1+0x888], R201 ;  /* 0x000888c901007387 */ /* 0x0003e80000100800 */
[----:B------:R-:W4:Y:S01]  /*11b30*/  LDL.LU R196, [R1+0x338] ;  /* 0x0003380001c47983 */ /* 0x000f220000300800 */
[----:B------:R-:W-:-:S02]  /*11b40*/  IADD3 R214, P5, R8, R164, RZ ;  /* 0x000000a408d67210 */ /* 0x000fc40007fbe0ff */
[----:B------:R-:W-:Y:S02]  /*11b50*/  IADD3 R213, P6, R8, R185, RZ ;  /* 0x000000b908d57210 */ /* 0x000fe40007fde0ff */
[-C--:B------:R-:W-:Y:S02]  /*11b60*/  LEA.HI.X.SX32 R251, R164, R9.reuse, 0x1, P5 ;  /* 0x00000009a4fb7211 */ /* 0x080fe400028f0eff */
[C---:B------:R-:W-:Y:S02]  /*11b70*/  IADD3 R199, P5, R8.reuse, R250, RZ ;  /* 0x000000fa08c77210 */ /* 0x040fe40007fbe0ff */
[-C--:B------:R-:W-:Y:S02]  /*11b80*/  LEA.HI.X.SX32 R209, R185, R9.reuse, 0x1, P6 ;  /* 0x00000009b9d17211 */ /* 0x080fe400030f0eff */
[----:B------:R-:W-:Y:S01]  /*11b90*/  IADD3 R197, P6, R8, R246, RZ ;  /* 0x000000f608c57210 */ /* 0x000fe20007fde0ff */
[----:B------:R1:W-:Y:S04]  /*11ba0*/  STL [R1+0x884], R199 ;  /* 0x000884c701007387 */ /* 0x0003e80000100800 */
[----:B------:R-:W4:Y:S04]  /*11bb0*/  LDL.LU R185, [R1+0x33c] ;  /* 0x00033c0001b97983 */ /* 0x000f280000300800 */
[----:B------:R1:W-:Y:S04]  /*11bc0*/  STL [R1+0x880], R197 ;  /* 0x000880c501007387 */ /* 0x0003e80000100800 */
[----:B------:R-:W4:Y:S01]  /*11bd0*/  LDL.LU R164, [R1+0x340] ;  /* 0x0003400001a47983 */ /* 0x000f220000300800 */
[----:B------:R-:W-:-:S02]  /*11be0*/  LEA.HI.X.SX32 R237, R235, R9, 0x1, P0 ;  /* 0x00000009ebed7211 */ /* 0x000fc400000f0eff */
[----:B------:R-:W-:Y:S02]  /*11bf0*/  IADD3 R222, P0, R8, R223, RZ ;  /* 0x000000df08de7210 */ /* 0x000fe40007f1e0ff */
[-C--:B------:R-:W-:Y:S02]  /*11c00*/  LEA.HI.X.SX32 R235, R220, R9.reuse, 0x1, P1 ;  /* 0x00000009dceb7211 */ /* 0x080fe400008f0eff */
[----:B------:R-:W-:Y:S02]  /*11c10*/  LEA.HI.X.SX32 R223, R223, R9, 0x1, P0 ;  /* 0x00000009dfdf7211 */ /* 0x000fe400000f0eff */
[C---:B------:R-:W-:Y:S02]  /*11c20*/  IADD3 R211, P0, R8.reuse, R195, RZ ;  /* 0x000000c308d37210 */ /* 0x040fe40007f1e0ff */
[----:B------:R-:W-:Y:S02]  /*11c30*/  IADD3 R220, P1, R8, R221, RZ ;  /* 0x000000dd08dc7210 */ /* 0x000fe40007f3e0ff */
[----:B---3--:R-:W-:-:S02]  /*11c40*/  LEA.HI.X.SX32 R203, R195, R9, 0x1, P0 ;  /* 0x00000009c3cb7211 */ /* 0x008fc400000f0eff */
[----:B------:R-:W-:Y:S02]  /*11c50*/  LEA.HI.X.SX32 R221, R221, R9, 0x1, P1 ;  /* 0x00000009dddd7211 */ /* 0x000fe400008f0eff */
[C---:B------:R-:W-:Y:S02]  /*11c60*/  IADD3 R195, P0, R8.reuse, R202, RZ ;  /* 0x000000ca08c37210 */ /* 0x040fe40007f1e0ff */
[----:B------:R-:W-:-:S03]  /*11c70*/  IADD3 R207, P1, R8, R165, RZ ;  /* 0x000000a508cf7210 */ /* 0x000fc60007f3e0ff */
[----:B------:R3:W-:Y:S01]  /*11c80*/  STL [R1+0x87c], R195 ;  /* 0x00087cc301007387 */ /* 0x0007e20000100800 */
[----:B-1----:R-:W-:Y:S02]  /*11c90*/  LEA.HI.X.SX32 R201, R165, R9, 0x1, P1 ;  /* 0x00000009a5c97211 */ /* 0x002fe400008f0eff */
[C---:B------:R-:W-:Y:S01]  /*11ca0*/  IADD3 R193, P1, R8.reuse, R157, RZ ;  /* 0x0000009d08c17210 */ /* 0x040fe20007f3e0ff */
[----:B------:R-:W4:Y:S01]  /*11cb0*/  LDL.LU R186, [R1+0x344] ;  /* 0x0003440001ba7983 */ /* 0x000f220000300800 */
[----:B------:R-:W-:-:S03]  /*11cc0*/  IADD3 R205, P2, R8, R156, RZ ;  /* 0x0000009c08cd7210 */ /* 0x000fc60007f5e0ff */
[----:B------:R1:W-:Y:S04]  /*11cd0*/  STL [R1+0x878], R193 ;  /* 0x000878c101007387 */ /* 0x0003e80000100800 */
[----:B------:R-:W4:Y:S01]  /*11ce0*/  LDL.LU R165, [R1+0x348] ;  /* 0x0003480001a57983 */ /* 0x000f220000300800 */
[-C--:B------:R-:W-:Y:S02]  /*11cf0*/  LEA.HI.X.SX32 R199, R156, R9.reuse, 0x1, P2 ;  /* 0x000000099cc77211 */ /* 0x080fe400010f0eff */
[----:B------:R-:W-:Y:S02]  /*11d00*/  IADD3 R191, P2, R8, R172, RZ ;  /* 0x000000ac08bf7210 */ /* 0x000fe40007f5e0ff */
[----:B------:R-:W-:Y:S02]  /*11d10*/  LEA.HI.X.SX32 R197, R194, R9, 0x1, P3 ;  /* 0x00000009c2c57211 */ /* 0x000fe400018f0eff */
[----:B------:R-:W-:Y:S01]  /*11d20*/  IADD3 R187, P3, R8, R173, RZ ;  /* 0x000000ad08bb7210 */ /* 0x000fe20007f7e0ff */
[----:B------:R1:W-:Y:S04]  /*11d30*/  STL [R1+0x874], R191 ;  /* 0x000874bf01007387 */ /* 0x0003e80000100800 */
[----:B------:R-:W4:Y:S04]  /*11d40*/  LDL.LU R194, [R1+0x34c] ;  /* 0x00034c0001c27983 */ /* 0x000f280000300800 */
[----:B------:R1:W-:Y:S04]  /*11d50*/  STL [R1+0x870], R187 ;  /* 0x000870bb01007387 */ /* 0x0003e80000100800 */
[----:B------:R-:W4:Y:S01]  /*11d60*/  LDL R156, [R1+0x350] ;  /* 0x00035000019c7983 */ /* 0x000f220000100800 */
[----:B---3--:R-:W-:-:S02]  /*11d70*/  LEA.HI.X.SX32 R195, R184, R9, 0x1, P4 ;  /* 0x00000009b8c37211 */ /* 0x008fc400020f0eff */
[-C--:B-1----:R-:W-:Y:S02]  /*11d80*/  LEA.HI.X.SX32 R193, R250, R9.reuse, 0x1, P5 ;  /* 0x00000009fac17211 */ /* 0x082fe400028f0eff */
[-C--:B------:R-:W-:Y:S02]  /*11d90*/  LEA.HI.X.SX32 R191, R246, R9.reuse, 0x1, P6 ;  /* 0x00000009f6bf7211 */ /* 0x080fe400030f0eff */
[----:B------:R-:W-:Y:S02]  /*11da0*/  LEA.HI.X.SX32 R187, R202, R9, 0x1, P0 ;  /* 0x00000009cabb7211 */ /* 0x000fe400000f0eff */
[----:B--2---:R-:W-:-:S05]  /*11db0*/  IADD3 R184, P4, R8, R249, RZ ;  /* 0x000000f908b87210 */ /* 0x004fca0007f9e0ff */
[----:B------:R1:W-:Y:S01]  /*11dc0*/  STL [R1+0x86c], R184 ;  /* 0x00086cb801007387 */ /* 0x0003e20000100800 */
[----:B----4-:R-:W-:-:S05]  /*11dd0*/  IADD3 R183, P5, R8, R247, RZ ;  /* 0x000000f708b77210 */ /* 0x010fca0007fbe0ff */
[----:B------:R2:W-:Y:S01]  /*11de0*/  STL [R1+0x868], R183 ;  /* 0x000868b701007387 */ /* 0x0005e20000100800 */
[----:B------:R-:W-:-:S03]  /*11df0*/  IADD3 R181, P6, R8, R196, RZ ;  /* 0x000000c408b57210 */ /* 0x000fc60007fde0ff */
[----:B------:R-:W3:Y:S04]  /*11e00*/  LDL.LU R246, [R1+0x354] ;  /* 0x0003540001f67983 */ /* 0x000ee80000300800 */
[----:B------:R4:W-:Y:S04]  /*11e10*/  STL [R1+0x864], R181 ;  /* 0x000864b501007387 */ /* 0x0009e80000100800 */
[----:B------:R-:W3:Y:S01]  /*11e20*/  LDL.LU R202, [R1+0x358] ;  /* 0x0003580001ca7983 */ /* 0x000ee20000300800 */
[----:B-1----:R-:W-:Y:S02]  /*11e30*/  LEA.HI.X.SX32 R184, R157, R9, 0x1, P1 ;  /* 0x000000099db87211 */ /* 0x002fe400008f0eff */
[----:B------:R-:W-:-:S05]  /*11e40*/  IADD3 R179, P0, R8, R185, RZ ;  /* 0x000000b908b37210 */ /* 0x000fca0007f1e0ff */
[----:B------:R1:W-:Y:S01]  /*11e50*/  STL [R1+0x860], R179 ;  /* 0x000860b301007387 */ /* 0x0003e20000100800 */
[----:B------:R-:W-:-:S03]  /*11e60*/  IADD3 R178, P1, R8, R164, RZ ;  /* 0x000000a408b27210 */ /* 0x000fc60007f3e0ff */
[----:B------:R-:W3:Y:S04]  /*11e70*/  LDL.LU R157, [R1+0x35c] ;  /* 0x00035c00019d7983 */ /* 0x000ee80000300800 */
[----:B------:R-:W-:Y:S04]  /*11e80*/  STL [R1+0x858], R178 ;  /* 0x000858b201007387 */ /* 0x000fe80000100800 */
[----:B------:R-:W3:Y:S01]  /*11e90*/  LDL.LU R212, [R1+0x360] ;  /* 0x0003600001d47983 */ /* 0x000ee20000300800 */
[-C--:B--2---:R-:W-:Y:S02]  /*11ea0*/  LEA.HI.X.SX32 R183, R172, R9.reuse, 0x1, P2 ;  /* 0x00000009acb77211 */ /* 0x084fe400010f0eff */
[----:B----4-:R-:W-:-:S02]  /*11eb0*/  LEA.HI.X.SX32 R181, R173, R9, 0x1, P3 ;  /* 0x00000009adb57211 */ /* 0x010fc400018f0eff */
[----:B------:R-:W-:-:S05]  /*11ec0*/  IADD3 R176, P2, R8, R186, RZ ;  /* 0x000000ba08b07210 */ /* 0x000fca0007f5e0ff */
[----:B------:R-:W-:Y:S01]  /*11ed0*/  STL [R1+0x854], R176 ;  /* 0x000854b001007387 */ /* 0x000fe20000100800 */
[----:B------:R-:W-:-:S03]  /*11ee0*/  IADD3 R174, P3, R8, R165, RZ ;  /* 0x000000a508ae7210 */ /* 0x000fc60007f7e0ff */
[----:B------:R-:W2:Y:S04]  /*11ef0*/  LDL.LU R173, [R1+0x364] ;  /* 0x0003640001ad7983 */ /* 0x000ea80000300800 */
[----:B------:R4:W-:Y:S04]  /*11f00*/  STL [R1+0x85c], R174 ;  /* 0x00085cae01007387 */ /* 0x0009e80000100800 */
[----:B------:R-:W2:Y:S01]  /*11f10*/  LDL.LU R250, [R1+0x368] ;  /* 0x0003680001fa7983 */ /* 0x000ea20000300800 */
[-C--:B-1----:R-:W-:Y:S02]  /*11f20*/  LEA.HI.X.SX32 R179, R249, R9.reuse, 0x1, P4 ;  /* 0x00000009f9b37211 */ /* 0x082fe400020f0eff */
[----:B------:R-:W-:Y:S01]  /*11f30*/  IADD3 R172, P4, R8, R194, RZ ;  /* 0x000000c208ac7210 */ /* 0x000fe20007f9e0ff */
[----:B------:R-:W2:Y:S01]  /*11f40*/  LDL.LU R249, [R1+0x36c] ;  /* 0x00036c0001f97983 */ /* 0x000ea20000300800 */
[----:B----4-:R-:W-:-:S03]  /*11f50*/  LEA.HI.X.SX32 R174, R247, R9, 0x1, P5 ;  /* 0x00000009f7ae7211 */ /* 0x010fc600028f0eff */
[----:B------:R1:W-:Y:S01]  /*11f60*/  STL [R1+0x850], R172 ;  /* 0x000850ac01007387 */ /* 0x0003e20000100800 */
[----:B------:R-:W-:-:S03]  /*11f70*/  IADD3 R170, P5, R8, R156, RZ ;  /* 0x0000009c08aa7210 */ /* 0x000fc60007fbe0ff */
[----:B------:R-:W4:Y:S04]  /*11f80*/  LDL.LU R247, [R1+0x370] ;  /* 0x0003700001f77983 */ /* 0x000f280000300800 */
[----:B------:R1:W-:Y:S04]  /*11f90*/  STL [R1+0x84c], R170 ;  /* 0x00084caa01007387 */ /* 0x0003e80000100800 */
[----:B------:R-:W4:Y:S01]  /*11fa0*/  LDL.LU R22, [R1+0x374] ;  /* 0x0003740001167983 */ /* 0x000f220000300800 */
[----:B------:R-:W-:-:S03]  /*11fb0*/  LEA.HI.X.SX32 R178, R196, R9, 0x1, P6 ;  /* 0x00000009c4b27211 */ /* 0x000fc600030f0eff */
[----:B------:R-:W4:Y:S01]  /*11fc0*/  LDL.LU R23, [R1+0x380] ;  /* 0x0003800001177983 */ /* 0x000f220000300800 */
[-C--:B------:R-:W-:Y:S02]  /*11fd0*/  LEA.HI.X.SX32 R176, R185, R9.reuse, 0x1, P0 ;  /* 0x00000009b9b07211 */ /* 0x080fe400000f0eff */
[-C--:B-1----:R-:W-:Y:S02]  /*11fe0*/  LEA.HI.X.SX32 R172, R164, R9.reuse, 0x1, P1 ;  /* 0x00000009a4ac7211 */ /* 0x082fe400008f0eff */
[----:B------:R-:W-:Y:S02]  /*11ff0*/  LEA.HI.X.SX32 R170, R186, R9, 0x1, P2 ;  /* 0x00000009baaa7211 */ /* 0x000fe400010f0eff */
[----:B---3--:R-:W-:-:S05]  /*12000*/  IADD3 R168, P6, R8, R246, RZ ;  /* 0x000000f608a87210 */ /* 0x008fca0007fde0ff */
[----:B------:R-:W-:Y:S01]  /*12010*/  STL [R1+0x844], R168 ;  /* 0x000844a801007387 */ /* 0x000fe20000100800 */
[----:B------:R-:W-:-:S03]  /*12020*/  IADD3 R166, P0, R8, R202, RZ ;  /* 0x000000ca08a67210 */ /* 0x000fc60007f1e0ff */
[----:B------:R-:W3:Y:S04]  /*12030*/  LDL.LU R185, [R1+0x384] ;  /* 0x0003840001b97983 */ /* 0x000ee80000300800 */
[----:B------:R-:W-:Y:S04]  /*12040*/  STL [R1+0x840], R166 ;  /* 0x000840a601007387 */ /* 0x000fe80000100800 */
[----:B------:R-:W3:Y:S04]  /*12050*/  LDL.LU R204, [R1+0x388] ;  /* 0x0003880001cc7983 */ /* 0x000ee80000300800 */
[----:B------:R-:W3:Y:S01]  /*12060*/  LDL.LU R196, [R1+0x38c] ;  /* 0x00038c0001c47983 */ /* 0x000ee20000300800 */
[----:B------:R-:W-:-:S05]  /*12070*/  IADD3 R164, P1, R8, R157, RZ ;  /* 0x0000009d08a47210 */ /* 0x000fca0007f3e0ff */
[----:B------:R1:W-:Y:S01]  /*12080*/  STL [R1+0x848], R164 ;  /* 0x000848a401007387 */ /* 0x0003e20000100800 */
[----:B------:R-:W-:-:S03]  /*12090*/  IADD3 R162, P2, R8, R212, RZ ;  /* 0x000000d408a27210 */ /* 0x000fc60007f5e0ff */
[----:B------:R-:W3:Y:S04]  /*120a0*/  LDL.LU R186, [R1+0x390] ;  /* 0x0003900001ba7983 */ /* 0x000ee80000300800 */
[----:B------:R1:W-:Y:S02]  /*120b0*/  STL [R1+0x83c], R162 ;  /* 0x00083ca201007387 */ /* 0x0003e40000100800 */
[-C--:B-1----:R-:W-:Y:S02]  /*120c0*/  LEA.HI.X.SX32 R164, R165, R9.reuse, 0x1, P3 ;  /* 0x00000009a5a47211 */ /* 0x082fe400018f0eff */
[----:B------:R-:W3:Y:S01]  /*120d0*/  LDL.LU R165, [R1+0x394] ;  /* 0x0003940001a57983 */ /* 0x000ee20000300800 */
[----:B------:R-:W-:-:S03]  /*120e0*/  LEA.HI.X.SX32 R168, R194, R9, 0x1, P4 ;  /* 0x00000009c2a87211 */ /* 0x000fc600020f0eff */
[----:B------:R-:W3:Y:S01]  /*120f0*/  LDL.LU R194, [R1+0x398] ;  /* 0x0003980001c27983 */ /* 0x000ee20000300800 */
[----:B------:R-:W-:-:S03]  /*12100*/  LEA.HI.X.SX32 R166, R156, R9, 0x1, P5 ;  /* 0x000000099ca67211 */ /* 0x000fc600028f0eff */
[----:B------:R-:W3:Y:S01]  /*12110*/  LDL.LU R156, [R1+0x39c] ;  /* 0x00039c00019c7983 */ /* 0x000ee20000300800 */
[-C--:B------:R-:W-:Y:S02]  /*12120*/  LEA.HI.X.SX32 R162, R246, R9.reuse, 0x1, P6 ;  /* 0x00000009f6a27211 */ /* 0x080fe400030f0eff */
[----:B------:R-:W-:Y:S01]  /*12130*/  LEA.HI.X.SX32 R0, R202, R9, 0x1, P0 ;  /* 0x00000009ca007211 */ /* 0x000fe200000f0eff */
[----:B------:R-:W3:Y:S04]  /*12140*/  LDL.LU R246, [R1+0x3a0] ;  /* 0x0003a00001f67983 */ /* 0x000ee80000300800 */
[----:B------:R-:W3:Y:S04]  /*12150*/  LDL.LU R202, [R1+0x3a4] ;  /* 0x0003a40001ca7983 */ /* 0x000ee80000300800 */
[----:B------:R1:W-:Y:S01]  /*12160*/  STL [R1+0x5c], R0 ;  /* 0x00005c0001007387 */ /* 0x0003e20000100800 */
[----:B--2---:R-:W-:-:S02]  /*12170*/  IADD3 R150, P3, R8, R173, RZ ;  /* 0x000000ad08967210 */ /* 0x004fc40007f7e0ff */
[-C--:B-1----:R-:W-:Y:S02]  /*12180*/  LEA.HI.X.SX32 R0, R157, R9.reuse, 0x1, P1 ;  /* 0x000000099d007211 */ /* 0x082fe400008f0eff */
[----:B------:R-:W2:Y:S04]  /*12190*/  LDL.LU R157, [R1+0x3a8] ;  /* 0x0003a800019d7983 */ /* 0x000ea80000300800 */
[----:B------:R1:W-:Y:S01]  /*121a0*/  STL [R1+0x60], R0 ;  /* 0x0000600001007387 */ /* 0x0003e20000100800 */
[----:B------:R-:W-:Y:S02]  /*121b0*/  IADD3 R148, P4, R8, R250, RZ ;  /* 0x000000fa08947210 */ /* 0x000fe40007f9e0ff */
[----:B-1----:R-:W-:Y:S02]  /*121c0*/  LEA.HI.X.SX32 R0, R212, R9, 0x1, P2 ;  /* 0x00000009d4007211 */ /* 0x002fe400010f0eff */
[----:B------:R-:W2:Y:S04]  /*121d0*/  LDL.LU R212, [R1+0x3ac] ;  /* 0x0003ac0001d47983 */ /* 0x000ea80000300800 */
[----:B------:R1:W-:Y:S01]  /*121e0*/  STL [R1+0x64], R0 ;  /* 0x0000640001007387 */ /* 0x0003e20000100800 */
[----:B------:R-:W-:-:S02]  /*121f0*/  IADD3 R146, P5, R8, R249, RZ ;  /* 0x000000f908927210 */ /* 0x000fc40007fbe0ff */
[----:B-1----:R-:W-:Y:S02]  /*12200*/  LEA.HI.X.SX32 R0, R173, R9, 0x1, P3 ;  /* 0x00000009ad007211 */ /* 0x002fe400018f0eff */
[----:B------:R-:W2:Y:S04]  /*12210*/  LDL.LU R173, [R1+0x3b0] ;  /* 0x0003b00001ad7983 */ /* 0x000ea80000300800 */
[----:B------:R1:W-:Y:S01]  /*12220*/  STL [R1+0x68], R0 ;  /* 0x0000680001007387 */ /* 0x0003e20000100800 */
[----:B----4-:R-:W-:Y:S02]  /*12230*/  IADD3 R144, P6, R8, R247, RZ ;  /* 0x000000f708907210 */ /* 0x010fe40007fde0ff */
[----:B-1----:R-:W-:Y:S02]  /*12240*/  LEA.HI.X.SX32 R0, R250, R9, 0x1, P4 ;  /* 0x00000009fa007211 */ /* 0x002fe400020f0eff */
[----:B------:R-:W4:Y:S04]  /*12250*/  LDL.LU R250, [R1+0x3b4] ;  /* 0x0003b40001fa7983 */ /* 0x000f280000300800 */
[----:B------:R1:W-:Y:S01]  /*12260*/  STL [R1+0x6c], R0 ;  /* 0x00006c0001007387 */ /* 0x0003e20000100800 */
[----:B------:R-:W-:-:S02]  /*12270*/  IADD3 R142, P0, R8, R22, RZ ;  /* 0x00000016088e7210 */ /* 0x000fc40007f1e0ff */
[----:B-1----:R-:W-:Y:S02]  /*12280*/  LEA.HI.X.SX32 R0, R249, R9, 0x1, P5 ;  /* 0x00000009f9007211 */ /* 0x002fe400028f0eff */
[----:B------:R-:W4:Y:S04]  /*12290*/  LDL.LU R249, [R1+0x3b8] ;  /* 0x0003b80001f97983 */ /* 0x000f280000300800 */
[----:B------:R1:W-:Y:S01]  /*122a0*/  STL [R1+0x70], R0 ;  /* 0x0000700001007387 */ /* 0x0003e20000100800 */
[----:B------:R-:W-:Y:S02]  /*122b0*/  IADD3 R140, P1, R8, R23, RZ ;  /* 0x00000017088c7210 */ /* 0x000fe40007f3e0ff */
[-C--:B-1----:R-:W-:Y:S02]  /*122c0*/  LEA.HI.X.SX32 R0, R247, R9.reuse, 0x1, P6 ;  /* 0x00000009f7007211 */ /* 0x082fe400030f0eff */
[----:B------:R-:W4:Y:S04]  /*122d0*/  LDL.LU R247, [R1+0x3bc] ;  /* 0x0003bc0001f77983 */ /* 0x000f280000300800 */
[----:B------:R1:W-:Y:S04]  /*122e0*/  STL [R1+0x74], R0 ;  /* 0x0000740001007387 */ /* 0x0003e80000100800 */
[----:B------:R-:W4:Y:S01]  /*122f0*/  LDL.LU R159, [R1+0x3c0] ;  /* 0x0003c000019f7983 */ /* 0x000f220000300800 */
[----:B-1----:R-:W-:-:S05]  /*12300*/  LEA.HI.X.SX32 R0, R22, R9, 0x1, P0 ;  /* 0x0000000916007211 */ /* 0x002fca00000f0eff */
[----:B------:R1:W-:Y:S02]  /*12310*/  STL [R1+0x78], R0 ;  /* 0x0000780001007387 */ /* 0x0003e40000100800 */
[----:B-1----:R-:W-:Y:S02]  /*12320*/  LEA.HI.X.SX32 R0, R23, R9, 0x1, P1 ;  /* 0x0000000917007211 */ /* 0x002fe400008f0eff */
[----:B------:R-:W4:Y:S04]  /*12330*/  LDL.LU R23, [R1+0x3c4] ;  /* 0x0003c40001177983 */ /* 0x000f280000300800 */
[----:B------:R1:W-:Y:S01]  /*12340*/  STL [R1+0x7c], R0 ;  /* 0x00007c0001007387 */ /* 0x0003e20000100800 */
[----:B---3--:R-:W-:-:S04]  /*12350*/  IADD3 R138, P2, R8, R185, RZ ;  /* 0x000000b9088a7210 */ /* 0x008fc80007f5e0ff */
[----:B-1----:R-:W-:Y:S02]  /*12360*/  LEA.HI.X.SX32 R0, R185, R9, 0x1, P2 ;  /* 0x00000009b9007211 */ /* 0x002fe400010f0eff */
[----:B------:R-:W3:Y:S01]  /*12370*/  LDL.LU R185, [R1+0x3c8] ;  /* 0x0003c80001b97983 */ /* 0x000ee20000300800 */
[----:B------:R-:W-:-:S03]  /*12380*/  IADD3 R136, P3, R8, R204, RZ ;  /* 0x000000cc08887210 */ /* 0x000fc60007f7e0ff */
[----:B------:R1:W-:Y:S04]  /*12390*/  STL [R1+0x80], R0 ;  /* 0x0000800001007387 */ /* 0x0003e80000100800 */
[----:B------:R-:W3:Y:S01]  /*123a0*/  LDL.LU R22, [R1+0x3cc] ;  /* 0x0003cc0001167983 */ /* 0x000ee20000300800 */
[----:B-1----:R-:W-:-:S05]  /*123b0*/  LEA.HI.X.SX32 R0, R204, R9, 0x1, P3 ;  /* 0x00000009cc007211 */ /* 0x002fca00018f0eff */
[----:B------:R1:W-:Y:S04]  /*123c0*/  STL [R1+0x84], R0 ;  /* 0x0000840001007387 */ /* 0x0003e80000100800 */
[----:B------:R-:W3:Y:S01]  /*123d0*/  LDL.LU R204, [R1+0x3d0] ;  /* 0x0003d00001cc7983 */ /* 0x000ee20000300800 */
[C---:B------:R-:W-:Y:S02]  /*123e0*/  IADD3 R134, P4, R8.reuse, R196, RZ ;  /* 0x000000c408867210 */ /* 0x040fe40007f9e0ff */
[----:B------:R-:W-:Y:S02]  /*123f0*/  IADD3 R132, P5, R8, R186, RZ ;  /* 0x000000ba08847210 */ /* 0x000fe40007fbe0ff */
[----:B-1----:R-:W-:Y:S02]  /*12400*/  LEA.HI.X.SX32 R0, R196, R9, 0x1, P4 ;  /* 0x00000009c4007211 */ /* 0x002fe400020f0eff */
[----:B------:R-:W-:-:S03]  /*12410*/  IADD3 R130, P6, R8, R165, RZ ;  /* 0x000000a508827210 */ /* 0x000fc60007fde0ff */
[----:B------:R1:W-:Y:S01]  /*12420*/  STL [R1+0x88], R0 ;  /* 0x0000880001007387 */ /* 0x0003e20000100800 */
[----:B------:R-:W-:Y:S02]  /*12430*/  IADD3 R128, P0, R8, R194, RZ ;  /* 0x000000c208807210 */ /* 0x000fe40007f1e0ff */
[-C--:B-1----:R-:W-:Y:S02]  /*12440*/  LEA.HI.X.SX32 R0, R186, R9.reuse, 0x1, P5 ;  /* 0x00000009ba007211 */ /* 0x082fe400028f0eff */
[----:B------:R-:W3:Y:S04]  /*12450*/  LDL.LU R186, [R1+0x3d4] ;  /* 0x0003d40001ba7983 */ /* 0x000ee80000300800 */
[----:B------:R1:W-:Y:S04]  /*12460*/  STL [R1+0x8c], R0 ;  /* 0x00008c0001007387 */ /* 0x0003e80000100800 */
[----:B------:R-:W3:Y:S01]  /*12470*/  LDL.LU R196, [R1+0x3d8] ;  /* 0x0003d80001c47983 */ /* 0x000ee20000300800 */
[----:B-1----:R-:W-:-:S05]  /*12480*/  LEA.HI.X.SX32 R0, R165, R9, 0x1, P6 ;  /* 0x00000009a5007211 */ /* 0x002fca00030f0eff */
[----:B------:R1:W-:Y:S01]  /*12490*/  STL [R1+0x90], R0 ;  /* 0x0000900001007387 */ /* 0x0003e20000100800 */
[----:B------:R-:W-:Y:S02]  /*124a0*/  IADD3 R126, P1, R8, R156, RZ ;  /* 0x0000009c087e7210 */ /* 0x000fe40007f3e0ff */
[-C--:B-1----:R-:W-:Y:S02]  /*124b0*/  LEA.HI.X.SX32 R0, R194, R9.reuse, 0x1, P0 ;  /* 0x00000009c2007211 */ /* 0x082fe400000f0eff */
[----:B------:R-:W3:Y:S04]  /*124c0*/  LDL.LU R194, [R1+0x3dc] ;  /* 0x0003dc0001c27983 */ /* 0x000ee80000300800 */
        /* <DEDUP_REMOVED lines=8> */
[----:B------:R-:W3:Y:S01]  /*12550*/  LDL.LU R246, [R1+0x3e8] ;  /* 0x0003e80001f67983 */ /* 0x000ee20000300800 */
[----:B--2---:R-:W-:-:S03]  /*12560*/  IADD3 R120, P4, R8, R157, RZ ;  /* 0x0000009d08787210 */ /* 0x004fc60007f9e0ff */
[----:B------:R1:W-:Y:S01]  /*12570*/  STL [R1+0x9c], R0 ;  /* 0x00009c0001007387 */ /* 0x0003e20000100800 */
[----:B------:R-:W-:Y:S02]  /*12580*/  IADD3 R118, P5, R8, R212, RZ ;  /* 0x000000d408767210 */ /* 0x000fe40007fbe0ff */
[----:B-1----:R-:W-:Y:S02]  /*12590*/  LEA.HI.X.SX32 R0, R202, R9, 0x1, P3 ;  /* 0x00000009ca007211 */ /* 0x002fe400018f0eff */
[----:B------:R-:W2:Y:S04]  /*125a0*/  LDL.LU R202, [R1+0x3ec] ;  /* 0x0003ec0001ca7983 */ /* 0x000ea80000300800 */
[----:B------:R1:W-:Y:S01]  /*125b0*/  STL [R1+0xa0], R0 ;  /* 0x0000a00001007387 */ /* 0x0003e20000100800 */
[----:B------:R-:W-:-:S02]  /*125c0*/  IADD3 R116, P6, R8, R173, RZ ;  /* 0x000000ad08747210 */ /* 0x000fc40007fde0ff */
[-C--:B-1----:R-:W-:Y:S02]  /*125d0*/  LEA.HI.X.SX32 R0, R157, R9.reuse, 0x1, P4 ;  /* 0x000000099d007211 */ /* 0x082fe400020f0eff */
[----:B------:R-:W2:Y:S04]  /*125e0*/  LDL.LU R157, [R1+0x3f0] ;  /* 0x0003f000019d7983 */ /* 0x000ea80000300800 */
[----:B------:R1:W-:Y:S01]  /*125f0*/  STL [R1+0xa4], R0 ;  /* 0x0000a40001007387 */ /* 0x0003e20000100800 */
[----:B----4-:R-:W-:Y:S02]  /*12600*/  IADD3 R115, P0, R8, R250, RZ ;  /* 0x000000fa08737210 */ /* 0x010fe40007f1e0ff */
[----:B-1----:R-:W-:Y:S02]  /*12610*/  LEA.HI.X.SX32 R0, R212, R9, 0x1, P5 ;  /* 0x00000009d4007211 */ /* 0x002fe400028f0eff */
[----:B------:R-:W4:Y:S04]  /*12620*/  LDL.LU R212, [R1+0x3f4] ;  /* 0x0003f40001d47983 */ /* 0x000f280000300800 */
[----:B------:R1:W-:Y:S01]  /*12630*/  STL [R1+0xa8], R0 ;  /* 0x0000a80001007387 */ /* 0x0003e20000100800 */
[----:B------:R-:W-:-:S02]  /*12640*/  IADD3 R117, P1, R8, R249, RZ ;  /* 0x000000f908757210 */ /* 0x000fc40007f3e0ff */
[-C--:B-1----:R-:W-:Y:S02]  /*12650*/  LEA.HI.X.SX32 R0, R173, R9.reuse, 0x1, P6 ;  /* 0x00000009ad007211 */ /* 0x082fe400030f0eff */
[----:B------:R-:W4:Y:S04]  /*12660*/  LDL.LU R173, [R1+0x3f8] ;  /* 0x0003f80001ad7983 */ /* 0x000f280000300800 */
[----:B------:R1:W-:Y:S02]  /*12670*/  STL [R1+0xac], R0 ;  /* 0x0000ac0001007387 */ /* 0x0003e40000100800 */
[----:B-1----:R-:W-:Y:S02]  /*12680*/  LEA.HI.X.SX32 R0, R250, R9, 0x1, P0 ;  /* 0x00000009fa007211 */ /* 0x002fe400000f0eff */
[----:B------:R-:W4:Y:S04]  /*12690*/  LDL.LU R250, [R1+0x404] ;  /* 0x0004040001fa7983 */ /* 0x000f280000300800 */
[----:B------:R1:W-:Y:S01]  /*126a0*/  STL [R1+0xb0], R0 ;  /* 0x0000b00001007387 */ /* 0x0003e20000100800 */
[----:B------:R-:W-:-:S02]  /*126b0*/  IADD3 R119, P2, R8, R247, RZ ;  /* 0x000000f708777210 */ /* 0x000fc40007f5e0ff */
[----:B------:R-:W-:Y:S02]  /*126c0*/  IADD3 R121, P3, R8, R159, RZ ;  /* 0x0000009f08797210 */ /* 0x000fe40007f7e0ff */
[-C--:B-1----:R-:W-:Y:S02]  /*126d0*/  LEA.HI.X.SX32 R0, R249, R9.reuse, 0x1, P1 ;  /* 0x00000009f9007211 */ /* 0x082fe400008f0eff */
[----:B------:R-:W4:Y:S01]  /*126e0*/  LDL.LU R249, [R1+0x408] ;  /* 0x0004080001f97983 */ /* 0x000f220000300800 */
[----:B------:R-:W-:-:S03]  /*126f0*/  LEA.HI.X.SX32 R2, R159, R9, 0x1, P3 ;  /* 0x000000099f027211 */ /* 0x000fc600018f0eff */
[----:B------:R1:W-:Y:S01]  /*12700*/  STL [R1+0xb4], R0 ;  /* 0x0000b40001007387 */ /* 0x0003e20000100800 */
[----:B------:R-:W-:Y:S02]  /*12710*/  IADD3 R123, P4, R8, R23, RZ ;  /* 0x00000017087b7210 */ /* 0x000fe40007f9e0ff */
[-C--:B-1----:R-:W-:Y:S02]  /*12720*/  LEA.HI.X.SX32 R0, R247, R9.reuse, 0x1, P2 ;  /* 0x00000009f7007211 */ /* 0x082fe400010f0eff */
[----:B------:R-:W4:Y:S04]  /*12730*/  LDL.LU R247, [R1+0x40c] ;  /* 0x00040c0001f77983 */ /* 0x000f280000300800 */
[----:B------:R1:W-:Y:S04]  /*12740*/  STL [R1+0xb8], R0 ;  /* 0x0000b80001007387 */ /* 0x0003e80000100800 */
[----:B------:R-:W-:Y:S01]  /*12750*/  STL [R1+0xbc], R2 ;  /* 0x0000bc0201007387 */ /* 0x000fe20000100800 */
[----:B-1----:R-:W-:-:S03]  /*12760*/  LEA.HI.X.SX32 R0, R23, R9, 0x1, P4 ;  /* 0x0000000917007211 */ /* 0x002fc600020f0eff */
[----:B------:R-:W4:Y:S04]  /*12770*/  LDL.LU R23, [R1+0x410] ;  /* 0x0004100001177983 */ /* 0x000f280000300800 */
[----:B------:R1:W-:Y:S01]  /*12780*/  STL [R1+0xc0], R0 ;  /* 0x0000c00001007387 */ /* 0x0003e20000100800 */
[----:B---3--:R-:W-:-:S04]  /*12790*/  IADD3 R125, P5, R8, R185, RZ ;  /* 0x000000b9087d7210 */ /* 0x008fc80007fbe0ff */
[----:B-1----:R-:W-:Y:S02]  /*127a0*/  LEA.HI.X.SX32 R0, R185, R9, 0x1, P5 ;  /* 0x00000009b9007211 */ /* 0x002fe400028f0eff */
[----:B------:R-:W3:Y:S01]  /*127b0*/  LDL.LU R185, [R1+0x414] ;  /* 0x0004140001b97983 */ /* 0x000ee20000300800 */
[----:B------:R-:W-:-:S04]  /*127c0*/  IADD3 R127, P6, R8, R22, RZ ;  /* 0x00000016087f7210 */ /* 0x000fc80007fde0ff */
[----:B------:R-:W-:Y:S01]  /*127d0*/  LEA.HI.X.SX32 R2, R22, R9, 0x1, P6 ;  /* 0x0000000916027211 */ /* 0x000fe200030f0eff */
[----:B------:R1:W-:Y:S04]  /*127e0*/  STL [R1+0xc4], R0 ;  /* 0x0000c40001007387 */ /* 0x0003e80000100800 */
[----:B------:R-:W-:Y:S01]  /*127f0*/  STL [R1+0xc8], R2 ;  /* 0x0000c80201007387 */ /* 0x000fe20000100800 */
[----:B------:R-:W-:-:S04]  /*12800*/  IADD3 R129, P0, R8, R204, RZ ;  /* 0x000000cc08817210 */ /* 0x000fc80007f1e0ff */
[----:B-1----:R-:W-:Y:S02]  /*12810*/  LEA.HI.X.SX32 R0, R204, R9, 0x1, P0 ;  /* 0x00000009cc007211 */ /* 0x002fe400000f0eff */
[----:B------:R-:W3:Y:S04]  /*12820*/  LDL.LU R204, [R1+0x418] ;  /* 0x0004180001cc7983 */ /* 0x000ee80000300800 */
[----:B------:R1:W-:Y:S01]  /*12830*/  STL [R1+0xcc], R0 ;  /* 0x0000cc0001007387 */ /* 0x0003e20000100800 */
[----:B------:R-:W-:-:S04]  /*12840*/  IADD3 R131, P1, R8, R186, RZ ;  /* 0x000000ba08837210 */ /* 0x000fc80007f3e0ff */
        /* <DEDUP_REMOVED lines=8> */
[----:B------:R-:W3:Y:S01]  /*128d0*/  LDL.LU R194, [R1+0x420] ;  /* 0x0004200001c27983 */ /* 0x000ee20000300800 */
[----:B------:R-:W-:-:S03]  /*128e0*/  IADD3 R137, P4, R8, R165, RZ ;  /* 0x000000a508897210 */ /* 0x000fc60007f9e0ff */
[----:B------:R1:W-:Y:S04]  /*128f0*/  STL [R1+0xd8], R0 ;  /* 0x0000d80001007387 */ /* 0x0003e80000100800 */
[----:B------:R-:W3:Y:S01]  /*12900*/  LDL.LU R196, [R1+0x424] ;  /* 0x0004240001c47983 */ /* 0x000ee20000300800 */
[----:B-1----:R-:W-:Y:S02]  /*12910*/  LEA.HI.X.SX32 R0, R165, R9, 0x1, P4 ;  /* 0x00000009a5007211 */ /* 0x002fe400020f0eff */
[----:B------:R-:W-:-:S03]  /*12920*/  IADD3 R139, P5, R8, R156, RZ ;  /* 0x0000009c088b7210 */ /* 0x000fc60007fbe0ff */
[----:B------:R1:W-:Y:S02]  /*12930*/  STL [R1+0xdc], R0 ;  /* 0x0000dc0001007387 */ /* 0x0003e40000100800 */
[----:B-1----:R-:W-:Y:S02]  /*12940*/  LEA.HI.X.SX32 R0, R156, R9, 0x1, P5 ;  /* 0x000000099c007211 */ /* 0x002fe400028f0eff */
[----:B------:R-:W3:Y:S01]  /*12950*/  LDL.LU R156, [R1+0x428] ;  /* 0x00042800019c7983 */ /* 0x000ee20000300800 */
[----:B------:R-:W-:-:S03]  /*12960*/  IADD3 R141, P6, R8, R246, RZ ;  /* 0x000000f6088d7210 */ /* 0x000fc60007fde0ff */
[----:B------:R1:W-:Y:S01]  /*12970*/  STL [R1+0xe0], R0 ;  /* 0x0000e00001007387 */ /* 0x0003e20000100800 */
[----:B--2---:R-:W-:Y:S02]  /*12980*/  IADD3 R143, P0, R8, R202, RZ ;  /* 0x000000ca088f7210 */ /* 0x004fe40007f1e0ff */
[----:B-1----:R-:W-:Y:S02]  /*12990*/  LEA.HI.X.SX32 R0, R246, R9, 0x1, P6 ;  /* 0x00000009f6007211 */ /* 0x002fe400030f0eff */
[C---:B------:R-:W-:Y:S02]  /*129a0*/  IADD3 R145, P1, R8.reuse, R157, RZ ;  /* 0x0000009d08917210 */ /* 0x040fe40007f3e0ff */
[C---:B----4-:R-:W-:Y:S02]  /*129b0*/  IADD3 R147, P2, R8.reuse, R212, RZ ;  /* 0x000000d408937210 */ /* 0x050fe40007f5e0ff */
[----:B------:R-:W-:-:S05]  /*129c0*/  IADD3 R163, P5, R8, R249, RZ ;  /* 0x000000f908a37210 */ /* 0x000fca0007fbe0ff */
[----:B------:R-:W-:Y:S04]  /*129d0*/  STL [R1+0x838], R163 ;  /* 0x000838a301007387 */ /* 0x000fe80000100800 */
[----:B------:R-:W2:Y:S04]  /*129e0*/  LDL.LU R246, [R1+0x42c] ;  /* 0x00042c0001f67983 */ /* 0x000ea80000300800 */
[----:B------:R1:W-:Y:S01]  /*129f0*/  STL [R1+0xe4], R0 ;  /* 0x0000e40001007387 */ /* 0x0003e20000100800 */
[----:B------:R-:W-:Y:S02]  /*12a00*/  IADD3 R165, P6, R8, R247, RZ ;  /* 0x000000f708a57210 */ /* 0x000fe40007fde0ff */
[----:B-1----:R-:W-:-:S03]  /*12a10*/  LEA.HI.X.SX32 R0, R202, R9, 0x1, P0 ;  /* 0x00000009ca007211 */ /* 0x002fc600000f0eff */
[----:B------:R-:W-:Y:S04]  /*12a20*/  STL [R1+0x834], R165 ;  /* 0x000834a501007387 */ /* 0x000fe80000100800 */
[----:B------:R-:W4:Y:S01]  /*12a30*/  LDL.LU R202, [R1+0x430] ;  /* 0x0004300001ca7983 */ /* 0x000f220000300800 */
[----:B------:R-:W-:-:S03]  /*12a40*/  IADD3 R167, P0, R8, R23, RZ ;  /* 0x0000001708a77210 */ /* 0x000fc60007f1e0ff */
[----:B------:R1:W-:Y:S04]  /*12a50*/  STL [R1+0xe8], R0 ;  /* 0x0000e80001007387 */ /* 0x0003e80000100800 */
[----:B------:R3:W-:Y:S01]  /*12a60*/  STL [R1+0x830], R167 ;  /* 0x000830a701007387 */ /* 0x0007e20000100800 */
[----:B-1----:R-:W-:-:S03]  /*12a70*/  LEA.HI.X.SX32 R0, R157, R9, 0x1, P1 ;  /* 0x000000099d007211 */ /* 0x002fc600008f0eff */
[----:B------:R-:W4:Y:S01]  /*12a80*/  LDL.LU R157, [R1+0x434] ;  /* 0x00043400019d7983 */ /* 0x000f220000300800 */
[----:B------:R-:W-:-:S03]  /*12a90*/  LEA.HI.X.SX32 R163, R212, R9, 0x1, P2 ;  /* 0x00000009d4a37211 */ /* 0x000fc600010f0eff */
[----:B------:R-:W-:Y:S01]  /*12aa0*/  STL [R1+0xec], R0 ;  /* 0x0000ec0001007387 */ /* 0x000fe20000100800 */
[C---:B------:R-:W-:Y:S02]  /*12ab0*/  IADD3 R149, P3, R8.reuse, R173, RZ ;  /* 0x000000ad08957210 */ /* 0x040fe40007f7e0ff */
[C---:B------:R-:W-:Y:S02]  /*12ac0*/  IADD3 R151, P4, R8.reuse, R250, RZ ;  /* 0x000000fa08977210 */ /* 0x040fe40007f9e0ff */
[----:B---3--:R-:W-:-:S05]  /*12ad0*/  IADD3 R169, P1, R8, R185, RZ ;  /* 0x000000b908a97210 */ /* 0x008fca0007f3e0ff */
[----:B------:R1:W-:Y:S04]  /*12ae0*/  STL [R1+0x82c], R169 ;  /* 0x00082ca901007387 */ /* 0x0003e80000100800 */
[----:B------:R-:W3:Y:S01]  /*12af0*/  LDL.LU R206, [R1+0x438] ;  /* 0x0004380001ce7983 */ /* 0x000ee20000300800 */
[----:B------:R-:W-:-:S05]  /*12b00*/  IADD3 R171, P2, R8, R204, RZ ;  /* 0x000000cc08ab7210 */ /* 0x000fca0007f5e0ff */
[----:B------:R1:W-:Y:S04]  /*12b10*/  STL [R1+0x828], R171 ;  /* 0x000828ab01007387 */ /* 0x0003e80000100800 */
[----:B------:R-:W3:Y:S01]  /*12b20*/  LDL.LU R212, [R1+0x43c] ;  /* 0x00043c0001d47983 */ /* 0x000ee20000300800 */
[-C--:B------:R-:W-:Y:S02]  /*12b30*/  LEA.HI.X.SX32 R165, R173, R9.reuse, 0x1, P3 ;  /* 0x00000009ada57211 */ /* 0x080fe400018f0eff */
[-C--:B------:R-:W-:Y:S02]  /*12b40*/  LEA.HI.X.SX32 R167, R250, R9.reuse, 0x1, P4 ;  /* 0x00000009faa77211 */ /* 0x080fe400020f0eff */
[----:B-1----:R-:W-:Y:S02]  /*12b50*/  LEA.HI.X.SX32 R169, R249, R9, 0x1, P5 ;  /* 0x00000009f9a97211 */ /* 0x002fe400028f0eff */
[----:B------:R-:W-:-:S05]  /*12b60*/  IADD3 R173, P3, R8, R186, RZ ;  /* 0x000000ba08ad7210 */ /* 0x000fca0007f7e0ff */
[----:B------:R1:W-:Y:S04]  /*12b70*/  STL [R1+0x824], R173 ;  /* 0x000824ad01007387 */ /* 0x0003e80000100800 */
[----:B------:R-:W3:Y:S01]  /*12b80*/  LDL.LU R250, [R1+0x440] ;  /* 0x0004400001fa7983 */ /* 0x000ee20000300800 */
[----:B------:R-:W-:Y:S02]  /*12b90*/  LEA.HI.X.SX32 R171, R247, R9, 0x1, P6 ;  /* 0x00000009f7ab7211 */ /* 0x000fe400030f0eff */
[----:B------:R-:W-:-:S05]  /*12ba0*/  IADD3 R175, P4, R8, R194, RZ ;  /* 0x000000c208af7210 */ /* 0x000fca0007f9e0ff */
[----:B------:R1:W-:Y:S01]  /*12bb0*/  STL [R1+0x820], R175 ;  /* 0x000820af01007387 */ /* 0x0003e20000100800 */
[----:B------:R-:W-:-:S03]  /*12bc0*/  IADD3 R177, P5, R8, R196, RZ ;  /* 0x000000c408b17210 */ /* 0x000fc60007fbe0ff */
[----:B------:R-:W3:Y:S04]  /*12bd0*/  LDL.LU R249, [R1+0x444] ;  /* 0x0004440001f97983 */ /* 0x000ee80000300800 */
[----:B------:R1:W-:Y:S04]  /*12be0*/  STL [R1+0x81c], R177 ;  /* 0x00081cb101007387 */ /* 0x0003e80000100800 */
[----:B------:R-:W3:Y:S01]  /*12bf0*/  LDL.LU R247, [R1+0x448] ;  /* 0x0004480001f77983 */ /* 0x000ee20000300800 */
[----:B------:R-:W-:-:S05]  /*12c00*/  IADD3 R180, P6, R8, R156, RZ ;  /* 0x0000009c08b47210 */ /* 0x000fca0007fde0ff */
[----:B------:R1:W-:Y:S04]  /*12c10*/  STL [R1+0x818], R180 ;  /* 0x000818b401007387 */ /* 0x0003e80000100800 */
[----:B------:R-:W3:Y:S01]  /*12c20*/  LDL.LU R20, [R1+0x44c] ;  /* 0x00044c0001147983 */ /* 0x000ee20000300800 */
[-C--:B-1----:R-:W-:Y:S02]  /*12c30*/  LEA.HI.X.SX32 R173, R23, R9.reuse, 0x1, P0 ;  /* 0x0000000917ad7211 */ /* 0x082fe400000f0eff */
[-C--:B------:R-:W-:Y:S02]  /*12c40*/  LEA.HI.X.SX32 R175, R185, R9.reuse, 0x1, P1 ;  /* 0x00000009b9af7211 */ /* 0x080fe400008f0eff */
[-C--:B------:R-:W-:Y:S02]  /*12c50*/  LEA.HI.X.SX32 R177, R204, R9.reuse, 0x1, P2 ;  /* 0x00000009ccb17211 */ /* 0x080fe400010f0eff */
[----:B------:R-:W-:-:S02]  /*12c60*/  LEA.HI.X.SX32 R180, R186, R9, 0x1, P3 ;  /* 0x00000009bab47211 */ /* 0x000fc400018f0eff */
[----:B--2---:R-:W-:-:S05]  /*12c70*/  IADD3 R182, P0, R8, R246, RZ ;  /* 0x000000f608b67210 */ /* 0x004fca0007f1e0ff */
[----:B------:R1:W-:Y:S04]  /*12c80*/  STL [R1+0x814], R182 ;  /* 0x000814b601007387 */ /* 0x0003e80000100800 */
[----:B------:R-:W2:Y:S01]  /*12c90*/  LDL.LU R21, [R1+0x450] ;  /* 0x0004500001157983 */ /* 0x000ea20000300800 */
[----:B----4-:R-:W-:-:S05]  /*12ca0*/  IADD3 R185, P1, R8, R202, RZ ;  /* 0x000000ca08b97210 */ /* 0x010fca0007f3e0ff */
[----:B------:R4:W-:Y:S01]  /*12cb0*/  STL [R1+0x810], R185 ;  /* 0x000810b901007387 */ /* 0x0009e20000100800 */
[----:B------:R-:W-:-:S05]  /*12cc0*/  IADD3 R190, P2, R8, R157, RZ ;  /* 0x0000009d08be7210 */ /* 0x000fca0007f5e0ff */
[----:B------:R3:W-:Y:S04]  /*12cd0*/  STL [R1+0x80c], R190 ;  /* 0x00080cbe01007387 */ /* 0x0007e80000100800 */
[----:B------:R-:W2:Y:S01]  /*12ce0*/  LDL.LU R158, [R1+0x454] ;  /* 0x00045400019e7983 */ /* 0x000ea20000300800 */
[----:B-1----:R-:W-:-:S03]  /*12cf0*/  LEA.HI.X.SX32 R182, R194, R9, 0x1, P4 ;  /* 0x00000009c2b67211 */ /* 0x002fc600020f0eff */
[----:B------:R-:W2:Y:S01]  /*12d00*/  LDL.LU R159, [R1+0x458] ;  /* 0x00045800019f7983 */ /* 0x000ea20000300800 */
[----:B----4-:R-:W-:Y:S02]  /*12d10*/  LEA.HI.X.SX32 R185, R196, R9, 0x1, P5 ;  /* 0x00000009c4b97211 */ /* 0x010fe400028f0eff */
[----:B---3--:R-:W-:-:S05]  /*12d20*/  IADD3 R192, P3, R8, R206, RZ ;  /* 0x000000ce08c07210 */ /* 0x008fca0007f7e0ff */
[----:B------:R1:W-:Y:S04]  /*12d30*/  STL [R1+0x808], R192 ;  /* 0x000808c001007387 */ /* 0x0003e80000100800 */
[----:B------:R-:W3:Y:S01]  /*12d40*/  LDL.LU R186, [R1+0x45c] ;  /* 0x00045c0001ba7983 */ /* 0x000ee20000300800 */
[----:B------:R-:W-:-:S05]  /*12d50*/  IADD3 R194, P4, R8, R212, RZ ;  /* 0x000000d408c27210 */ /* 0x000fca0007f9e0ff */
[----:B------:R4:W-:Y:S04]  /*12d60*/  STL [R1+0x804], R194 ;  /* 0x000804c201007387 */ /* 0x0009e80000100800 */
[----:B------:R-:W3:Y:S01]  /*12d70*/  LDL.LU R22, [R1+0x460] ;  /* 0x0004600001167983 */ /* 0x000ee20000300800 */
[-C--:B------:R-:W-:Y:S02]  /*12d80*/  LEA.HI.X.SX32 R190, R156, R9.reuse, 0x1, P6 ;  /* 0x000000099cbe7211 */ /* 0x080fe400030f0eff */
[----:B-1----:R-:W-:Y:S02]  /*12d90*/  LEA.HI.X.SX32 R192, R246, R9, 0x1, P0 ;  /* 0x00000009f6c07211 */ /* 0x002fe400000f0eff */
[----:B------:R-:W-:-:S05]  /*12da0*/  IADD3 R196, P5, R8, R250, RZ ;  /* 0x000000fa08c47210 */ /* 0x000fca0007fbe0ff */
[----:B------:R1:W-:Y:S04]  /*12db0*/  STL [R1+0x800], R196 ;  /* 0x000800c401007387 */ /* 0x0003e80000100800 */
[----:B------:R-:W3:Y:S01]  /*12dc0*/  LDL.LU R23, [R1+0x464] ;  /* 0x0004640001177983 */ /* 0x000ee20000300800 */
[----:B----4-:R-:W-:Y:S02]  /*12dd0*/  LEA.HI.X.SX32 R194, R202, R9, 0x1, P1 ;  /* 0x00000009cac27211 */ /* 0x010fe400008f0eff */
[----:B------:R-:W-:-:S05]  /*12de0*/  IADD3 R198, P6, R8, R249, RZ ;  /* 0x000000f908c67210 */ /* 0x000fca0007fde0ff */
[----:B------:R4:W-:Y:S01]  /*12df0*/  STL [R1+0x7fc], R198 ;  /* 0x0007fcc601007387 */ /* 0x0009e20000100800 */
[----:B------:R-:W-:-:S03]  /*12e00*/  IADD3 R200, P0, R8, R247, RZ ;  /* 0x000000f708c87210 */ /* 0x000fc60007f1e0ff */
[----:B------:R-:W3:Y:S04]  /*12e10*/  LDL.LU R246, [R1+0x468] ;  /* 0x0004680001f67983 */ /* 0x000ee80000300800 */
[----:B------:R4:W-:Y:S04]  /*12e20*/  STL [R1+0x7f8], R200 ;  /* 0x0007f8c801007387 */ /* 0x0009e80000100800 */
[----:B------:R-:W3:Y:S01]  /*12e30*/  LDL.LU R156, [R1+0x46c] ;  /* 0x00046c00019c7983 */ /* 0x000ee20000300800 */
[----:B-1----:R-:W-:Y:S02]  /*12e40*/  LEA.HI.X.SX32 R196, R157, R9, 0x1, P2 ;  /* 0x000000099dc47211 */ /* 0x002fe400010f0eff */
[----:B------:R-:W-:-:S05]  /*12e50*/  IADD3 R202, P1, R8, R20, RZ ;  /* 0x0000001408ca7210 */ /* 0x000fca0007f3e0ff */
[----:B------:R1:W-:Y:S04]  /*12e60*/  STL [R1+0x7f0], R202 ;  /* 0x0007f0ca01007387 */ /* 0x0003e80000100800 */
[----:B------:R-:W3:Y:S01]  /*12e70*/  LDL.LU R157, [R1+0x470] ;  /* 0x00047000019d7983 */ /* 0x000ee20000300800 */
[-C--:B----4-:R-:W-:Y:S02]  /*12e80*/  LEA.HI.X.SX32 R198, R206, R9.reuse, 0x1, P3 ;  /* 0x00000009cec67211 */ /* 0x090fe400018f0eff */
[-C--:B------:R-:W-:Y:S02]  /*12e90*/  LEA.HI.X.SX32 R200, R212, R9.reuse, 0x1, P4 ;  /* 0x00000009d4c87211 */ /* 0x080fe400020f0eff */
[-C--:B------:R-:W-:Y:S02]  /*12ea0*/  LEA.HI.X.SX32 R0, R250, R9.reuse, 0x1, P5 ;  /* 0x00000009fa007211 */ /* 0x080fe400028f0eff */
[----:B-1----:R-:W-:-:S02]  /*12eb0*/  LEA.HI.X.SX32 R202, R247, R9, 0x1, P0 ;  /* 0x00000009f7ca7211 */ /* 0x002fc400000f0eff */
[----:B--2---:R-:W-:-:S05]  /*12ec0*/  IADD3 R204, P2, R8, R21, RZ ;  /* 0x0000001508cc7210 */ /* 0x004fca0007f5e0ff */
[----:B------:R1:W-:Y:S04]  /*12ed0*/  STL [R1+0x7f4], R204 ;  /* 0x0007f4cc01007387 */ /* 0x0003e80000100800 */
[----:B------:R-:W2:Y:S04]  /*12ee0*/  LDL.LU R18, [R1+0x474] ;  /* 0x0004740001127983 */ /* 0x000ea80000300800 */
[----:B------:R-:W4:Y:S01]  /*12ef0*/  LDL.LU R19, [R1+0x478] ;  /* 0x0004780001137983 */ /* 0x000f220000300800 */
[----:B-1----:R-:W-:Y:S02]  /*12f00*/  LEA.HI.X.SX32 R204, R249, R9, 0x1, P6 ;  /* 0x00000009f9cc7211 */ /* 0x002fe400030f0eff */
[----:B------:R-:W-:-:S05]  /*12f10*/  IADD3 R206, P3, R8, R158, RZ ;  /* 0x0000009e08ce7210 */ /* 0x000fca0007f7e0ff */
[----:B------:R1:W-:Y:S04]  /*12f20*/  STL [R1+0x7ec], R206 ;  /* 0x0007ecce01007387 */ /* 0x0003e80000100800 */
[----:B------:R-:W4:Y:S04]  /*12f30*/  LDL.LU R16, [R1+0x47c] ;  /* 0x00047c0001107983 */ /* 0x000f280000300800 */
[----:B------:R-:W-:Y:S01]  /*12f40*/  STL [R1+0x440], R0 ;  /* 0x0004400001007387 */ /* 0x000fe20000100800 */
[----:B---3--:R-:W-:-:S05]  /*12f50*/  IADD3 R212, P5, R8, R186, RZ ;  /* 0x000000ba08d47210 */ /* 0x008fca0007fbe0ff */
[----:B------:R3:W-:Y:S04]  /*12f60*/  STL [R1+0x7e8], R212 ;  /* 0x0007e8d401007387 */ /* 0x0007e80000100800 */
[----:B------:R-:W4:Y:S01]  /*12f70*/  LDL.LU R17, [R1+0x480] ;  /* 0x0004800001117983 */ /* 0x000f220000300800 */
[----:B------:R-:W-:-:S05]  /*12f80*/  IADD3 R249, P6, R8, R22, RZ ;  /* 0x0000001608f97210 */ /* 0x000fca0007fde0ff */
[----:B------:R3:W-:Y:S04]  /*12f90*/  STL [R1+0x7e4], R249 ;  /* 0x0007e4f901007387 */ /* 0x0007e80000100800 */
[----:B------:R-:W4:Y:S04]  /*12fa0*/  LDL.LU R247, [R1+0x484] ;  /* 0x0004840001f77983 */ /* 0x000f280000300800 */
[----:B------:R-:W4:Y:S01]  /*12fb0*/  LDL.LU R14, [R1+0x488] ;  /* 0x00048800010e7983 */ /* 0x000f220000300800 */
[-C--:B-1----:R-:W-:Y:S02]  /*12fc0*/  LEA.HI.X.SX32 R206, R20, R9.reuse, 0x1, P1 ;  /* 0x0000000914ce7211 */ /* 0x082fe400008f0eff */
[----:B---3--:R-:W-:-:S02]  /*12fd0*/  LEA.HI.X.SX32 R212, R21, R9, 0x1, P2 ;  /* 0x0000000915d47211 */ /* 0x008fc400010f0eff */
[----:B------:R-:W-:Y:S02]  /*12fe0*/  LEA.HI.X.SX32 R249, R158, R9, 0x1, P3 ;  /* 0x000000099ef97211 */ /* 0x000fe400018f0eff */
[----:B------:R-:W-:-:S05]  /*12ff0*/  IADD3 R252, P1, R8, R246, RZ ;  /* 0x000000f608fc7210 */ /* 0x000fca0007f3e0ff */
[----:B------:R-:W-:Y:S01]  /*13000*/  STL [R1+0x7e0], R252 ;  /* 0x0007e0fc01007387 */ /* 0x000fe20000100800 */
[----:B------:R-:W-:-:S03]  /*13010*/  IADD3 R0, P2, R8, R156, RZ ;  /* 0x0000009c08007210 */ /* 0x000fc60007f5e0ff */
[----:B------:R-:W3:Y:S04]  /*13020*/  LDL.LU R15, [R1+0x48c] ;  /* 0x00048c00010f7983 */ /* 0x000ee80000300800 */
[----:B------:R-:W3:Y:S04]  /*13030*/  LDL.LU R160, [R1+0x490] ;  /* 0x0004900001a07983 */ /* 0x000ee80000300800 */
[----:B------:R1:W-:Y:S04]  /*13040*/  STL [R1], R0 ;  /* 0x0000000001007387 */ /* 0x0003e80000100800 */
[----:B------:R-:W3:Y:S04]  /*13050*/  LDL.LU R161, [R1+0x494] ;  /* 0x0004940001a17983 */ /* 0x000ee80000300800 */
[----:B------:R-:W3:Y:S01]  /*13060*/  LDL.LU R152, [R1+0x498] ;  /* 0x0004980001987983 */ /* 0x000ee20000300800 */
[----:B-1----:R-:W-:-:S05]  /*13070*/  IADD3 R0, P3, R8, R157, RZ ;  /* 0x0000009d08007210 */ /* 0x002fca0007f7e0ff */
[----:B------:R1:W-:Y:S04]  /*13080*/  STL [R1+0x354], R0 ;  /* 0x0003540001007387 */ /* 0x0003e80000100800 */
[----:B------:R-:W3:Y:S01]  /*13090*/  LDL.LU R153, [R1+0x49c] ;  /* 0x00049c0001997983 */ /* 0x000ee20000300800 */
[----:B------:R-:W-:-:S03]  /*130a0*/  IADD3 R208, P4, R8, R159, RZ ;  /* 0x0000009f08d07210 */ /* 0x000fc60007f9e0ff */
[----:B------:R-:W3:Y:S01]  /*130b0*/  LDL.LU R20, [R1+0x4a4] ;  /* 0x0004a40001147983 */ /* 0x000ee20000300800 */
[-C--:B------:R-:W-:Y:S02]  /*130c0*/  LEA.HI.X.SX32 R252, R159, R9.reuse, 0x1, P4 ;  /* 0x000000099ffc7211 */ /* 0x080fe400020f0eff */
[----:B-1----:R-:W-:Y:S02]  /*130d0*/  LEA.HI.X.SX32 R0, R186, R9, 0x1, P5 ;  /* 0x00000009ba007211 */ /* 0x002fe400028f0eff */
[C---:B------:R-:W-:Y:S02]  /*130e0*/  IADD3 R250, P0, R8.reuse, R23, RZ ;  /* 0x0000001708fa7210 */ /* 0x040fe40007f1e0ff */
[----:B--2---:R-:W-:-:S05]  /*130f0*/  IADD3 R2, P4, R8, R18, RZ ;  /* 0x0000001208027210 */ /* 0x004fca0007f9e0ff */
[----:B------:R4:W-:Y:S04]  /*13100*/  STL [R1+0x358], R2 ;  /* 0x0003580201007387 */ /* 0x0009e80000100800 */
[----:B------:R-:W2:Y:S01]  /*13110*/  LDL.LU R186, [R1+0x4a8] ;  /* 0x0004a80001ba7983 */ /* 0x000ea20000300800 */
[----:B----4-:R-:W-:-:S03]  /*13120*/  IADD3 R2, P5, R8, R19, RZ ;  /* 0x0000001308027210 */ /* 0x010fc60007fbe0ff */
[----:B------:R1:W-:Y:S04]  /*13130*/  STL [R1+0x45c], R0 ;  /* 0x00045c0001007387 */ /* 0x0003e80000100800 */
[----:B------:R4:W-:Y:S04]  /*13140*/  STL [R1+0x35c], R2 ;  /* 0x00035c0201007387 */ /* 0x0009e80000100800 */
[----:B------:R-:W2:Y:S01]  /*13150*/  LDL.LU R21, [R1+0x4ac] ;  /* 0x0004ac0001157983 */ /* 0x000ea20000300800 */
[----:B-1----:R-:W-:-:S05]  /*13160*/  LEA.HI.X.SX32 R0, R22, R9, 0x1, P6 ;  /* 0x0000000916007211 */ /* 0x002fca00030f0eff */
[----:B------:R1:W-:Y:S04]  /*13170*/  STL [R1+0x460], R0 ;  /* 0x0004600001007387 */ /* 0x0003e80000100800 */
[----:B------:R-:W2:Y:S01]  /*13180*/  LDL.LU R158, [R1+0x4b0] ;  /* 0x0004b000019e7983 */ /* 0x000ea20000300800 */
[----:B----4-:R-:W-:Y:S02]  /*13190*/  IADD3 R2, P6, R8, R16, RZ ;  /* 0x0000001008027210 */ /* 0x010fe40007fde0ff */
[----:B-1----:R-:W-:-:S03]  /*131a0*/  LEA.HI.X.SX32 R0, R23, R9, 0x1, P0 ;  /* 0x0000000917007211 */ /* 0x002fc600000f0eff */
[----:B------:R-:W-:Y:S04]  /*131b0*/  STL [R1+0x360], R2 ;  /* 0x0003600201007387 */ /* 0x000fe80000100800 */
[----:B------:R-:W4:Y:S04]  /*131c0*/  LDL.LU R159, [R1+0x4b4] ;  /* 0x0004b400019f7983 */ /* 0x000f280000300800 */
[----:B------:R1:W-:Y:S04]  /*131d0*/  STL [R1+0x464], R0 ;  /* 0x0004640001007387 */ /* 0x0003e80000100800 */
[----:B------:R-:W4:Y:S01]  /*131e0*/  LDL.LU R22, [R1+0x4b8] ;  /* 0x0004b80001167983 */ /* 0x000f220000300800 */
[----:B-1----:R-:W-:-:S02]  /*131f0*/  LEA.HI.X.SX32 R0, R246, R9, 0x1, P1 ;  /* 0x00000009f6007211 */ /* 0x002fc400008f0eff */
[----:B------:R-:W-:-:S05]  /*13200*/  IADD3 R2, P0, R8, R17, RZ ;  /* 0x0000001108027210 */ /* 0x000fca0007f1e0ff */
[----:B------:R1:W-:Y:S04]  /*13210*/  STL [R1+0x364], R2 ;  /* 0x0003640201007387 */ /* 0x0003e80000100800 */
[----:B------:R-:W4:Y:S04]  /*13220*/  LDL.LU R246, [R1+0x4bc] ;  /* 0x0004bc0001f67983 */ /* 0x000f280000300800 */
[----:B------:R1:W-:Y:S04]  /*13230*/  STL [R1+0x468], R0 ;  /* 0x0004680001007387 */ /* 0x0003e80000100800 */
[----:B------:R-:W4:Y:S01]  /*13240*/  LDL.LU R23, [R1+0x4c0] ;  /* 0x0004c00001177983 */ /* 0x000f220000300800 */
[----:B-1----:R-:W-:-:S02]  /*13250*/  IADD3 R2, P1, R8, R247, RZ ;  /* 0x000000f708027210 */ /* 0x002fc40007f3e0ff */
[----:B------:R-:W-:-:S03]  /*13260*/  LEA.HI.X.SX32 R0, R156, R9, 0x1, P2 ;  /* 0x000000099c007211 */ /* 0x000fc600010f0eff */
[----:B------:R1:W-:Y:S04]  /*13270*/  STL [R1+0x368], R2 ;  /* 0x0003680201007387 */ /* 0x0003e80000100800 */
[----:B------:R-:W4:Y:S01]  /*13280*/  LDL.LU R156, [R1+0x4c4] ;  /* 0x0004c400019c7983 */ /* 0x000f220000300800 */
[----:B-1----:R-:W-:-:S03]  /*13290*/  IADD3 R2, P2, R8, R14, RZ ;  /* 0x0000000e08027210 */ /* 0x002fc60007f5e0ff */
[----:B------:R1:W-:Y:S04]  /*132a0*/  STL [R1+0x46c], R0 ;  /* 0x00046c0001007387 */ /* 0x0003e80000100800 */
[----:B------:R-:W-:Y:S01]  /*132b0*/  STL [R1+0x36c], R2 ;  /* 0x00036c0201007387 */ /* 0x000fe20000100800 */
[----:B-1----:R-:W-:-:S03]  /*132c0*/  LEA.HI.X.SX32 R0, R157, R9, 0x1, P3 ;  /* 0x000000099d007211 */ /* 0x002fc600018f0eff */
[----:B------:R-:W4:Y:S04]  /*132d0*/  LDL.LU R157, [R1+0x4c8] ;  /* 0x0004c800019d7983 */ /* 0x000f280000300800 */
[----:B------:R1:W-:Y:S02]  /*132e0*/  STL [R1+0x470], R0 ;  /* 0x0004700001007387 */ /* 0x0003e40000100800 */
[----:B-1----:R-:W-:Y:S02]  /*132f0*/  LEA.HI.X.SX32 R0, R18, R9, 0x1, P4 ;  /* 0x0000000912007211 */ /* 0x002fe400020f0eff */
[C---:B---3--:R-:W-:Y:S02]  /*13300*/  IADD3 R2, P3, R8.reuse, R15, RZ ;  /* 0x0000000f08027210 */ /* 0x048fe40007f7e0ff */
[----:B------:R-:W-:-:S03]  /*13310*/  IADD3 R3, P4, R8, R160, RZ ;  /* 0x000000a008037210 */ /* 0x000fc60007f9e0ff */
[----:B------:R1:W-:Y:S04]  /*13320*/  STL [R1+0x370], R2 ;  /* 0x0003700201007387 */ /* 0x0003e80000100800 */
[----:B------:R3:W-:Y:S04]  /*13330*/  STL [R1+0x474], R0 ;  /* 0x0004740001007387 */ /* 0x0007e80000100800 */
[----:B------:R3:W-:Y:S01]  /*13340*/  STL [R1+0x374], R3 ;  /* 0x0003740301007387 */ /* 0x0007e20000100800 */
[----:B-1----:R-:W-:Y:S02]  /*13350*/  LEA.HI.X.SX32 R2, R19, R9, 0x1, P5 ;  /* 0x0000000913027211 */ /* 0x002fe400028f0eff */
[----:B---3--:R-:W-:-:S03]  /*13360*/  IADD3 R0, P5, R8, R161, RZ ;  /* 0x000000a108007210 */ /* 0x008fc60007fbe0ff */
[----:B------:R1:W-:Y:S01]  /*13370*/  STL [R1+0x478], R2 ;  /* 0x0004780201007387 */ /* 0x0003e20000100800 */
[----:B------:R-:W-:-:S03]  /*13380*/  LEA.HI.X.SX32 R3, R16, R9, 0x1, P6 ;  /* 0x0000000910037211 */ /* 0x000fc600030f0eff */
[----:B------:R3:W-:Y:S04]  /*13390*/  STL [R1+0x378], R0 ;  /* 0x0003780001007387 */ /* 0x0007e80000100800 */
[----:B------:R3:W-:Y:S01]  /*133a0*/  STL [R1+0x47c], R3 ;  /* 0x00047c0301007387 */ /* 0x0007e20000100800 */
[----:B-1----:R-:W-:Y:S02]  /*133b0*/  IADD3 R2, P6, R8, R152, RZ ;  /* 0x0000009808027210 */ /* 0x002fe40007fde0ff */
[----:B---3--:R-:W-:-:S03]  /*133c0*/  LEA.HI.X.SX32 R0, R17, R9, 0x1, P0 ;  /* 0x0000000911007211 */ /* 0x008fc600000f0eff */
[----:B------:R1:W-:Y:S01]  /*133d0*/  STL [R1+0x37c], R2 ;  /* 0x00037c0201007387 */ /* 0x0003e20000100800 */
[----:B------:R-:W-:-:S03]  /*133e0*/  IADD3 R3, P0, R8, R153, RZ ;  /* 0x0000009908037210 */ /* 0x000fc60007f1e0ff */
[----:B------:R3:W-:Y:S04]  /*133f0*/  STL [R1+0x480], R0 ;  /* 0x0004800001007387 */ /* 0x0007e80000100800 */
[----:B------:R3:W-:Y:S01]  /*13400*/  STL [R1+0x380], R3 ;  /* 0x0003800301007387 */ /* 0x0007e20000100800 */
[----:B-1----:R-:W-:-:S03]  /*13410*/  LEA.HI.X.SX32 R2, R247, R9, 0x1, P1 ;  /* 0x00000009f7027211 */ /* 0x002fc600008f0eff */
[----:B------:R-:W4:Y:S01]  /*13420*/  LDL.LU R247, [R1+0x260] ;  /* 0x0002600001f77983 */ /* 0x000f220000300800 */
[----:B---3--:R-:W-:-:S03]  /*13430*/  IADD3 R0, P1, R8, R20, RZ ;  /* 0x0000001408007210 */ /* 0x008fc60007f3e0ff */
[----:B------:R1:W-:Y:S01]  /*13440*/  STL [R1+0x484], R2 ;  /* 0x0004840201007387 */ /* 0x0003e20000100800 */
[----:B------:R-:W-:-:S03]  /*13450*/  LEA.HI.X.SX32 R3, R14, R9, 0x1, P2 ;  /* 0x000000090e037211 */ /* 0x000fc600010f0eff */
[----:B------:R2:W-:Y:S04]  /*13460*/  STL [R1+0x384], R0 ;  /* 0x0003840001007387 */ /* 0x0005e80000100800 */
[----:B------:R3:W-:Y:S01]  /*13470*/  STL [R1+0x488], R3 ;  /* 0x0004880301007387 */ /* 0x0007e20000100800 */
[----:B-1----:R-:W-:Y:S02]  /*13480*/  LEA.HI.X.SX32 R2, R15, R9, 0x1, P3 ;  /* 0x000000090f027211 */ /* 0x002fe400018f0eff */
[----:B--2---:R-:W-:-:S05]  /*13490*/  IADD3 R0, P2, R8, R186, RZ ;  /* 0x000000ba08007210 */ /* 0x004fca0007f5e0ff */
[----:B------:R1:W-:Y:S04]  /*134a0*/  STL [R1+0x388], R0 ;  /* 0x0003880001007387 */ /* 0x0003e80000100800 */
[----:B------:R2:W-:Y:S01]  /*134b0*/  STL [R1+0x48c], R2 ;  /* 0x00048c0201007387 */ /* 0x0005e20000100800 */
[----:B---3--:R-:W-:Y:S02]  /*134c0*/  IADD3 R3, P3, R8, R21, RZ ;  /* 0x0000001508037210 */ /* 0x008fe40007f7e0ff */
[----:B-1----:R-:W-:-:S03]  /*134d0*/  LEA.HI.X.SX32 R0, R160, R9, 0x1, P4 ;  /* 0x00000009a0007211 */ /* 0x002fc600020f0eff */
[----:B------:R1:W-:Y:S04]  /*134e0*/  STL [R1+0x38c], R3 ;  /* 0x00038c0301007387 */ /* 0x0003e80000100800 */
[----:B------:R4:W-:Y:S01]  /*134f0*/  STL [R1+0x490], R0 ;  /* 0x0004900001007387 */ /* 0x0009e20000100800 */
[----:B--2---:R-:W-:Y:S02]  /*13500*/  IADD3 R2, P4, R8, R158, RZ ;  /* 0x0000009e08027210 */ /* 0x004fe40007f9e0ff */
[----:B-1----:R-:W-:-:S03]  /*13510*/  LEA.HI.X.SX32 R3, R161, R9, 0x1, P5 ;  /* 0x00000009a1037211 */ /* 0x002fc600028f0eff */
[----:B------:R1:W-:Y:S01]  /*13520*/  STL [R1+0x390], R2 ;  /* 0x0003900201007387 */ /* 0x0003e20000100800 */
[----:B----4-:R-:W-:-:S03]  /*13530*/  IADD3 R0, P5, R8, R159, RZ ;  /* 0x0000009f08007210 */ /* 0x010fc60007fbe0ff */
[----:B------:R2:W-:Y:S01]  /*13540*/  STL [R1+0x494], R3 ;  /* 0x0004940301007387 */ /* 0x0005e20000100800 */
[----:B-1----:R-:W-:-:S03]  /*13550*/  LEA.HI.X.SX32 R2, R152, R9, 0x1, P6 ;  /* 0x0000000998027211 */ /* 0x002fc600030f0eff */
[----:B------:R1:W-:Y:S01]  /*13560*/  STL [R1+0x394], R0 ;  /* 0x0003940001007387 */ /* 0x0003e20000100800 */
[----:B--2---:R-:W-:-:S03]  /*13570*/  IADD3 R3, P6, R8, R22, RZ ;  /* 0x0000001608037210 */ /* 0x004fc60007fde0ff */
[----:B------:R-:W-:Y:S01]  /*13580*/  STL [R1+0x498], R2 ;  /* 0x0004980201007387 */ /* 0x000fe20000100800 */
[----:B-1----:R-:W-:-:S03]  /*13590*/  LEA.HI.X.SX32 R0, R153, R9, 0x1, P0 ;  /* 0x0000000999007211 */ /* 0x002fc600000f0eff */
[----:B------:R1:W-:Y:S04]  /*135a0*/  STL [R1+0x398], R3 ;  /* 0x0003980301007387 */ /* 0x0003e80000100800 */
[----:B------:R2:W-:Y:S01]  /*135b0*/  STL [R1+0x49c], R0 ;  /* 0x00049c0001007387 */ /* 0x0005e20000100800 */
[----:B-1----:R-:W-:Y:S02]  /*135c0*/  LEA.HI.X.SX32 R3, R20, R9, 0x1, P1 ;  /* 0x0000000914037211 */ /* 0x002fe400008f0eff */
[----:B------:R-:W-:-:S05]  /*135d0*/  IADD3 R2, P0, R8, R246, RZ ;  /* 0x000000f608027210 */ /* 0x000fca0007f1e0ff */
[----:B------:R1:W-:Y:S01]  /*135e0*/  STL [R1+0x39c], R2 ;  /* 0x00039c0201007387 */ /* 0x0003e20000100800 */
[----:B--2---:R-:W-:-:S03]  /*135f0*/  IADD3 R0, P1, R8, R23, RZ ;  /* 0x0000001708007210 */ /* 0x004fc60007f3e0ff */
[----:B------:R2:W-:Y:S01]  /*13600*/  STL [R1+0x4a4], R3 ;  /* 0x0004a40301007387 */ /* 0x0005e20000100800 */
[----:B-1----:R-:W-:-:S03]  /*13610*/  LEA.HI.X.SX32 R2, R186, R9, 0x1, P2 ;  /* 0x00000009ba027211 */ /* 0x002fc600010f0eff */
[----:B------:R-:W3:Y:S04]  /*13620*/  LDL.LU R186, [R1+0x258] ;  /* 0x0002580001ba7983 */ /* 0x000ee80000300800 */
[----:B------:R1:W-:Y:S01]  /*13630*/  STL [R1+0x3a0], R0 ;  /* 0x0003a00001007387 */ /* 0x0003e20000100800 */
[----:B--2---:R-:W-:-:S03]  /*13640*/  LEA.HI.X.SX32 R3, R21, R9, 0x1, P3 ;  /* 0x0000000915037211 */ /* 0x004fc600018f0eff */
[----:B------:R2:W-:Y:S01]  /*13650*/  STL [R1+0x4a8], R2 ;  /* 0x0004a80201007387 */ /* 0x0005e20000100800 */
[----:B-1----:R-:W-:-:S05]  /*13660*/  IADD3 R0, P2, R8, R156, RZ ;  /* 0x0000009c08007210 */ /* 0x002fca0007f5e0ff */
[----:B------:R1:W-:Y:S01]  /*13670*/  STL [R1+0x3a4], R0 ;  /* 0x0003a40001007387 */ /* 0x0003e20000100800 */
[----:B--2---:R-:W-:-:S03]  /*13680*/  IADD3 R2, P3, R8, R157, RZ ;  /* 0x0000009d08027210 */ /* 0x004fc60007f7e0ff */
[----:B------:R-:W-:Y:S01]  /*13690*/  STL [R1+0x4ac], R3 ;  /* 0x0004ac0301007387 */ /* 0x000fe20000100800 */
[----:B-1----:R-:W-:-:S03]  /*136a0*/  LEA.HI.X.SX32 R0, R158, R9, 0x1, P4 ;  /* 0x000000099e007211 */ /* 0x002fc600020f0eff */
[----:B------:R-:W-:Y:S04]  /*136b0*/  STL [R1+0x3a8], R2 ;  /* 0x0003a80201007387 */ /* 0x000fe80000100800 */
[----:B------:R1:W-:Y:S02]  /*136c0*/  STL [R1+0x4b0], R0 ;  /* 0x0004b00001007387 */ /* 0x0003e40000100800 */
[-C--:B-1----:R-:W-:Y:S02]  /*136d0*/  LEA.HI.X.SX32 R0, R246, R9.reuse, 0x1, P0 ;  /* 0x00000009f6007211 */ /* 0x082fe400000f0eff */
[----:B------:R-:W1:Y:S01]  /*136e0*/  S2R R246, SR_TID.X ;  /* 0x0000000000f67919 */ /* 0x000e620000002100 */
[-C--:B------:R-:W-:Y:S02]  /*136f0*/  LEA.HI.X.SX32 R3, R159, R9.reuse, 0x1, P5 ;  /* 0x000000099f037211 */ /* 0x080fe400028f0eff */
[----:B------:R-:W-:-:S03]  /*13700*/  LEA.HI.X.SX32 R2, R22, R9, 0x1, P6 ;  /* 0x0000000916027211 */ /* 0x000fc600030f0eff */
[----:B------:R2:W-:Y:S04]  /*13710*/  STL [R1+0x4b4], R3 ;  /* 0x0004b40301007387 */ /* 0x0005e80000100800 */
[----:B------:R4:W-:Y:S04]  /*13720*/  STL [R1+0x4b8], R2 ;  /* 0x0004b80201007387 */ /* 0x0009e80000100800 */
[----:B------:R1:W-:Y:S01]  /*13730*/  STL [R1+0x4bc], R0 ;  /* 0x0004bc0001007387 */ /* 0x0003e20000100800 */
[-C--:B--2---:R-:W-:Y:S02]  /*13740*/  LEA.HI.X.SX32 R3, R23, R9.reuse, 0x1, P1 ;  /* 0x0000000917037211 */ /* 0x084fe400008f0eff */
[----:B----4-:R-:W-:-:S02]  /*13750*/  LEA.HI.X.SX32 R2, R156, R9, 0x1, P2 ;  /* 0x000000099c027211 */ /* 0x010fc400010f0eff */
[----:B-1----:R-:W-:-:S04]  /*13760*/  SHF.R.U32.HI R246, RZ, 0x6, R246 ;  /* 0x00000006fff67819 */ /* 0x002fc800000116f6 */
[----:B------:R-:W-:Y:S02]  /*13770*/  SGXT.U32 R246, R246, 0x1 ;  /* 0x00000001f6f6781a */ /* 0x000fe40000000000 */
[----:B------:R-:W-:Y:S02]  /*13780*/  LEA.HI.X.SX32 R0, R157, R9, 0x1, P3 ;  /* 0x000000099d007211 */ /* 0x000fe400018f0eff */
[----:B------:R-:W-:Y:S01]  /*13790*/  LOP3.LUT R246, R246, 0x3e, RZ, 0xfc, !PT ;  /* 0x0000003ef6f67812 */ /* 0x000fe200078efcff */
[----:B------:R1:W-:Y:S01]  /*137a0*/  STL [R1+0x4c0], R3 ;  /* 0x0004c00301007387 */ /* 0x0003e20000100800 */
[----:B------:R-:W2:Y:S01]  /*137b0*/  S2R R188, SR_TID.X ;  /* 0x0000000000bc7919 */ /* 0x000ea20000002100 */
[----:B------:R-:W4:Y:S01]  /*137c0*/  S2R R189, SR_TID.X ;  /* 0x0000000000bd7919 */ /* 0x000f220000002100 */
[----:B------:R-:W1:Y:S01]  /*137d0*/  S2R R4, SR_TID.X ;  /* 0x0000000000047919 */ /* 0x000e620000002100 */
[----:B------:R-:W-:Y:S02]  /*137e0*/  IMAD R38, R246, R247, RZ ;  /* 0x000000f7f6267224 */ /* 0x000fe400078e02ff */
[----:B------:R-:W-:Y:S01]  /*137f0*/  IMAD.WIDE.U32 R10, R5, 0xc, R10 ;  /* 0x0000000c050a7825 */ /* 0x000fe200078e000a */
[----:B------:R-:W-:Y:S01]  /*13800*/  STL [R1+0x4c4], R2 ;  /* 0x0004c40201007387 */ /* 0x000fe20000100800 */
[----:B------:R-:W-:Y:S01]  /*13810*/  SHF.L.U64.HI R245, R244, 0x2, R245 ;  /* 0x00000002f4f57819 */ /* 0x000fe200000102f5 */
[----:B------:R-:W3:Y:S02]  /*13820*/  LDC.64 R8, c[0x0][0x218] ;  /* 0x00008600ff087b82 */ /* 0x000ee40000000a00 */
[----:B------:R-:W3:Y:S04]  /*13830*/  LDL.LU R247, [R1+0x25c] ;  /* 0x00025c0001f77983 */ /* 0x000ee80000300800 */
[----:B------:R-:W-:Y:S04]  /*13840*/  STL [R1+0x4c8], R0 ;  /* 0x0004c80001007387 */ /* 0x000fe80000100800 */
[----:B------:R-:W3:Y:S04]  /*13850*/  LDL.LU R153, [R1+0x268] ;  /* 0x0002680001997983 */ /* 0x000ee80000300800 */
        /* <DEDUP_REMOVED lines=9> */
[----:B------:R-:W3:Y:S01]  /*138f0*/  LDL.LU R160, [R1+0x28c] ;  /* 0x00028c0001a07983 */ /* 0x000ee20000300800 */
[----:B--2---:R-:W-:-:S04]  /*13900*/  SHF.R.U32.HI R188, RZ, 0x6, R188 ;  /* 0x00000006ffbc7819 */ /* 0x004fc800000116bc */
[----:B------:R-:W-:Y:S02]  /*13910*/  SGXT.U32 R188, R188, 0x1 ;  /* 0x00000001bcbc781a */ /* 0x000fe40000000000 */
[----:B----4-:R-:W-:Y:S02]  /*13920*/  SHF.R.U32.HI R189, RZ, 0x6, R189 ;  /* 0x00000006ffbd7819 */ /* 0x010fe400000116bd */
[----:B------:R-:W-:Y:S02]  /*13930*/  LOP3.LUT R188, R188, 0x3a, RZ, 0xfc, !PT ;  /* 0x0000003abcbc7812 */ /* 0x000fe400078efcff */
[----:B------:R-:W-:-:S03]  /*13940*/  SGXT.U32 R189, R189, 0x1 ;  /* 0x00000001bdbd781a */ /* 0x000fc60000000000 */
[----:B------:R-:W-:Y:S01]  /*13950*/  IMAD R44, R188, UR5, RZ ;  /* 0x00000005bc2c7c24 */ /* 0x000fe2000f8e02ff */
[----:B------:R-:W-:Y:S01]  /*13960*/  LOP3.LUT R189, R189, 0x38, RZ, 0xfc, !PT ;  /* 0x00000038bdbd7812 */ /* 0x000fe200078efcff */
[----:B------:R-:W2:Y:S01]  /*13970*/  S2R R188, SR_TID.X ;  /* 0x0000000000bc7919 */ /* 0x000ea20000002100 */
[----:B-1----:R-:W-:-:S03]  /*13980*/  SHF.R.U32.HI R4, RZ, 0x6, R4 ;  /* 0x00000006ff047819 */ /* 0x002fc60000011604 */
[----:B------:R-:W-:Y:S01]  /*13990*/  IMAD R43, R189, UR6, RZ ;  /* 0x00000006bd2b7c24 */ /* 0x000fe2000f8e02ff */
[----:B------:R-:W-:Y:S01]  /*139a0*/  SGXT.U32 R4, R4, 0x1 ;  /* 0x000000010404781a */ /* 0x000fe20000000000 */
[----:B------:R-:W1:Y:S03]  /*139b0*/  S2R R189, SR_TID.X ;  /* 0x0000000000bd7919 */ /* 0x000e660000002100 */
[----:B------:R-:W-:-:S05]  /*139c0*/  LOP3.LUT R4, R4, 0x3c, RZ, 0xfc, !PT ;  /* 0x0000003c04047812 */ /* 0x000fca00078efcff */
[----:B------:R-:W-:Y:S02]  /*139d0*/  IMAD R45, R4, UR4, RZ ;  /* 0x00000004042d7c24 */ /* 0x000fe4000f8e02ff */
[----:B------:R-:W4:Y:S01]  /*139e0*/  S2R R4, SR_TID.X ;  /* 0x0000000000047919 */ /* 0x000f220000002100 */
[----:B---3--:R-:W-:Y:S02]  /*139f0*/  SHF.R.S32.HI R7, RZ, 0x1f, R186 ;  /* 0x0000001fff077819 */ /* 0x008fe400000114ba */
[----:B--2---:R-:W-:Y:S02]  /*13a00*/  SHF.R.U32.HI R188, RZ, 0x6, R188 ;  /* 0x00000006ffbc7819 */ /* 0x004fe400000116bc */
[----:B------:R-:W-:-:S04]  /*13a10*/  IADD3 R246, P0, R186, R247, RZ ;  /* 0x000000f7baf67210 */ /* 0x000fc80007f1e0ff */
[----:B------:R-:W-:Y:S02]  /*13a20*/  LEA.HI.X.SX32 R247, R247, R7, 0x1, P0 ;  /* 0x00000007f7f77211 */ /* 0x000fe400000f0eff */
[----:B------:R-:W-:-:S04]  /*13a30*/  IADD3 R23, P0, R186, R22, RZ ;  /* 0x00000016ba177210 */ /* 0x000fc80007f1e0ff */
[----:B------:R-:W-:Y:S02]  /*13a40*/  LEA.HI.X.SX32 R22, R22, R7, 0x1, P0 ;  /* 0x0000000716167211 */ /* 0x000fe400000f0eff */
[----:B------:R-:W-:-:S05]  /*13a50*/  IADD3 R3, P0, R186, R38, RZ ;  /* 0x00000026ba037210 */ /* 0x000fca0007f1e0ff */
[----:B------:R2:W-:Y:S02]  /*13a60*/  STL [R1+0x3ac], R3 ;  /* 0x0003ac0301007387 */ /* 0x0005e40000100800 */
[----:B--2---:R-:W2:Y:S02]  /*13a70*/  S2R R3, SR_TID.X ;  /* 0x0000000000037919 */ /* 0x004ea40000002100 */
[----:B--2---:R-:W-:-:S04]  /*13a80*/  SHF.R.U32.HI R3, RZ, 0x6, R3 ;  /* 0x00000006ff037819 */ /* 0x004fc80000011603 */
[----:B------:R-:W-:-:S04]  /*13a90*/  SGXT.U32 R3, R3, 0x1 ;  /* 0x000000010303781a */ /* 0x000fc80000000000 */
[----:B------:R-:W-:-:S05]  /*13aa0*/  LOP3.LUT R3, R3, 0x36, RZ, 0xfc, !PT ;  /* 0x0000003603037812 */ /* 0x000fca00078efcff */
[----:B------:R-:W-:Y:S02]  /*13ab0*/  IMAD R42, R3, UR8, RZ ;  /* 0x00000008032a7c24 */ /* 0x000fe4000f8e02ff */
[----:B------:R-:W2:Y:S01]  /*13ac0*/  S2R R3, SR_TID.X ;  /* 0x0000000000037919 */ /* 0x000ea20000002100 */
[----:B------:R-:W-:Y:S02]  /*13ad0*/  SGXT.U32 R188, R188, 0x1 ;  /* 0x00000001bcbc781a */ /* 0x000fe40000000000 */
[----:B-1----:R-:W-:Y:S02]  /*13ae0*/  SHF.R.U32.HI R189, RZ, 0x6, R189 ;  /* 0x00000006ffbd7819 */ /* 0x002fe400000116bd */
[----:B------:R-:W-:Y:S02]  /*13af0*/  LOP3.LUT R188, R188, 0x32, RZ, 0xfc, !PT ;  /* 0x00000032bcbc7812 */ /* 0x000fe400078efcff */
[----:B------:R-:W-:-:S03]  /*13b00*/  SGXT.U32 R189, R189, 0x1 ;  /* 0x00000001bdbd781a */ /* 0x000fc60000000000 */
[----:B------:R-:W-:Y:S01]  /*13b10*/  IMAD R40, R188, UR10, RZ ;  /* 0x0000000abc287c24 */ /* 0x000fe2000f8e02ff */
[----:B------:R-:W-:Y:S01]  /*13b20*/  LOP3.LUT R189, R189, 0x30, RZ, 0xfc, !PT ;  /* 0x00000030bdbd7812 */ /* 0x000fe200078efcff */
[----:B------:R-:W1:Y:S01]  /*13b30*/  S2R R188, SR_TID.X ;  /* 0x0000000000bc7919 */ /* 0x000e620000002100 */
[----:B--2---:R-:W-:-:S04]  /*13b40*/  SHF.R.U32.HI R3, RZ, 0x6, R3 ;  /* 0x00000006ff037819 */ /* 0x004fc80000011603 */
[----:B------:R-:W-:-:S04]  /*13b50*/  SGXT.U32 R3, R3, 0x1 ;  /* 0x000000010303781a */ /* 0x000fc80000000000 */
[----:B------:R-:W-:-:S05]  /*13b60*/  LOP3.LUT R3, R3, 0x2e, RZ, 0xfc, !PT ;  /* 0x0000002e03037812 */ /* 0x000fca00078efcff */
[----:B------:R-:W-:Y:S02]  /*13b70*/  IMAD R37, R3, UR13, RZ ;  /* 0x0000000d03257c24 */ /* 0x000fe4000f8e02ff */
[----:B------:R-:W2:Y:S01]  /*13b80*/  S2R R3, SR_TID.X ;  /* 0x0000000000037919 */ /* 0x000ea20000002100 */
[----:B----4-:R-:W-:Y:S01]  /*13b90*/  SHF.R.U32.HI R4, RZ, 0x6, R4 ;  /* 0x00000006ff047819 */ /* 0x010fe20000011604 */
[----:B------:R-:W-:Y:S02]  /*13ba0*/  IMAD R39, R189, UR11, RZ ;  /* 0x0000000bbd277c24 */ /* 0x000fe4000f8e02ff */
[----:B------:R-:W3:Y:S01]  /*13bb0*/  S2R R189, SR_TID.X ;  /* 0x0000000000bd7919 */ /* 0x000ee20000002100 */
[----:B------:R-:W-:-:S04]  /*13bc0*/  SGXT.U32 R4, R4, 0x1 ;  /* 0x000000010404781a */ /* 0x000fc80000000000 */
[----:B------:R-:W-:-:S05]  /*13bd0*/  LOP3.LUT R4, R4, 0x34, RZ, 0xfc, !PT ;  /* 0x0000003404047812 */ /* 0x000fca00078efcff */
[----:B------:R-:W-:Y:S02]  /*13be0*/  IMAD R41, R4, UR9, RZ ;  /* 0x0000000904297c24 */ /* 0x000fe4000f8e02ff */
[----:B------:R-:W4:Y:S01]  /*13bf0*/  S2R R4, SR_TID.X ;  /* 0x0000000000047919 */ /* 0x000f220000002100 */
[----:B-1----:R-:W-:-:S04]  /*13c00*/  SHF.R.U32.HI R188, RZ, 0x6, R188 ;  /* 0x00000006ffbc7819 */ /* 0x002fc800000116bc */
[----:B------:R-:W-:Y:S02]  /*13c10*/  SGXT.U32 R188, R188, 0x1 ;  /* 0x00000001bcbc781a */ /* 0x000fe40000000000 */
[----:B--2---:R-:W-:-:S04]  /*13c20*/  SHF.R.U32.HI R3, RZ, 0x6, R3 ;  /* 0x00000006ff037819 */ /* 0x004fc80000011603 */
[----:B------:R-:W-:-:S04]  /*13c30*/  SGXT.U32 R3, R3, 0x1 ;  /* 0x000000010303781a */ /* 0x000fc80000000000 */
[----:B------:R-:W-:Y:S02]  /*13c40*/  LOP3.LUT R3, R3, 0x26, RZ, 0xfc, !PT ;  /* 0x0000002603037812 */ /* 0x000fe400078efcff */
[----:B---3--:R-:W-:Y:S02]  /*13c50*/  SHF.R.U32.HI R189, RZ, 0x6, R189 ;  /* 0x00000006ffbd7819 */ /* 0x008fe400000116bd */
[----:B------:R-:W-:Y:S01]  /*13c60*/  LOP3.LUT R188, R188, 0x2a, RZ, 0xfc, !PT ;  /* 0x0000002abcbc7812 */ /* 0x000fe200078efcff */
[----:B------:R-:W-:Y:S02]  /*13c70*/  IMAD R33, R3, UR19, RZ ;  /* 0x0000001303217c24 */ /* 0x000fe4000f8e02ff */
[----:B------:R-:W1:Y:S01]  /*13c80*/  S2R R3, SR_TID.X ;  /* 0x0000000000037919 */ /* 0x000e620000002100 */
[----:B------:R-:W-:Y:S01]  /*13c90*/  SGXT.U32 R189, R189, 0x1 ;  /* 0x00000001bdbd781a */ /* 0x000fe20000000000 */
[----:B------:R-:W-:Y:S02]  /*13ca0*/  IMAD R35, R188, UR15, RZ ;  /* 0x0000000fbc237c24 */ /* 0x000fe4000f8e02ff */
[----:B------:R-:W2:Y:S01]  /*13cb0*/  S2R R188, SR_TID.X ;  /* 0x0000000000bc7919 */ /* 0x000ea20000002100 */
[----:B------:R-:W-:-:S02]  /*13cc0*/  LOP3.LUT R189, R189, 0x28, RZ, 0xfc, !PT ;  /* 0x00000028bdbd7812 */ /* 0x000fc400078efcff */
[----:B----4-:R-:W-:-:S03]  /*13cd0*/  SHF.R.U32.HI R4, RZ, 0x6, R4 ;  /* 0x00000006ff047819 */ /* 0x010fc60000011604 */
[----:B------:R-:W-:Y:S01]  /*13ce0*/  IMAD R34, R189, UR18, RZ ;  /* 0x00000012bd227c24 */ /* 0x000fe2000f8e02ff */
[----:B------:R-:W-:Y:S01]  /*13cf0*/  SGXT.U32 R4, R4, 0x1 ;  /* 0x000000010404781a */ /* 0x000fe20000000000 */
[----:B------:R-:W3:Y:S03]  /*13d00*/  S2R R189, SR_TID.X ;  /* 0x0000000000bd7919 */ /* 0x000ee60000002100 */
[----:B------:R-:W-:-:S05]  /*13d10*/  LOP3.LUT R4, R4, 0x2c, RZ, 0xfc, !PT ;  /* 0x0000002c04047812 */ /* 0x000fca00078efcff */
[----:B------:R-:W-:Y:S02]  /*13d20*/  IMAD R36, R4, UR14, RZ ;  /* 0x0000000e04247c24 */ /* 0x000fe4000f8e02ff */
[----:B------:R-:W4:Y:S01]  /*13d30*/  S2R R4, SR_TID.X ;  /* 0x0000000000047919 */ /* 0x000f220000002100 */
[----:B------:R-:W-:Y:S02]  /*13d40*/  SHF.R.S32.HI R2, RZ, 0x1f, R6 ;  /* 0x0000001fff027819 */ /* 0x000fe40000011406 */
[----:B-1----:R-:W-:-:S04]  /*13d50*/  SHF.R.U32.HI R3, RZ, 0x6, R3 ;  /* 0x00000006ff037819 */ /* 0x002fc80000011603 */
[----:B------:R-:W-:Y:S02]  /*13d60*/  SGXT.U32 R3, R3, 0x1 ;  /* 0x000000010303781a */ /* 0x000fe40000000000 */
[----:B--2---:R-:W-:Y:S02]  /*13d70*/  SHF.R.U32.HI R188, RZ, 0x6, R188 ;  /* 0x00000006ffbc7819 */ /* 0x004fe400000116bc */
[----:B------:R-:W-:Y:S02]  /*13d80*/  LOP3.LUT R3, R3, 0x1e, RZ, 0xfc, !PT ;  /* 0x0000001e03037812 */ /* 0x000fe400078efcff */
[C---:B------:R-:W-:Y:S02]  /*13d90*/  IADD3 R15, P5, R186.reuse, R161, RZ ;  /* 0x000000a1ba0f7210 */ /* 0x040fe40007fbe0ff */
[----:B------:R-:W-:Y:S02]  /*13da0*/  IADD3 R21, P1, R186, R20, RZ ;  /* 0x00000014ba157210 */ /* 0x000fe40007f3e0ff */
[----:B------:R-:W-:-:S02]  /*13db0*/  SHF.R.S32.HI R0, RZ, 0x1f, R5 ;  /* 0x0000001fff007819 */ /* 0x000fc40000011405 */
[----:B------:R-:W-:Y:S02]  /*13dc0*/  IADD3 R13, P2, R186, R153, RZ ;  /* 0x00000099ba0d7210 */ /* 0x000fe40007f5e0ff */
[----:B------:R-:W-:Y:S01]  /*13dd0*/  SGXT.U32 R188, R188, 0x1 ;  /* 0x00000001bcbc781a */ /* 0x000fe20000000000 */
[----:B------:R-:W-:Y:S01]  /*13de0*/  IMAD R31, R2, 0xc, RZ ;  /* 0x0000000c021f7824 */ /* 0x000fe200078e02ff */
[----:B------:R-:W-:Y:S01]  /*13df0*/  IADD3 R19, P3, R186, R159, RZ ;  /* 0x0000009fba137210 */ /* 0x000fe20007f7e0ff */
[----:B------:R-:W-:Y:S01]  /*13e00*/  IMAD R27, R3, UR23, RZ ;  /* 0x00000017031b7c24 */ /* 0x000fe2000f8e02ff */
[-C--:B------:R-:W-:Y:S01]  /*13e10*/  LEA.HI.X.SX32 R14, R161, R7.reuse, 0x1, P5 ;  /* 0x00000007a10e7211 */ /* 0x080fe200028f0eff */
[----:B------:R-:W-:Y:S01]  /*13e20*/  IMAD R24, R0, 0xc, RZ ;  /* 0x0000000c00187824 */ /* 0x000fe200078e02ff */
[----:B------:R-:W-:Y:S02]  /*13e30*/  LEA.HI.X.SX32 R20, R20, R7, 0x1, P1 ;  /* 0x0000000714147211 */ /* 0x000fe400008f0eff */
[----:B---3--:R-:W-:-:S02]  /*13e40*/  SHF.R.U32.HI R189, RZ, 0x6, R189 ;  /* 0x00000006ffbd7819 */ /* 0x008fc400000116bd */
[-C--:B------:R-:W-:Y:S02]  /*13e50*/  LEA.HI.X.SX32 R2, R38, R7.reuse, 0x1, P0 ;  /* 0x0000000726027211 */ /* 0x080fe400000f0eff */
[----:B------:R-:W-:Y:S02]  /*13e60*/  LEA.HI.X.SX32 R12, R153, R7, 0x1, P2 ;  /* 0x00000007990c7211 */ /* 0x000fe400010f0eff */
[----:B------:R-:W-:Y:S02]  /*13e70*/  IADD3 R161, P1, R186, R160, RZ ;  /* 0x000000a0baa17210 */ /* 0x000fe40007f3e0ff */
[----:B------:R-:W-:Y:S02]  /*13e80*/  LOP3.LUT R188, R188, 0x22, RZ, 0xfc, !PT ;  /* 0x00000022bcbc7812 */ /* 0x000fe400078efcff */
[C---:B------:R-:W-:Y:S02]  /*13e90*/  IADD3 R3, P0, R186.reuse, R45, RZ ;  /* 0x0000002dba037210 */ /* 0x040fe40007f1e0ff */
[----:B------:R-:W-:-:S02]  /*13ea0*/  IADD3 R153, P2, R186, R152, RZ ;  /* 0x00000098ba997210 */ /* 0x000fc40007f5e0ff */
[----:B------:R-:W-:Y:S02]  /*13eb0*/  LEA.HI.X.SX32 R18, R159, R7, 0x1, P3 ;  /* 0x000000079f127211 */ /* 0x000fe400018f0eff */
[C---:B------:R-:W-:Y:S02]  /*13ec0*/  IADD3 R0, P6, R186.reuse, R44, RZ ;  /* 0x0000002cba007210 */ /* 0x040fe40007fde0ff */
[C---:B------:R-:W-:Y:S01]  /*13ed0*/  IADD3 R159, P3, R186.reuse, R158, RZ ;  /* 0x0000009eba9f7210 */ /* 0x040fe20007f7e0ff */
[----:B------:R1:W-:Y:S01]  /*13ee0*/  STL [R1+0x4cc], R2 ;  /* 0x0004cc0201007387 */ /* 0x0003e20000100800 */
[----:B------:R-:W-:Y:S02]  /*13ef0*/  IADD3 R17, P4, R186, R157, RZ ;  /* 0x0000009dba117210 */ /* 0x000fe40007f9e0ff */
[----:B------:R-:W-:Y:S01]  /*13f00*/  SGXT.U32 R189, R189, 0x1 ;  /* 0x00000001bdbd781a */ /* 0x000fe20000000000 */
[----:B------:R-:W-:Y:S01]  /*13f10*/  IMAD R25, R188, UR21, RZ ;  /* 0x00000015bc197c24 */ /* 0x000fe2000f8e02ff */
[-C--:B------:R-:W-:Y:S01]  /*13f20*/  LEA.HI.X.SX32 R160, R160, R7.reuse, 0x1, P1 ;  /* 0x00000007a0a07211 */ /* 0x080fe200008f0eff */
[----:B------:R2:W-:Y:S01]  /*13f30*/  STL [R1+0x3b0], R3 ;  /* 0x0003b00301007387 */ /* 0x0005e20000100800 */
[----:B------:R-:W-:-:S02]  /*13f40*/  LEA.HI.X.SX32 R152, R152, R7, 0x1, P2 ;  /* 0x0000000798987211 */ /* 0x000fc400010f0eff */
[C---:B------:R-:W-:Y:S01]  /*13f50*/  IADD3 R155, P5, R186.reuse, R154, RZ ;  /* 0x0000009aba9b7210 */ /* 0x040fe20007fbe0ff */
[----:B------:R-:W3:Y:S01]  /*13f60*/  S2R R188, SR_TID.X ;  /* 0x0000000000bc7919 */ /* 0x000ee20000002100 */
[----:B-1----:R-:W-:Y:S02]  /*13f70*/  IADD3 R2, P1, R186, R43, RZ ;  /* 0x0000002bba027210 */ /* 0x002fe40007f3e0ff */
[-C--:B------:R-:W-:Y:S01]  /*13f80*/  LEA.HI.X.SX32 R158, R158, R7.reuse, 0x1, P3 ;  /* 0x000000079e9e7211 */ /* 0x080fe200018f0eff */
[----:B------:R1:W-:Y:S01]  /*13f90*/  STL [R1+0x3b4], R0 ;  /* 0x0003b40001007387 */ /* 0x0003e20000100800 */
[----:B------:R-:W-:Y:S02]  /*13fa0*/  LEA.HI.X.SX32 R16, R157, R7, 0x1, P4 ;  /* 0x000000079d107211 */ /* 0x000fe400020f0eff */
[----:B--2---:R-:W-:Y:S02]  /*13fb0*/  IADD3 R3, P2, R186, R42, RZ ;  /* 0x0000002aba037210 */ /* 0x004fe40007f5e0ff */
[----:B------:R-:W-:-:S02]  /*13fc0*/  LOP3.LUT R189, R189, 0x20, RZ, 0xfc, !PT ;  /* 0x00000020bdbd7812 */ /* 0x000fc400078efcff */
[C---:B------:R-:W-:Y:S02]  /*13fd0*/  IADD3 R157, P4, R186.reuse, R156, RZ ;  /* 0x0000009cba9d7210 */ /* 0x040fe40007f9e0ff */
[----:B----4-:R-:W-:Y:S02]  /*13fe0*/  SHF.R.U32.HI R4, RZ, 0x6, R4 ;  /* 0x00000006ff047819 */ /* 0x010fe40000011604 */
[----:B-1----:R-:W-:Y:S01]  /*13ff0*/  IADD3 R0, P3, R186, R41, RZ ;  /* 0x00000029ba007210 */ /* 0x002fe20007f7e0ff */
[----:B------:R1:W-:Y:S01]  /*14000*/  STL [R1+0x3b8], R2 ;  /* 0x0003b80201007387 */ /* 0x0003e20000100800 */
[-C--:B------:R-:W-:Y:S01]  /*14010*/  LEA.HI.X.SX32 R154, R154, R7.reuse, 0x1, P5 ;  /* 0x000000079a9a7211 */ /* 0x080fe200028f0eff */
[----:B------:R-:W-:Y:S01]  /*14020*/  IMAD R26, R189, UR22, RZ ;  /* 0x00000016bd1a7c24 */ /* 0x000fe2000f8e02ff */
[----:B------:R-:W-:Y:S01]  /*14030*/  LEA.HI.X.SX32 R156, R156, R7, 0x1, P4 ;  /* 0x000000079c9c7211 */ /* 0x000fe200020f0eff */
[----:B------:R2:W-:Y:S01]  /*14040*/  STL [R1+0x3bc], R3 ;  /* 0x0003bc0301007387 */ /* 0x0005e20000100800 */
[----:B------:R-:W-:-:S03]  /*14050*/  SGXT.U32 R4, R4, 0x1 ;  /* 0x000000010404781a */ /* 0x000fc60000000000 */
[----:B------:R4:W-:Y:S01]  /*14060*/  STL [R1+0x3c0], R0 ;  /* 0x0003c00001007387 */ /* 0x0009e20000100800 */
[C---:B-1----:R-:W-:Y:S01]  /*14070*/  IADD3 R2, P5, R186.reuse, R40, RZ ;  /* 0x00000028ba027210 */ /* 0x042fe20007fbe0ff */
[----:B------:R-:W1:Y:S01]  /*14080*/  S2R R189, SR_TID.X ;  /* 0x0000000000bd7919 */ /* 0x000e620000002100 */
[----:B--2---:R-:W-:Y:S02]  /*14090*/  LEA.HI.X.SX32 R3, R45, R7, 0x1, P0 ;  /* 0x000000072d037211 */ /* 0x004fe400000f0eff */
[----:B----4-:R-:W-:Y:S01]  /*140a0*/  IADD3 R0, P4, R186, R39, RZ ;  /* 0x00000027ba007210 */ /* 0x010fe20007f9e0ff */
[----:B------:R2:W-:Y:S01]  /*140b0*/  STL [R1+0x3c4], R2 ;  /* 0x0003c40201007387 */ /* 0x0005e20000100800 */
[----:B------:R-:W-:-:S03]  /*140c0*/  LOP3.LUT R4, R4, 0x24, RZ, 0xfc, !PT ;  /* 0x0000002404047812 */ /* 0x000fc600078efcff */
[----:B------:R4:W-:Y:S04]  /*140d0*/  STL [R1+0x4d0], R3 ;  /* 0x0004d00301007387 */ /* 0x0009e80000100800 */
[----:B------:R3:W-:Y:S01]  /*140e0*/  STL [R1+0x3c8], R0 ;  /* 0x0003c80001007387 */ /* 0x0007e20000100800 */
[----:B--2---:R-:W-:Y:S01]  /*140f0*/  LEA.HI.X.SX32 R2, R44, R7, 0x1, P6 ;  /* 0x000000072c027211 */ /* 0x004fe200030f0eff */
[----:B------:R-:W-:Y:S01]  /*14100*/  IMAD R32, R4, UR20, RZ ;  /* 0x0000001404207c24 */ /* 0x000fe2000f8e02ff */
[C---:B----4-:R-:W-:Y:S01]  /*14110*/  IADD3 R3, P0, R186.reuse, R37, RZ ;  /* 0x00000025ba037210 */ /* 0x050fe20007f1e0ff */
[----:B------:R-:W2:Y:S01]  /*14120*/  S2R R4, SR_TID.X ;  /* 0x0000000000047919 */ /* 0x000ea20000002100 */
[----:B---3--:R-:W-:Y:S01]  /*14130*/  LEA.HI.X.SX32 R0, R43, R7, 0x1, P1 ;  /* 0x000000072b007211 */ /* 0x008fe200008f0eff */
[----:B------:R3:W-:Y:S04]  /*14140*/  STL [R1+0x4d4], R2 ;  /* 0x0004d40201007387 */ /* 0x0007e80000100800 */
[----:B------:R4:W-:Y:S04]  /*14150*/  STL [R1+0x3cc], R3 ;  /* 0x0003cc0301007387 */ /* 0x0009e80000100800 */
[----:B------:R1:W-:Y:S01]  /*14160*/  STL [R1+0x4d8], R0 ;  /* 0x0004d80001007387 */ /* 0x0003e20000100800 */
[----:B---3--:R-:W-:-:S02]  /*14170*/  IADD3 R2, P1, R186, R36, RZ ;  /* 0x00000024ba027210 */ /* 0x008fc40007f3e0ff */
[----:B----4-:R-:W-:-:S03]  /*14180*/  LEA.HI.X.SX32 R3, R42, R7, 0x1, P2 ;  /* 0x000000072a037211 */ /* 0x010fc600010f0eff */
[----:B------:R3:W-:Y:S01]  /*14190*/  STL [R1+0x3d0], R2 ;  /* 0x0003d00201007387 */ /* 0x0007e20000100800 */
[----:B-1----:R-:W-:-:S03]  /*141a0*/  IADD3 R0, P2, R186, R35, RZ ;  /* 0x00000023ba007210 */ /* 0x002fc60007f5e0ff */
[----:B------:R1:W-:Y:S04]  /*141b0*/  STL [R1+0x4dc], R3 ;  /* 0x0004dc0301007387 */ /* 0x0003e80000100800 */
[----:B------:R4:W-:Y:S01]  /*141c0*/  STL [R1+0x3d4], R0 ;  /* 0x0003d40001007387 */ /* 0x0009e20000100800 */
[----:B---3--:R-:W-:Y:S02]  /*141d0*/  LEA.HI.X.SX32 R2, R41, R7, 0x1, P3 ;  /* 0x0000000729027211 */ /* 0x008fe400018f0eff */
[----:B-1----:R-:W-:-:S03]  /*141e0*/  IADD3 R3, P3, R186, R34, RZ ;  /* 0x00000022ba037210 */ /* 0x002fc60007f7e0ff */
[----:B------:R1:W-:Y:S01]  /*141f0*/  STL [R1+0x4e0], R2 ;  /* 0x0004e00201007387 */ /* 0x0003e20000100800 */
[----:B----4-:R-:W-:-:S03]  /*14200*/  LEA.HI.X.SX32 R0, R40, R7, 0x1, P5 ;  /* 0x0000000728007211 */ /* 0x010fc600028f0eff */
[----:B------:R3:W-:Y:S01]  /*14210*/  STL [R1+0x3d8], R3 ;  /* 0x0003d80301007387 */ /* 0x0007e20000100800 */
[----:B------:R-:W-:-:S03]  /*14220*/  SHF.R.U32.HI R188, RZ, 0x6, R188 ;  /* 0x00000006ffbc7819 */ /* 0x000fc600000116bc */
[----:B------:R4:W-:Y:S01]  /*14230*/  STL [R1+0x4e4], R0 ;  /* 0x0004e40001007387 */ /* 0x0009e20000100800 */
[----:B-1----:R-:W-:Y:S02]  /*14240*/  IADD3 R2, P5, R186, R33, RZ ;  /* 0x00000021ba027210 */ /* 0x002fe40007fbe0ff */
[----:B---3--:R-:W-:-:S03]  /*14250*/  LEA.HI.X.SX32 R3, R39, R7, 0x1, P4 ;  /* 0x0000000727037211 */ /* 0x008fc600020f0eff */
[----:B------:R1:W-:Y:S01]  /*14260*/  STL [R1+0x3dc], R2 ;  /* 0x0003dc0201007387 */ /* 0x0003e20000100800 */
[----:B----4-:R-:W-:-:S03]  /*14270*/  IADD3 R0, P4, R186, R32, RZ ;  /* 0x00000020ba007210 */ /* 0x010fc60007f9e0ff */
[----:B------:R3:W-:Y:S01]  /*14280*/  STL [R1+0x4e8], R3 ;  /* 0x0004e80301007387 */ /* 0x0007e20000100800 */
[----:B------:R-:W-:-:S03]  /*14290*/  SGXT.U32 R188, R188, 0x1 ;  /* 0x00000001bcbc781a */ /* 0x000fc60000000000 */
[----:B------:R4:W-:Y:S01]  /*142a0*/  STL [R1+0x3e0], R0 ;  /* 0x0003e00001007387 */ /* 0x0009e20000100800 */
[----:B-1----:R-:W-:Y:S02]  /*142b0*/  LEA.HI.X.SX32 R2, R37, R7, 0x1, P0 ;  /* 0x0000000725027211 */ /* 0x002fe400000f0eff */
[----:B---3--:R-:W-:-:S03]  /*142c0*/  IADD3 R3, P0, R186, R25, RZ ;  /* 0x00000019ba037210 */ /* 0x008fc60007f1e0ff */
[----:B------:R1:W-:Y:S01]  /*142d0*/  STL [R1+0x4ec], R2 ;  /* 0x0004ec0201007387 */ /* 0x0003e20000100800 */
[----:B------:R-:W-:Y:S02]  /*142e0*/  SHF.R.U32.HI R189, RZ, 0x6, R189 ;  /* 0x00000006ffbd7819 */ /* 0x000fe400000116bd */
[-C--:B----4-:R-:W-:Y:S01]  /*142f0*/  LEA.HI.X.SX32 R0, R36, R7.reuse, 0x1, P1 ;  /* 0x0000000724007211 */ /* 0x090fe200008f0eff */
[----:B------:R3:W-:Y:S01]  /*14300*/  STL [R1+0x3e4], R3 ;  /* 0x0003e40301007387 */ /* 0x0007e20000100800 */
[----:B------:R-:W-:Y:S02]  /*14310*/  LOP3.LUT R188, R188, 0x1a, RZ, 0xfc, !PT ;  /* 0x0000001abcbc7812 */ /* 0x000fe400078efcff */
[----:B------:R-:W-:Y:S01]  /*14320*/  SGXT.U32 R189, R189, 0x1 ;  /* 0x00000001bdbd781a */ /* 0x000fe20000000000 */
[----:B------:R4:W-:Y:S01]  /*14330*/  STL [R1+0x4f0], R0 ;  /* 0x0004f00001007387 */ /* 0x0009e20000100800 */
[----:B-1----:R-:W-:Y:S01]  /*14340*/  IADD3 R2, P1, R186, R26, RZ ;  /* 0x0000001aba027210 */ /* 0x002fe20007f3e0ff */
[----:B------:R-:W-:Y:S01]  /*14350*/  IMAD R29, R188, UR25, RZ ;  /* 0x00000019bc1d7c24 */ /* 0x000fe2000f8e02ff */
[----:B---3--:R-:W-:-:S03]  /*14360*/  LEA.HI.X.SX32 R3, R35, R7, 0x1, P2 ;  /* 0x0000000723037211 */ /* 0x008fc600010f0eff */
[----:B------:R1:W-:Y:S01]  /*14370*/  STL [R1+0x3e8], R2 ;  /* 0x0003e80201007387 */ /* 0x0003e20000100800 */
[----:B----4-:R-:W-:-:S03]  /*14380*/  IADD3 R0, P2, R186, R27, RZ ;  /* 0x0000001bba007210 */ /* 0x010fc60007f5e0ff */
[----:B------:R-:W-:Y:S01]  /*14390*/  STL [R1+0x4f4], R3 ;  /* 0x0004f40301007387 */ /* 0x000fe20000100800 */
[----:B------:R-:W-:Y:S02]  /*143a0*/  LOP3.LUT R189, R189, 0x18, RZ, 0xfc, !PT ;  /* 0x00000018bdbd7812 */ /* 0x000fe400078efcff */
[----:B--2---:R-:W-:Y:S01]  /*143b0*/  SHF.R.U32.HI R4, RZ, 0x6, R4 ;  /* 0x00000006ff047819 */ /* 0x004fe20000011604 */
[----:B------:R2:W-:Y:S01]  /*143c0*/  STL [R1+0x3ec], R0 ;  /* 0x0003ec0001007387 */ /* 0x0005e20000100800 */
[-C--:B-1----:R-:W-:Y:S01]  /*143d0*/  LEA.HI.X.SX32 R2, R34, R7.reuse, 0x1, P3 ;  /* 0x0000000722027211 */ /* 0x082fe200018f0eff */
[----:B------:R-:W-:Y:S01]  /*143e0*/  IMAD R30, R189, UR26, RZ ;  /* 0x0000001abd1e7c24 */ /* 0x000fe2000f8e02ff */
[----:B------:R-:W-:Y:S02]  /*143f0*/  SGXT.U32 R4, R4, 0x1 ;  /* 0x000000010404781a */ /* 0x000fe40000000000 */
[----:B--2---:R-:W-:Y:S02]  /*14400*/  LEA.HI.X.SX32 R0, R33, R7, 0x1, P5 ;  /* 0x0000000721007211 */ /* 0x004fe400028f0eff */
[----:B------:R-:W-:Y:S01]  /*14410*/  IADD3 R3, P5, R186, R29, RZ ;  /* 0x0000001dba037210 */ /* 0x000fe20007fbe0ff */
[----:B------:R1:W-:Y:S01]  /*14420*/  STL [R1+0x4f8], R2 ;  /* 0x0004f80201007387 */ /* 0x0003e20000100800 */
[----:B------:R-:W-:-:S03]  /*14430*/  LOP3.LUT R4, R4, 0x1c, RZ, 0xfc, !PT ;  /* 0x0000001c04047812 */ /* 0x000fc600078efcff */
[----:B------:R-:W-:Y:S04]  /*14440*/  STL [R1+0x7dc], R3 ;  /* 0x0007dc0301007387 */ /* 0x000fe80000100800 */
[----:B------:R2:W-:Y:S01]  /*14450*/  STL [R1+0x4fc], R0 ;  /* 0x0004fc0001007387 */ /* 0x0005e20000100800 */
[----:B-1----:R-:W-:Y:S01]  /*14460*/  LEA.HI.X.SX32 R2, R32, R7, 0x1, P4 ;  /* 0x0000000720027211 */ /* 0x002fe200020f0eff */
[----:B------:R-:W-:Y:S01]  /*14470*/  IMAD R28, R4, UR24, RZ ;  /* 0x00000018041c7c24 */ /* 0x000fe2000f8e02ff */
[----:B--2---:R-:W-:-:S05]  /*14480*/  IADD3 R0, P4, R186, R30, RZ ;  /* 0x0000001eba007210 */ /* 0x004fca0007f9e0ff */
[----:B------:R-:W-:Y:S01]  /*14490*/  STL [R1+0x7d8], R0 ;  /* 0x0007d80001007387 */ /* 0x000fe20000100800 */
[----:B------:R-:W-:-:S03]  /*144a0*/  IADD3 R188, P3, R186, R28, RZ ;  /* 0x0000001cbabc7210 */ /* 0x000fc60007f7e0ff */
[----:B------:R1:W-:Y:S01]  /*144b0*/  STL [R1+0x500], R2 ;  /* 0x0005000201007387 */ /* 0x0003e20000100800 */
[-C--:B------:R-:W-:Y:S01]  /*144c0*/  LEA.HI.X.SX32 R3, R25, R7.reuse, 0x1, P0 ;  /* 0x0000000719037211 */ /* 0x080fe200000f0eff */
[----:B------:R-:W-:Y:S01]  /*144d0*/  IMAD.SHL.U32 R244, R244, 0x4, RZ ;  /* 0x00000004f4f47824 */ /* 0x000fe200078e00ff */
[-C--:B------:R-:W-:Y:S02]  /*144e0*/  LEA.HI.X.SX32 R189, R28, R7.reuse, 0x1, P3 ;  /* 0x000000071cbd7211 */ /* 0x080fe400018f0eff */
[-C--:B-1----:R-:W-:Y:S02]  /*144f0*/  LEA.HI.X.SX32 R2, R27, R7.reuse, 0x1, P2 ;  /* 0x000000071b027211 */ /* 0x082fe400010f0eff */
[-C--:B------:R-:W-:Y:S02]  /*14500*/  LEA.HI.X.SX32 R0, R26, R7.reuse, 0x1, P1 ;  /* 0x000000071a007211 */ /* 0x080fe400008f0eff */
[-C--:B------:R-:W-:Y:S01]  /*14510*/  LEA.HI.X.SX32 R4, R29, R7.reuse, 0x1, P5 ;  /* 0x000000071d047211 */ /* 0x080fe200028f0eff */
[----:B------:R1:W-:Y:S02]  /*14520*/  STL [R1+0x50c], R2 ;  /* 0x00050c0201007387 */ /* 0x0003e40000100800 */
[----:B-1----:R-:W-:Y:S01]  /*14530*/  LEA.HI.X.SX32 R2, R30, R7, 0x1, P4 ;  /* 0x000000071e027211 */ /* 0x002fe200020f0eff */
[----:B------:R-:W-:-:S02]  /*14540*/  IMAD.IADD R7, R11, 0x1, R24 ;  /* 0x000000010b077824 */ /* 0x000fc400078e0218 */
[----:B------:R-:W-:Y:S02]  /*14550*/  IMAD.MOV.U32 R11, RZ, RZ, R209 ;  /* 0x000000ffff0b7224 */ /* 0x000fe400078e00d1 */
[----:B------:R-:W2:Y:S04]  /*14560*/  LDL.LU R209, [R1+0x890] ;  /* 0x0008900001d17983 */ /* 0x000ea80000300800 */
[----:B------:R-:W-:Y:S04]  /*14570*/  STL [R1+0x34c], R245 ;  /* 0x00034cf501007387 */ /* 0x000fe80000100800 */
[----:B------:R1:W-:Y:S02]  /*14580*/  STL [R1+0x348], R244 ;  /* 0x000348f401007387 */ /* 0x0003e40000100800 */
[C---:B-1----:R-:W-:Y:S01]  /*14590*/  SHF.L.U64.HI R244, R242.reuse, 0x2, R243 ;  /* 0x00000002f2f47819 */ /* 0x042fe200000102f3 */
[----:B------:R-:W-:Y:S01]  /*145a0*/  IMAD.SHL.U32 R243, R242, 0x4, RZ ;  /* 0x00000004f2f37824 */ /* 0x000fe200078e00ff */
[C---:B------:R-:W-:Y:S01]  /*145b0*/  SHF.L.U64.HI R242, R240.reuse, 0x2, R241 ;  /* 0x00000002f0f27819 */ /* 0x040fe200000102f1 */
[----:B------:R-:W-:Y:S01]  /*145c0*/  IMAD.SHL.U32 R241, R240, 0x4, RZ ;  /* 0x00000004f0f17824 */ /* 0x000fe200078e00ff */
[C---:B------:R-:W-:Y:S01]  /*145d0*/  SHF.L.U64.HI R240, R238.reuse, 0x2, R239 ;  /* 0x00000002eef07819 */ /* 0x040fe200000102ef */
[----:B------:R-:W-:Y:S01]  /*145e0*/  STL [R1+0x344], R244 ;  /* 0x000344f401007387 */ /* 0x000fe20000100800 */
[----:B------:R-:W-:Y:S01]  /*145f0*/  IMAD.SHL.U32 R239, R238, 0x4, RZ ;  /* 0x00000004eeef7824 */ /* 0x000fe200078e00ff */
[C---:B------:R-:W-:Y:S01]  /*14600*/  SHF.L.U64.HI R238, R236.reuse, 0x2, R237 ;  /* 0x00000002ecee7819 */ /* 0x040fe200000102ed */
[----:B------:R-:W-:Y:S01]  /*14610*/  IMAD.SHL.U32 R237, R236, 0x4, RZ ;  /* 0x00000004eced7824 */ /* 0x000fe200078e00ff */
[----:B------:R-:W-:Y:S01]  /*14620*/  STL [R1+0x340], R243 ;  /* 0x000340f301007387 */ /* 0x000fe20000100800 */
[C---:B------:R-:W-:Y:S01]  /*14630*/  SHF.L.U64.HI R236, R234.reuse, 0x2, R235 ;  /* 0x00000002eaec7819 */ /* 0x040fe200000102eb */
[----:B------:R-:W-:-:S02]  /*14640*/  IMAD.SHL.U32 R235, R234, 0x4, RZ ;  /* 0x00000004eaeb7824 */ /* 0x000fc400078e00ff */
[----:B------:R-:W-:Y:S01]  /*14650*/  STL [R1+0x33c], R242 ;  /* 0x00033cf201007387 */ /* 0x000fe20000100800 */
[----:B------:R-:W-:-:S03]  /*14660*/  SHF.L.U64.HI R234, R232, 0x2, R233 ;  /* 0x00000002e8ea7819 */ /* 0x000fc600000102e9 */
[----:B------:R-:W-:Y:S01]  /*14670*/  STL [R1+0x338], R241 ;  /* 0x000338f101007387 */ /* 0x000fe20000100800 */
[----:B------:R-:W-:-:S03]  /*14680*/  IMAD.SHL.U32 R233, R232, 0x4, RZ ;  /* 0x00000004e8e97824 */ /* 0x000fc600078e00ff */
        /* <DEDUP_REMOVED lines=23> */
[----:B------:R-:W-:-:S03]  /*14800*/  IMAD.WIDE.U32 R8, R6, 0xc, R8 ;  /* 0x0000000c06087825 */ /* 0x000fc600078e0008 */
[----:B------:R-:W-:Y:S01]  /*14810*/  STL [R1+0x304], R228 ;  /* 0x000304e401007387 */ /* 0x000fe20000100800 */
[----:B------:R-:W-:Y:S01]  /*14820*/  IMAD.SHL.U32 R221, R220, 0x4, RZ ;  /* 0x00000004dcdd7824 */ /* 0x000fe200078e00ff */
[C---:B------:R-:W-:Y:S02]  /*14830*/  SHF.L.U64.HI R220, R218.reuse, 0x2, R219 ;  /* 0x00000002dadc7819 */ /* 0x040fe400000102db */
[----:B------:R-:W-:Y:S01]  /*14840*/  STL [R1+0x300], R227 ;  /* 0x000300e301007387 */ /* 0x000fe20000100800 */
[----:B------:R-:W-:-:S03]  /*14850*/  IMAD.SHL.U32 R219, R218, 0x4, RZ ;  /* 0x00000004dadb7824 */ /* 0x000fc600078e00ff */
[----:B------:R-:W-:Y:S01]  /*14860*/  STL [R1+0x2fc], R226 ;  /* 0x0002fce201007387 */ /* 0x000fe20000100800 */
[----:B------:R-:W-:-:S03]  /*14870*/  SHF.L.U64.HI R218, R216, 0x2, R217 ;  /* 0x00000002d8da7819 */ /* 0x000fc600000102d9 */
[----:B------:R-:W-:Y:S01]  /*14880*/  STL [R1+0x2f8], R225 ;  /* 0x0002f8e101007387 */ /* 0x000fe20000100800 */
[----:B------:R-:W-:-:S03]  /*14890*/  IMAD.MOV.U32 R186, RZ, RZ, R8 ;  /* 0x000000ffffba7224 */ /* 0x000fc600078e0008 */
[----:B------:R-:W-:Y:S01]  /*148a0*/  STL [R1+0x2f4], R224 ;  /* 0x0002f4e001007387 */ /* 0x000fe20000100800 */
[----:B------:R-:W-:Y:S01]  /*148b0*/  IMAD.SHL.U32 R216, R216, 0x4, RZ ;  /* 0x00000004d8d87824 */ /* 0x000fe200078e00ff */
[C---:B------:R-:W-:Y:S02]  /*148c0*/  SHF.L.U64.HI R217, R215.reuse, 0x2, R248 ;  /* 0x00000002d7d97819 */ /* 0x040fe400000102f8 */
[----:B------:R-:W-:Y:S01]  /*148d0*/  STL [R1+0x2f0], R223 ;  /* 0x0002f0df01007387 */ /* 0x000fe20000100800 */
[----:B------:R-:W-:Y:S01]  /*148e0*/  IMAD.MOV.U32 R8, RZ, RZ, R10 ;  /* 0x000000ffff087224 */ /* 0x000fe200078e000a */
[----:B------:R-:W-:Y:S02]  /*148f0*/  SHF.L.U64.HI R10, R246, 0x2, R247 ;  /* 0x00000002f60a7819 */ /* 0x000fe400000102f7 */
[----:B------:R-:W-:Y:S01]  /*14900*/  STL [R1+0x2ec], R222 ;  /* 0x0002ecde01007387 */ /* 0x000fe20000100800 */
[----:B------:R-:W-:-:S03]  /*14910*/  IMAD.SHL.U32 R215, R215, 0x4, RZ ;  /* 0x00000004d7d77824 */ /* 0x000fc600078e00ff */
[----:B------:R-:W-:Y:S01]  /*14920*/  STL [R1+0x2e8], R221 ;  /* 0x0002e8dd01007387 */ /* 0x000fe20000100800 */
[----:B------:R-:W-:-:S03]  /*14930*/  IMAD.MOV.U32 R247, RZ, RZ, R11 ;  /* 0x000000fffff77224 */ /* 0x000fc600078e000b */
[----:B------:R-:W-:Y:S04]  /*14940*/  STL [R1+0x2e4], R220 ;  /* 0x0002e4dc01007387 */ /* 0x000fe80000100800 */
[----:B------:R-:W-:Y:S04]  /*14950*/  STL [R1+0x2e0], R219 ;  /* 0x0002e0db01007387 */ /* 0x000fe80000100800 */
[----:B------:R-:W-:Y:S04]  /*14960*/  STL [R1+0x2dc], R218 ;  /* 0x0002dcda01007387 */ /* 0x000fe80000100800 */
[----:B------:R1:W-:Y:S04]  /*14970*/  STL [R1+0x2d8], R216 ;  /* 0x0002d8d801007387 */ /* 0x0003e80000100800 */
[----:B------:R-:W-:Y:S04]  /*14980*/  STL [R1+0x2d4], R217 ;  /* 0x0002d4d901007387 */ /* 0x000fe80000100800 */
[----:B------:R3:W-:Y:S01]  /*14990*/  STL [R1+0x2d0], R215 ;  /* 0x0002d0d701007387 */ /* 0x0007e20000100800 */
[C---:B-1----:R-:W-:Y:S01]  /*149a0*/  SHF.L.U64.HI R216, R214.reuse, 0x2, R251 ;  /* 0x00000002d6d87819 */ /* 0x042fe200000102fb */
[----:B------:R-:W-:-:S04]  /*149b0*/  IMAD.SHL.U32 R214, R214, 0x4, RZ ;  /* 0x00000004d6d67824 */ /* 0x000fc800078e00ff */
[----:B------:R-:W-:Y:S01]  /*149c0*/  STL [R1+0x2cc], R216 ;  /* 0x0002ccd801007387 */ /* 0x000fe20000100800 */
[C---:B---3--:R-:W-:Y:S01]  /*149d0*/  SHF.L.U64.HI R215, R213.reuse, 0x2, R247 ;  /* 0x00000002d5d77819 */ /* 0x048fe200000102f7 */
[----:B------:R-:W-:Y:S02]  /*149e0*/  IMAD.SHL.U32 R213, R213, 0x4, RZ ;  /* 0x00000004d5d57824 */ /* 0x000fe400078e00ff */
[----:B------:R1:W-:Y:S04]  /*149f0*/  STL [R1+0x2c8], R214 ;  /* 0x0002c8d601007387 */ /* 0x0003e80000100800 */
[----:B------:R-:W-:Y:S01]  /*14a00*/  STL [R1+0x2c4], R215 ;  /* 0x0002c4d701007387 */ /* 0x000fe20000100800 */
[----:B-1----:R-:W-:-:S03]  /*14a10*/  SHF.L.U64.HI R214, R211, 0x2, R203 ;  /* 0x00000002d3d67819 */ /* 0x002fc600000102cb */
[----:B------:R-:W3:Y:S04]  /*14a20*/  LDL.LU R203, [R1+0x88c] ;  /* 0x00088c0001cb7983 */ /* 0x000ee80000300800 */
[----:B------:R1:W-:Y:S04]  /*14a30*/  STL [R1+0x2c0], R213 ;  /* 0x0002c0d501007387 */ /* 0x0003e80000100800 */
[----:B------:R-:W-:Y:S01]  /*14a40*/  STL [R1+0x2bc], R214 ;  /* 0x0002bcd601007387 */ /* 0x000fe20000100800 */
[----:B-1----:R-:W-:-:S03]  /*14a50*/  SHF.L.U64.HI R213, R207, 0x2, R201 ;  /* 0x00000002cfd57819 */ /* 0x002fc600000102c9 */
[----:B------:R-:W4:Y:S01]  /*14a60*/  LDL.LU R201, [R1+0x888] ;  /* 0x0008880001c97983 */ /* 0x000f220000300800 */
[----:B------:R-:W-:Y:S02]  /*14a70*/  IMAD.SHL.U32 R211, R211, 0x4, RZ ;  /* 0x00000004d3d37824 */ /* 0x000fe400078e00ff */
[----:B------:R-:W-:-:S03]  /*14a80*/  IMAD.SHL.U32 R207, R207, 0x4, RZ ;  /* 0x00000004cfcf7824 */ /* 0x000fc600078e00ff */
[----:B------:R1:W-:Y:S04]  /*14a90*/  STL [R1+0x2b8], R211 ;  /* 0x0002b8d301007387 */ /* 0x0003e80000100800 */
[----:B------:R-:W-:Y:S01]  /*14aa0*/  STL [R1+0x2b4], R213 ;  /* 0x0002b4d501007387 */ /* 0x000fe20000100800 */
[----:B-1----:R-:W-:-:S03]  /*14ab0*/  SHF.L.U64.HI R211, R205, 0x2, R199 ;  /* 0x00000002cdd37819 */ /* 0x002fc600000102c7 */
[----:B------:R-:W2:Y:S01]  /*14ac0*/  LDL.LU R199, [R1+0x884] ;  /* 0x0008840001c77983 */ /* 0x000ea20000300800 */
[----:B------:R-:W-:-:S03]  /*14ad0*/  IMAD.SHL.U32 R205, R205, 0x4, RZ ;  /* 0x00000004cdcd7824 */ /* 0x000fc600078e00ff */
[----:B------:R3:W-:Y:S04]  /*14ae0*/  STL [R1+0x2b0], R207 ;  /* 0x0002b0cf01007387 */ /* 0x0007e80000100800 */
[----:B------:R-:W-:Y:S01]  /*14af0*/  STL [R1+0x2ac], R211 ;  /* 0x0002acd301007387 */ /* 0x000fe20000100800 */
[----:B---3--:R-:W-:-:S03]  /*14b00*/  SHF.L.U64.HI R207, R203, 0x2, R197 ;  /* 0x00000002cbcf7819 */ /* 0x008fc600000102c5 */
[----:B------:R-:W3:Y:S04]  /*14b10*/  LDL.LU R197, [R1+0x880] ;  /* 0x0008800001c57983 */ /* 0x000ee80000300800 */
[----:B------:R4:W-:Y:S04]  /*14b20*/  STL [R1+0x2a8], R205 ;  /* 0x0002a8cd01007387 */ /* 0x0009e80000100800 */
[----:B------:R-:W-:Y:S01]  /*14b30*/  STL [R1+0x2a4], R207 ;  /* 0x0002a4cf01007387 */ /* 0x000fe20000100800 */
[----:B----4-:R-:W-:-:S03]  /*14b40*/  SHF.L.U64.HI R205, R201, 0x2, R195 ;  /* 0x00000002c9cd7819 */ /* 0x010fc600000102c3 */
[----:B------:R-:W4:Y:S01]  /*14b50*/  LDL.LU R195, [R1+0x87c] ;  /* 0x00087c0001c37983 */ /* 0x000f220000300800 */
[----:B------:R-:W-:Y:S02]  /*14b60*/  IMAD.SHL.U32 R203, R203, 0x4, RZ ;  /* 0x00000004cbcb7824 */ /* 0x000fe400078e00ff */
[----:B------:R-:W-:-:S03]  /*14b70*/  IMAD.SHL.U32 R201, R201, 0x4, RZ ;  /* 0x00000004c9c97824 */ /* 0x000fc600078e00ff */
[----:B------:R2:W-:Y:S04]  /*14b80*/  STL [R1+0x2a0], R203 ;  /* 0x0002a0cb01007387 */ /* 0x0005e80000100800 */
[----:B------:R-:W-:Y:S01]  /*14b90*/  STL [R1+0x29c], R205 ;  /* 0x00029ccd01007387 */ /* 0x000fe20000100800 */
[----:B--2---:R-:W-:-:S03]  /*14ba0*/  SHF.L.U64.HI R203, R199, 0x2, R193 ;  /* 0x00000002c7cb7819 */ /* 0x004fc600000102c1 */
        /* <DEDUP_REMOVED lines=25> */
[----:B------:R-:W-:-:S05]  /*14d40*/  IMAD.SHL.U32 R191, R191, 0x4, RZ ;  /* 0x00000004bfbf7824 */ /* 0x000fca00078e00ff */
[----:B------:R1:W-:Y:S04]  /*14d50*/  STL [R1+0x270], R191 ;  /* 0x000270bf01007387 */ /* 0x0003e80000100800 */
[----:B------:R-:W-:Y:S01]  /*14d60*/  STL [R1+0x26c], R193 ;  /* 0x00026cc101007387 */ /* 0x000fe20000100800 */
[----:B-1----:R-:W-:Y:S01]  /*14d70*/  IMAD.SHL.U32 R191, R187, 0x4, RZ ;  /* 0x00000004bbbf7824 */ /* 0x002fe200078e00ff */
[C---:B--2---:R-:W-:Y:S02]  /*14d80*/  SHF.L.U64.HI R187, R184.reuse, 0x2, R179 ;  /* 0x00000002b8bb7819 */ /* 0x044fe400000102b3 */
[----:B------:R-:W2:Y:S01]  /*14d90*/  LDL.LU R179, [R1+0x860] ;  /* 0x0008600001b37983 */ /* 0x000ea20000300800 */
[----:B------:R-:W-:-:S03]  /*14da0*/  IMAD.SHL.U32 R184, R184, 0x4, RZ ;  /* 0x00000004b8b87824 */ /* 0x000fc600078e00ff */
[----:B------:R-:W-:Y:S04]  /*14db0*/  STL [R1+0x268], R191 ;  /* 0x000268bf01007387 */ /* 0x000fe80000100800 */
[----:B------:R-:W2:Y:S04]  /*14dc0*/  LDL.LU R239, [R1+0x5c] ;  /* 0x00005c0001ef7983 */ /* 0x000ea80000300800 */
[----:B------:R3:W-:Y:S02]  /*14dd0*/  STL [R1+0x264], R187 ;  /* 0x000264bb01007387 */ /* 0x0007e40000100800 */
[----:B---3--:R-:W-:-:S02]  /*14de0*/  SHF.L.U64.HI R187, R183, 0x2, R174 ;  /* 0x00000002b7bb7819 */ /* 0x008fc400000102ae */
[----:B------:R-:W3:Y:S04]  /*14df0*/  LDL.LU R174, [R1+0x85c] ;  /* 0x00085c0001ae7983 */ /* 0x000ee80000300800 */
[----:B------:R1:W-:Y:S04]  /*14e00*/  STL [R1+0x260], R184 ;  /* 0x000260b801007387 */ /* 0x0003e80000100800 */
[----:B------:R-:W3:Y:S04]  /*14e10*/  LDL.LU R240, [R1+0x60] ;  /* 0x0000600001f07983 */ /* 0x000ee80000300800 */
[----:B------:R-:W-:Y:S01]  /*14e20*/  STL [R1+0x25c], R187 ;  /* 0x00025cbb01007387 */ /* 0x000fe20000100800 */
[----:B-1----:R-:W-:Y:S01]  /*14e30*/  IMAD.SHL.U32 R184, R183, 0x4, RZ ;  /* 0x00000004b7b87824 */ /* 0x002fe200078e00ff */
[----:B----4-:R-:W-:-:S02]  /*14e40*/  SHF.L.U64.HI R183, R181, 0x2, R178 ;  /* 0x00000002b5b77819 */ /* 0x010fc400000102b2 */
[----:B------:R-:W4:Y:S04]  /*14e50*/  LDL.LU R178, [R1+0x858] ;  /* 0x0008580001b27983 */ /* 0x000f280000300800 */
[----:B------:R-:W-:Y:S04]  /*14e60*/  STL [R1+0x258], R184 ;  /* 0x000258b801007387 */ /* 0x000fe80000100800 */
[----:B------:R-:W3:Y:S01]  /*14e70*/  LDL.LU R241, [R1+0x64] ;  /* 0x0000640001f17983 */ /* 0x000ee20000300800 */
[----:B------:R-:W-:-:S03]  /*14e80*/  IMAD.SHL.U32 R181, R181, 0x4, RZ ;  /* 0x00000004b5b57824 */ /* 0x000fc600078e00ff */
[----:B------:R2:W-:Y:S02]  /*14e90*/  STL [R1+0x254], R183 ;  /* 0x000254b701007387 */ /* 0x0005e40000100800 */
[C---:B--2---:R-:W-:Y:S02]  /*14ea0*/  SHF.L.U64.HI R183, R179.reuse, 0x2, R176 ;  /* 0x00000002b3b77819 */ /* 0x044fe400000102b0 */
[----:B------:R-:W2:Y:S04]  /*14eb0*/  LDL.LU R176, [R1+0x854] ;  /* 0x0008540001b07983 */ /* 0x000ea80000300800 */
[----:B------:R1:W-:Y:S04]  /*14ec0*/  STL [R1+0x250], R181 ;  /* 0x000250b501007387 */ /* 0x0003e80000100800 */
[----:B------:R-:W3:Y:S01]  /*14ed0*/  LDL.LU R236, [R1+0x68] ;  /* 0x0000680001ec7983 */ /* 0x000ee20000300800 */
[----:B-1----:R-:W-:-:S03]  /*14ee0*/  IMAD.SHL.U32 R181, R179, 0x4, RZ ;  /* 0x00000004b3b57824 */ /* 0x002fc600078e00ff */
[----:B------:R-:W-:Y:S04]  /*14ef0*/  STL [R1+0x24c], R183 ;  /* 0x00024cb701007387 */ /* 0x000fe80000100800 */
[----:B------:R-:W3:Y:S04]  /*14f00*/  LDL.LU R242, [R1+0x6c] ;  /* 0x00006c0001f27983 */ /* 0x000ee80000300800 */
[----:B------:R-:W-:Y:S01]  /*14f10*/  STL [R1+0x248], R181 ;  /* 0x000248b501007387 */ /* 0x000fe20000100800 */
[----:B----4-:R-:W-:-:S03]  /*14f20*/  SHF.L.U64.HI R179, R178, 0x2, R172 ;  /* 0x00000002b2b37819 */ /* 0x010fc600000102ac */
[----:B------:R-:W4:Y:S01]  /*14f30*/  LDL.LU R172, [R1+0x850] ;  /* 0x0008500001ac7983 */ /* 0x000f220000300800 */
[----:B------:R-:W-:-:S03]  /*14f40*/  IMAD.SHL.U32 R178, R178, 0x4, RZ ;  /* 0x00000004b2b27824 */ /* 0x000fc600078e00ff */
[----:B------:R-:W4:Y:S04]  /*14f50*/  LDL.LU R243, [R1+0x70] ;  /* 0x0000700001f37983 */ /* 0x000f280000300800 */
[----:B------:R2:W-:Y:S04]  /*14f60*/  STL [R1+0x244], R179 ;  /* 0x000244b301007387 */ /* 0x0005e80000100800 */
[----:B------:R1:W-:Y:S01]  /*14f70*/  STL [R1+0x240], R178 ;  /* 0x000240b201007387 */ /* 0x0003e20000100800 */
[----:B--2---:R-:W-:-:S03]  /*14f80*/  SHF.L.U64.HI R179, R176, 0x2, R170 ;  /* 0x00000002b0b37819 */ /* 0x004fc600000102aa */
[----:B------:R-:W2:Y:S01]  /*14f90*/  LDL.LU R170, [R1+0x84c] ;  /* 0x00084c0001aa7983 */ /* 0x000ea20000300800 */
[----:B-1----:R-:W-:Y:S01]  /*14fa0*/  IMAD.SHL.U32 R178, R176, 0x4, RZ ;  /* 0x00000004b0b27824 */ /* 0x002fe200078e00ff */
[----:B---3--:R-:W-:Y:S02]  /*14fb0*/  SHF.L.U64.HI R176, R174, 0x2, R164 ;  /* 0x00000002aeb07819 */ /* 0x008fe400000102a4 */
[----:B------:R-:W3:Y:S04]  /*14fc0*/  LDL.LU R237, [R1+0x74] ;  /* 0x0000740001ed7983 */ /* 0x000ee80000300800 */
[----:B------:R-:W-:Y:S04]  /*14fd0*/  STL [R1+0x23c], R179 ;  /* 0x00023cb301007387 */ /* 0x000fe80000100800 */
[----:B------:R-:W-:Y:S04]  /*14fe0*/  STL [R1+0x238], R178 ;  /* 0x000238b201007387 */ /* 0x000fe80000100800 */
[----:B------:R-:W3:Y:S04]  /*14ff0*/  LDL.LU R164, [R1+0x848] ;  /* 0x0008480001a47983 */ /* 0x000ee80000300800 */
[----:B------:R-:W3:Y:S04]  /*15000*/  LDL.LU R244, [R1+0x78] ;  /* 0x0000780001f47983 */ /* 0x000ee80000300800 */
[----:B------:R4:W-:Y:S02]  /*15010*/  STL [R1+0x234], R176 ;  /* 0x000234b001007387 */ /* 0x0009e40000100800 */
[----:B----4-:R-:W-:-:S02]  /*15020*/  SHF.L.U64.HI R176, R172, 0x2, R168 ;  /* 0x00000002acb07819 */ /* 0x010fc400000102a8 */
[----:B------:R-:W4:Y:S01]  /*15030*/  LDL.LU R168, [R1+0x844] ;  /* 0x0008440001a87983 */ /* 0x000f220000300800 */
[----:B------:R-:W-:Y:S01]  /*15040*/  IMAD.SHL.U32 R11, R246, 0x4, RZ ;  /* 0x00000004f60b7824 */ /* 0x000fe200078e00ff */
[----:B------:R-:W-:Y:S01]  /*15050*/  SHF.R.S32.HI R246, RZ, 0x1f, R6 ;  /* 0x0000001ffff67819 */ /* 0x000fe20000011406 */
[----:B------:R-:W-:-:S03]  /*15060*/  IMAD.SHL.U32 R174, R174, 0x4, RZ ;  /* 0x00000004aeae7824 */ /* 0x000fc600078e00ff */
[----:B------:R-:W-:Y:S02]  /*15070*/  SHF.L.U64.HI R245, R6, 0x2, R246 ;  /* 0x0000000206f57819 */ /* 0x000fe400000102f6 */
[----:B------:R1:W-:Y:S04]  /*15080*/  STL [R1+0x230], R174 ;  /* 0x000230ae01007387 */ /* 0x0003e80000100800 */
[----:B------:R-:W3:Y:S04]  /*15090*/  LDL.LU R245, [R1+0x7c] ;  /* 0x00007c0001f57983 */ /* 0x000ee80000300800 */
[----:B------:R-:W-:Y:S01]  /*150a0*/  STL [R1+0x22c], R176 ;  /* 0x00022cb001007387 */ /* 0x000fe20000100800 */
[----:B-1----:R-:W-:Y:S01]  /*150b0*/  IMAD.SHL.U32 R174, R172, 0x4, RZ ;  /* 0x00000004acae7824 */ /* 0x002fe200078e00ff */
[----:B--2---:R-:W-:-:S02]  /*150c0*/  SHF.L.U64.HI R172, R170, 0x2, R166 ;  /* 0x00000002aaac7819 */ /* 0x004fc400000102a6 */
[----:B------:R-:W2:Y:S01]  /*150d0*/  LDL.LU R166, [R1+0x840] ;  /* 0x0008400001a67983 */ /* 0x000ea20000300800 */
[----:B------:R-:W-:-:S03]  /*150e0*/  IMAD.SHL.U32 R170, R170, 0x4, RZ ;  /* 0x00000004aaaa7824 */ /* 0x000fc600078e00ff */
[----:B------:R-:W-:Y:S04]  /*150f0*/  STL [R1+0x228], R174 ;  /* 0x000228ae01007387 */ /* 0x000fe80000100800 */
[----:B------:R-:W3:Y:S04]  /*15100*/  LDL.LU R238, [R1+0x80] ;  /* 0x0000800001ee7983 */ /* 0x000ee80000300800 */
[----:B------:R4:W-:Y:S04]  /*15110*/  STL [R1+0x224], R172 ;  /* 0x000224ac01007387 */ /* 0x0009e80000100800 */
[----:B------:R-:W3:Y:S04]  /*15120*/  LDL.LU R246, [R1+0x84] ;  /* 0x0000840001f67983 */ /* 0x000ee80000300800 */
[----:B------:R1:W-:Y:S01]  /*15130*/  STL [R1+0x220], R170 ;  /* 0x000220aa01007387 */ /* 0x0003e20000100800 */
[----:B----4-:R-:W-:-:S03]  /*15140*/  SHF.L.U64.HI R172, R168, 0x2, R162 ;  /* 0x00000002a8ac7819 */ /* 0x010fc600000102a2 */
[----:B------:R-:W4:Y:S04]  /*15150*/  LDL.LU R162, [R1+0x83c] ;  /* 0x00083c0001a27983 */ /* 0x000f280000300800 */
[----:B------:R-:W4:Y:S01]  /*15160*/  LDL.LU R247, [R1+0x88] ;  /* 0x0000880001f77983 */ /* 0x000f220000300800 */
[----:B-1----:R-:W-:-:S03]  /*15170*/  IMAD.SHL.U32 R170, R168, 0x4, RZ ;  /* 0x00000004a8aa7824 */ /* 0x002fc600078e00ff */
[----:B------:R-:W-:Y:S04]  /*15180*/  STL [R1+0x21c], R172 ;  /* 0x00021cac01007387 */ /* 0x000fe80000100800 */
[----:B------:R-:W-:Y:S01]  /*15190*/  STL [R1+0x218], R170 ;  /* 0x000218aa01007387 */ /* 0x000fe20000100800 */
[C---:B--2---:R-:W-:Y:S01]  /*151a0*/  SHF.L.U64.HI R168, R166.reuse, 0x2, R239 ;  /* 0x00000002a6a87819 */ /* 0x044fe200000102ef */
[----:B------:R-:W-:Y:S02]  /*151b0*/  IMAD.SHL.U32 R166, R166, 0x4, RZ ;  /* 0x00000004a6a67824 */ /* 0x000fe400078e00ff */
[----:B------:R-:W2:Y:S04]  /*151c0*/  LDL.LU R239, [R1+0x8c] ;  /* 0x00008c0001ef7983 */ /* 0x000ea80000300800 */
[----:B------:R3:W-:Y:S04]  /*151d0*/  STL [R1+0x214], R168 ;  /* 0x000214a801007387 */ /* 0x0007e80000100800 */
[----:B------:R1:W-:Y:S01]  /*151e0*/  STL [R1+0x210], R166 ;  /* 0x000210a601007387 */ /* 0x0003e20000100800 */
[----:B---3--:R-:W-:-:S03]  /*151f0*/  SHF.L.U64.HI R168, R164, 0x2, R240 ;  /* 0x00000002a4a87819 */ /* 0x008fc600000102f0 */
[----:B------:R-:W3:Y:S01]  /*15200*/  LDL.LU R240, [R1+0x90] ;  /* 0x0000900001f07983 */ /* 0x000ee20000300800 */
[----:B-1----:R-:W-:-:S03]  /*15210*/  IMAD.SHL.U32 R166, R164, 0x4, RZ ;  /* 0x00000004a4a67824 */ /* 0x002fc600078e00ff */
[----:B------:R-:W-:Y:S04]  /*15220*/  STL [R1+0x20c], R168 ;  /* 0x00020ca801007387 */ /* 0x000fe80000100800 */
[----:B------:R1:W-:Y:S02]  /*15230*/  STL [R1+0x208], R166 ;  /* 0x000208a601007387 */ /* 0x0003e40000100800 */
[----:B-1----:R-:W-:Y:S02]  /*15240*/  SHF.L.U64.HI R166, R150, 0x2, R236 ;  /* 0x0000000296a67819 */ /* 0x002fe400000102ec */
[C---:B----4-:R-:W-:Y:S02]  /*15250*/  SHF.L.U64.HI R164, R162.reuse, 0x2, R241 ;  /* 0x00000002a2a47819 */ /* 0x050fe400000102f1 */
[----:B------:R-:W4:Y:S01]  /*15260*/  LDL.LU R241, [R1+0x94] ;  /* 0x0000940001f17983 */ /* 0x000f220000300800 */
[----:B------:R-:W-:-:S03]  /*15270*/  IMAD.SHL.U32 R162, R162, 0x4, RZ ;  /* 0x00000004a2a27824 */ /* 0x000fc600078e00ff */
[----:B------:R1:W-:Y:S04]  /*15280*/  STL [R1+0x204], R164 ;  /* 0x000204a401007387 */ /* 0x0003e80000100800 */
[----:B------:R1:W-:Y:S04]  /*15290*/  STL [R1+0x200], R162 ;  /* 0x000200a201007387 */ /* 0x0003e80000100800 */
[----:B------:R2:W-:Y:S01]  /*152a0*/  STL [R1+0x1fc], R166 ;  /* 0x0001fca601007387 */ /* 0x0005e20000100800 */
[----:B-1----:R-:W-:Y:S01]  /*152b0*/  IMAD.SHL.U32 R164, R150, 0x4, RZ ;  /* 0x0000000496a47824 */ /* 0x002fe200078e00ff */
[----:B------:R-:W-:-:S02]  /*152c0*/  SHF.L.U64.HI R162, R148, 0x2, R242 ;  /* 0x0000000294a27819 */ /* 0x000fc400000102f2 */
[----:B------:R-:W4:Y:S01]  /*152d0*/  LDL.LU R242, [R1+0x98] ;  /* 0x0000980001f27983 */ /* 0x000f220000300800 */
[----:B--2---:R-:W-:-:S03]  /*152e0*/  IMAD.SHL.U32 R166, R148, 0x4, RZ ;  /* 0x0000000494a67824 */ /* 0x004fc600078e00ff */
[----:B------:R1:W-:Y:S04]  /*152f0*/  STL [R1+0x1f8], R164 ;  /* 0x0001f8a401007387 */ /* 0x0003e80000100800 */
[----:B------:R2:W-:Y:S04]  /*15300*/  STL [R1+0x1f4], R162 ;  /* 0x0001f4a201007387 */ /* 0x0005e80000100800 */
[----:B------:R3:W-:Y:S01]  /*15310*/  STL [R1+0x1f0], R166 ;  /* 0x0001f0a601007387 */ /* 0x0007e20000100800 */
[----:B-1----:R-:W-:-:S03]  /*15320*/  SHF.L.U64.HI R164, R146, 0x2, R243 ;  /* 0x0000000292a47819 */ /* 0x002fc600000102f3 */
[----:B------:R-:W4:Y:S01]  /*15330*/  LDL.LU R243, [R1+0x9c] ;  /* 0x00009c0001f37983 */ /* 0x000f220000300800 */
[----:B--2---:R-:W-:Y:S01]  /*15340*/  IMAD.SHL.U32 R162, R146, 0x4, RZ ;  /* 0x0000000492a27824 */ /* 0x004fe200078e00ff */
[C---:B---3--:R-:W-:Y:S02]  /*15350*/  SHF.L.U64.HI R166, R144.reuse, 0x2, R237 ;  /* 0x0000000290a67819 */ /* 0x048fe400000102ed */
[----:B------:R1:W-:Y:S04]  /*15360*/  STL [R1+0x1ec], R164 ;  /* 0x0001eca401007387 */ /* 0x0003e80000100800 */
[----:B------:R2:W-:Y:S04]  /*15370*/  STL [R1+0x1e8], R162 ;  /* 0x0001e8a201007387 */ /* 0x0005e80000100800 */
[----:B------:R3:W-:Y:S01]  /*15380*/  STL [R1+0x1e4], R166 ;  /* 0x0001e4a601007387 */ /* 0x0007e20000100800 */
[----:B-1----:R-:W-:Y:S01]  /*15390*/  IMAD.SHL.U32 R164, R144, 0x4, RZ ;  /* 0x0000000490a47824 */ /* 0x002fe200078e00ff */
[----:B--2---:R-:W-:-:S02]  /*153a0*/  SHF.L.U64.HI R162, R142, 0x2, R244 ;  /* 0x000000028ea27819 */ /* 0x004fc400000102f4 */
[----:B------:R-:W2:Y:S01]  /*153b0*/  LDL.LU R244, [R1+0xa0] ;  /* 0x0000a00001f47983 */ /* 0x000ea20000300800 */
[----:B---3--:R-:W-:-:S03]  /*153c0*/  IMAD.SHL.U32 R166, R142, 0x4, RZ ;  /* 0x000000048ea67824 */ /* 0x008fc600078e00ff */
[----:B------:R1:W-:Y:S04]  /*153d0*/  STL [R1+0x1e0], R164 ;  /* 0x0001e0a401007387 */ /* 0x0003e80000100800 */
[----:B------:R3:W-:Y:S04]  /*153e0*/  STL [R1+0x1dc], R162 ;  /* 0x0001dca201007387 */ /* 0x0007e80000100800 */
[----:B------:R3:W-:Y:S01]  /*153f0*/  STL [R1+0x1d8], R166 ;  /* 0x0001d8a601007387 */ /* 0x0007e20000100800 */
[----:B-1----:R-:W-:-:S03]  /*15400*/  SHF.L.U64.HI R164, R140, 0x2, R245 ;  /* 0x000000028ca47819 */ /* 0x002fc600000102f5 */
[----:B------:R-:W2:Y:S01]  /*15410*/  LDL.LU R245, [R1+0xa4] ;  /* 0x0000a40001f57983 */ /* 0x000ea20000300800 */
[----:B---3--:R-:W-:Y:S01]  /*15420*/  IMAD.SHL.U32 R162, R140, 0x4, RZ ;  /* 0x000000048ca27824 */ /* 0x008fe200078e00ff */
[C---:B------:R-:W-:Y:S02]  /*15430*/  SHF.L.U64.HI R166, R138.reuse, 0x2, R238 ;  /* 0x000000028aa67819 */ /* 0x040fe400000102ee */
[----:B------:R1:W-:Y:S04]  /*15440*/  STL [R1+0x1d4], R164 ;  /* 0x0001d4a401007387 */ /* 0x0003e80000100800 */
[----:B------:R3:W-:Y:S04]  /*15450*/  STL [R1+0x1d0], R162 ;  /* 0x0001d0a201007387 */ /* 0x0007e80000100800 */
[----:B------:R3:W-:Y:S01]  /*15460*/  STL [R1+0x1cc], R166 ;  /* 0x0001cca601007387 */ /* 0x0007e20000100800 */
[----:B-1----:R-:W-:Y:S01]  /*15470*/  IMAD.SHL.U32 R164, R138, 0x4, RZ ;  /* 0x000000048aa47824 */ /* 0x002fe200078e00ff */
[----:B---3--:R-:W-:-:S02]  /*15480*/  SHF.L.U64.HI R162, R136, 0x2, R246 ;  /* 0x0000000288a27819 */ /* 0x008fc400000102f6 */
[----:B------:R-:W3:Y:S01]  /*15490*/  LDL.LU R246, [R1+0xa8] ;  /* 0x0000a80001f67983 */ /* 0x000ee20000300800 */
[----:B------:R-:W-:-:S03]  /*154a0*/  IMAD.SHL.U32 R166, R136, 0x4, RZ ;  /* 0x0000000488a67824 */ /* 0x000fc600078e00ff */
[----:B------:R1:W-:Y:S04]  /*154b0*/  STL [R1+0x1c8], R164 ;  /* 0x0001c8a401007387 */ /* 0x0003e80000100800 */
[----:B------:R1:W-:Y:S04]  /*154c0*/  STL [R1+0x1c4], R162 ;  /* 0x0001c4a201007387 */ /* 0x0003e80000100800 */
[----:B------:R1:W-:Y:S02]  /*154d0*/  STL [R1+0x1c0], R166 ;  /* 0x0001c0a601007387 */ /* 0x0003e40000100800 */
[----:B-1----:R-:W-:-:S02]  /*154e0*/  SHF.L.U64.HI R164, R134, 0x2, R247 ;  /* 0x0000000286a47819 */ /* 0x002fc400000102f7 */
[----:B------:R-:W3:Y:S01]  /*154f0*/  LDL.LU R247, [R1+0xac] ;  /* 0x0000ac0001f77983 */ /* 0x000ee20000300800 */
[----:B------:R-:W-:-:S03]  /*15500*/  IMAD.SHL.U32 R162, R134, 0x4, RZ ;  /* 0x0000000486a27824 */ /* 0x000fc600078e00ff */
[----:B------:R1:W-:Y:S01]  /*15510*/  STL [R1+0x1bc], R164 ;  /* 0x0001bca401007387 */ /* 0x0003e20000100800 */
[----:B------:R-:W-:-:S03]  /*15520*/  SHF.L.U64.HI R166, R132, 0x2, R239 ;  /* 0x0000000284a67819 */ /* 0x000fc600000102ef */
[----:B------:R1:W-:Y:S04]  /*15530*/  STL [R1+0x1b8], R162 ;  /* 0x0001b8a201007387 */ /* 0x0003e80000100800 */
[----:B------:R-:W-:Y:S01]  /*15540*/  STL [R1+0x1b4], R166 ;  /* 0x0001b4a601007387 */ /* 0x000fe20000100800 */
[----:B-1----:R-:W-:-:S03]  /*15550*/  SHF.L.U64.HI R164, R130, 0x2, R240 ;  /* 0x0000000282a47819 */ /* 0x002fc600000102f0 */
[----:B------:R-:W3:Y:S01]  /*15560*/  LDL.LU R232, [R1+0xb0] ;  /* 0x0000b00001e87983 */ /* 0x000ee20000300800 */
[----:B------:R-:W-:-:S05]  /*15570*/  IMAD.SHL.U32 R162, R132, 0x4, RZ ;  /* 0x0000000484a27824 */ /* 0x000fca00078e00ff */
[----:B------:R1:W-:Y:S04]  /*15580*/  STL [R1+0x1b0], R162 ;  /* 0x0001b0a201007387 */ /* 0x0003e80000100800 */
[----:B------:R-:W-:Y:S04]  /*15590*/  STL [R1+0x1ac], R164 ;  /* 0x0001aca401007387 */ /* 0x000fe80000100800 */
[----:B------:R-:W3:Y:S01]  /*155a0*/  LDL.LU R233, [R1+0xb4] ;  /* 0x0000b40001e97983 */ /* 0x000ee20000300800 */
[----:B-1----:R-:W-:-:S05]  /*155b0*/  IMAD.SHL.U32 R162, R130, 0x4, RZ ;  /* 0x0000000482a27824 */ /* 0x002fca00078e00ff */
[----:B------:R1:W-:Y:S04]  /*155c0*/  STL [R1+0x1a8], R162 ;  /* 0x0001a8a201007387 */ /* 0x0003e80000100800 */
[----:B------:R-:W3:Y:S01]  /*155d0*/  LDL.LU R234, [R1+0xb8] ;  /* 0x0000b80001ea7983 */ /* 0x000ee20000300800 */
[C---:B-1----:R-:W-:Y:S01]  /*155e0*/  IMAD.SHL.U32 R162, R128.reuse, 0x4, RZ ;  /* 0x0000000480a27824 */ /* 0x042fe200078e00ff */
[----:B----4-:R-:W-:-:S05]  /*155f0*/  SHF.L.U64.HI R164, R128, 0x2, R241 ;  /* 0x0000000280a47819 */ /* 0x010fca00000102f1 */
[----:B------:R1:W-:Y:S04]  /*15600*/  STL [R1+0x1a4], R164 ;  /* 0x0001a4a401007387 */ /* 0x0003e80000100800 */
[----:B------:R-:W4:Y:S04]  /*15610*/  LDL.LU R235, [R1+0xbc] ;  /* 0x0000bc0001eb7983 */ /* 0x000f280000300800 */
[----:B------:R1:W-:Y:S04]  /*15620*/  STL [R1+0x1a0], R162 ;  /* 0x0001a0a201007387 */ /* 0x0003e80000100800 */
[----:B------:R-:W4:Y:S01]  /*15630*/  LDL.LU R236, [R1+0xc0] ;  /* 0x0000c00001ec7983 */ /* 0x000f220000300800 */
[C---:B-1----:R-:W-:Y:S01]  /*15640*/  SHF.L.U64.HI R164, R126.reuse, 0x2, R242 ;  /* 0x000000027ea47819 */ /* 0x042fe200000102f2 */
[----:B------:R-:W-:-:S04]  /*15650*/  IMAD.SHL.U32 R162, R126, 0x4, RZ ;  /* 0x000000047ea27824 */ /* 0x000fc800078e00ff */
[----:B------:R1:W-:Y:S04]  /*15660*/  STL [R1+0x19c], R164 ;  /* 0x00019ca401007387 */ /* 0x0003e80000100800 */
[----:B------:R-:W4:Y:S04]  /*15670*/  LDL.LU R237, [R1+0xc4] ;  /* 0x0000c40001ed7983 */ /* 0x000f280000300800 */
[----:B------:R1:W-:Y:S02]  /*15680*/  STL [R1+0x198], R162 ;  /* 0x000198a201007387 */ /* 0x0003e40000100800 */
[----:B-1----:R-:W-:-:S02]  /*15690*/  SHF.L.U64.HI R164, R124, 0x2, R243 ;  /* 0x000000027ca47819 */ /* 0x002fc400000102f3 */
[----:B------:R-:W4:Y:S04]  /*156a0*/  LDL.LU R238, [R1+0xc8] ;  /* 0x0000c80001ee7983 */ /* 0x000f280000300800 */
[----:B------:R2:W-:Y:S01]  /*156b0*/  STL [R1+0x194], R164 ;  /* 0x000194a401007387 */ /* 0x0005e20000100800 */
[----:B------:R-:W-:-:S03]  /*156c0*/  IMAD.SHL.U32 R162, R124, 0x4, RZ ;  /* 0x000000047ca27824 */ /* 0x000fc600078e00ff */
[----:B------:R-:W4:Y:S04]  /*156d0*/  LDL.LU R239, [R1+0xcc] ;  /* 0x0000cc0001ef7983 */ /* 0x000f280000300800 */
[----:B------:R1:W-:Y:S04]  /*156e0*/  STL [R1+0x190], R162 ;  /* 0x000190a201007387 */ /* 0x0003e80000100800 */
[----:B------:R-:W4:Y:S01]  /*156f0*/  LDL.LU R240, [R1+0xd0] ;  /* 0x0000d00001f07983 */ /* 0x000f220000300800 */
[C---:B--2---:R-:W-:Y:S01]  /*15700*/  SHF.L.U64.HI R164, R122.reuse, 0x2, R244 ;  /* 0x000000027aa47819 */ /* 0x044fe200000102f4 */
[----:B-1----:R-:W-:-:S04]  /*15710*/  IMAD.SHL.U32 R162, R122, 0x4, RZ ;  /* 0x000000047aa27824 */ /* 0x002fc800078e00ff */
[----:B------:R1:W-:Y:S04]  /*15720*/  STL [R1+0x18c], R164 ;  /* 0x00018ca401007387 */ /* 0x0003e80000100800 */
[----:B------:R-:W2:Y:S04]  /*15730*/  LDL.LU R241, [R1+0xd4] ;  /* 0x0000d40001f17983 */ /* 0x000ea80000300800 */
[----:B------:R1:W-:Y:S02]  /*15740*/  STL [R1+0x188], R162 ;  /* 0x000188a201007387 */ /* 0x0003e40000100800 */
[----:B-1----:R-:W-:-:S02]  /*15750*/  SHF.L.U64.HI R164, R120, 0x2, R245 ;  /* 0x0000000278a47819 */ /* 0x002fc400000102f5 */
[----:B------:R-:W2:Y:S01]  /*15760*/  LDL.LU R242, [R1+0xd8] ;  /* 0x0000d80001f27983 */ /* 0x000ea20000300800 */
[----:B------:R-:W-:-:S03]  /*15770*/  IMAD.SHL.U32 R162, R120, 0x4, RZ ;  /* 0x0000000478a27824 */ /* 0x000fc600078e00ff */
[----:B------:R3:W-:Y:S04]  /*15780*/  STL [R1+0x184], R164 ;  /* 0x000184a401007387 */ /* 0x0007e80000100800 */
[----:B------:R-:W2:Y:S04]  /*15790*/  LDL.LU R243, [R1+0xdc] ;  /* 0x0000dc0001f37983 */ /* 0x000ea80000300800 */
[----:B------:R1:W-:Y:S04]  /*157a0*/  STL [R1+0x180], R162 ;  /* 0x000180a201007387 */ /* 0x0003e80000100800 */
[----:B------:R-:W2:Y:S01]  /*157b0*/  LDL.LU R244, [R1+0xe0] ;  /* 0x0000e00001f47983 */ /* 0x000ea20000300800 */
[C---:B---3--:R-:W-:Y:S01]  /*157c0*/  SHF.L.U64.HI R164, R118.reuse, 0x2, R246 ;  /* 0x0000000276a47819 */ /* 0x048fe200000102f6 */
[----:B-1----:R-:W-:-:S04]  /*157d0*/  IMAD.SHL.U32 R162, R118, 0x4, RZ ;  /* 0x0000000476a27824 */ /* 0x002fc800078e00ff */
[----:B------:R1:W-:Y:S04]  /*157e0*/  STL [R1+0x17c], R164 ;  /* 0x00017ca401007387 */ /* 0x0003e80000100800 */
[----:B------:R-:W3:Y:S04]  /*157f0*/  LDL.LU R245, [R1+0xe4] ;  /* 0x0000e40001f57983 */ /* 0x000ee80000300800 */
[----:B------:R1:W-:Y:S02]  /*15800*/  STL [R1+0x178], R162 ;  /* 0x000178a201007387 */ /* 0x0003e40000100800 */
[----:B-1----:R-:W-:-:S02]  /*15810*/  SHF.L.U64.HI R164, R116, 0x2, R247 ;  /* 0x0000000274a47819 */ /* 0x002fc400000102f7 */
[----:B------:R-:W3:Y:S04]  /*15820*/  LDL.LU R246, [R1+0xe8] ;  /* 0x0000e80001f67983 */ /* 0x000ee80000300800 */
[----:B------:R1:W-:Y:S04]  /*15830*/  STL [R1+0x174], R164 ;  /* 0x000174a401007387 */ /* 0x0003e80000100800 */
[----:B------:R-:W3:Y:S01]  /*15840*/  LDL.LU R247, [R1+0xec] ;  /* 0x0000ec0001f77983 */ /* 0x000ee20000300800 */
[----:B------:R-:W-:Y:S01]  /*15850*/  IMAD.SHL.U32 R162, R116, 0x4, RZ ;  /* 0x0000000474a27824 */ /* 0x000fe200078e00ff */
[----:B-1----:R-:W-:-:S04]  /*15860*/  SHF.L.U64.HI R164, R115, 0x2, R232 ;  /* 0x0000000273a47819 */ /* 0x002fc800000102e8 */
[----:B------:R1:W-:Y:S04]  /*15870*/  STL [R1+0x170], R162 ;  /* 0x000170a201007387 */ /* 0x0003e80000100800 */
[----:B------:R1:W-:Y:S02]  /*15880*/  STL [R1+0x16c], R164 ;  /* 0x00016ca401007387 */ /* 0x0003e40000100800 */
[----:B-1----:R-:W-:Y:S01]  /*15890*/  IMAD.SHL.U32 R162, R115, 0x4, RZ ;  /* 0x0000000473a27824 */ /* 0x002fe200078e00ff */
[C---:B------:R-:W-:Y:S01]  /*158a0*/  SHF.L.U64.HI R166, R117.reuse, 0x2, R233 ;  /* 0x0000000275a67819 */ /* 0x040fe200000102e9 */
[----:B------:R-:W-:-:S03]  /*158b0*/  IMAD.SHL.U32 R164, R117, 0x4, RZ ;  /* 0x0000000475a47824 */ /* 0x000fc600078e00ff */
[----:B------:R1:W-:Y:S04]  /*158c0*/  STL [R1+0x168], R162 ;  /* 0x000168a201007387 */ /* 0x0003e80000100800 */
[----:B------:R1:W-:Y:S04]  /*158d0*/  STL [R1+0x164], R166 ;  /* 0x000164a601007387 */ /* 0x0003e80000100800 */
[----:B------:R-:W-:Y:S01]  /*158e0*/  STL [R1+0x160], R164 ;  /* 0x000160a401007387 */ /* 0x000fe20000100800 */
[C---:B-1----:R-:W-:Y:S01]  /*158f0*/  SHF.L.U64.HI R162, R119.reuse, 0x2, R234 ;  /* 0x0000000277a27819 */ /* 0x042fe200000102ea */
[----:B------:R-:W-:-:S04]  /*15900*/  IMAD.SHL.U32 R166, R119, 0x4, RZ ;  /* 0x0000000477a67824 */ /* 0x000fc800078e00ff */
[----:B------:R1:W-:Y:S04]  /*15910*/  STL [R1+0x15c], R162 ;  /* 0x00015ca201007387 */ /* 0x0003e80000100800 */
[----:B------:R4:W-:Y:S01]  /*15920*/  STL [R1+0x158], R166 ;  /* 0x000158a601007387 */ /* 0x0009e20000100800 */
[C---:B-1----:R-:W-:Y:S01]  /*15930*/  IMAD.SHL.U32 R162, R121.reuse, 0x4, RZ ;  /* 0x0000000479a27824 */ /* 0x042fe200078e00ff */
[----:B----4-:R-:W-:-:S05]  /*15940*/  SHF.L.U64.HI R164, R121, 0x2, R235 ;  /* 0x0000000279a47819 */ /* 0x010fca00000102eb */
[----:B------:R1:W-:Y:S01]  /*15950*/  STL [R1+0x154], R164 ;  /* 0x000154a401007387 */ /* 0x0003e20000100800 */
[----:B------:R-:W-:-:S03]  /*15960*/  SHF.L.U64.HI R166, R123, 0x2, R236 ;  /* 0x000000027ba67819 */ /* 0x000fc600000102ec */
[----:B------:R4:W-:Y:S01]  /*15970*/  STL [R1+0x150], R162 ;  /* 0x000150a201007387 */ /* 0x0009e20000100800 */
[----:B-1----:R-:W-:-:S03]  /*15980*/  IMAD.SHL.U32 R164, R123, 0x4, RZ ;  /* 0x000000047ba47824 */ /* 0x002fc600078e00ff */
[----:B------:R1:W-:Y:S01]  /*15990*/  STL [R1+0x14c], R166 ;  /* 0x00014ca601007387 */ /* 0x0003e20000100800 */
[----:B----4-:R-:W-:-:S03]  /*159a0*/  SHF.L.U64.HI R162, R125, 0x2, R237 ;  /* 0x000000027da27819 */ /* 0x010fc600000102ed */
[----:B------:R4:W-:Y:S01]  /*159b0*/  STL [R1+0x148], R164 ;  /* 0x000148a401007387 */ /* 0x0009e20000100800 */
[----:B-1----:R-:W-:-:S03]  /*159c0*/  IMAD.SHL.U32 R166, R125, 0x4, RZ ;  /* 0x000000047da67824 */ /* 0x002fc600078e00ff */
[----:B------:R1:W-:Y:S01]  /*159d0*/  STL [R1+0x144], R162 ;  /* 0x000144a201007387 */ /* 0x0003e20000100800 */
[----:B----4-:R-:W-:-:S03]  /*159e0*/  SHF.L.U64.HI R164, R127, 0x2, R238 ;  /* 0x000000027fa47819 */ /* 0x010fc600000102ee */
[----:B------:R4:W-:Y:S04]  /*159f0*/  STL [R1+0x140], R166 ;  /* 0x000140a601007387 */ /* 0x0009e80000100800 */
[----:B------:R4:W-:Y:S01]  /*15a00*/  STL [R1+0x13c], R164 ;  /* 0x00013ca401007387 */ /* 0x0009e20000100800 */
[----:B-1----:R-:W-:Y:S01]  /*15a10*/  IMAD.SHL.U32 R162, R127, 0x4, RZ ;  /* 0x000000047fa27824 */ /* 0x002fe200078e00ff */
[----:B----4-:R-:W-:-:S04]  /*15a20*/  SHF.L.U64.HI R166, R129, 0x2, R239 ;  /* 0x0000000281a67819 */ /* 0x010fc800000102ef */
[----:B------:R1:W-:Y:S01]  /*15a30*/  STL [R1+0x138], R162 ;  /* 0x000138a201007387 */ /* 0x0003e20000100800 */
[----:B------:R-:W-:-:S03]  /*15a40*/  IMAD.SHL.U32 R164, R129, 0x4, RZ ;  /* 0x0000000481a47824 */ /* 0x000fc600078e00ff */
[----:B------:R4:W-:Y:S04]  /*15a50*/  STL [R1+0x134], R166 ;  /* 0x000134a601007387 */ /* 0x0009e80000100800 */
[----:B------:R2:W-:Y:S01]  /*15a60*/  STL [R1+0x130], R164 ;  /* 0x000130a401007387 */ /* 0x0005e20000100800 */
[C---:B-1----:R-:W-:Y:S01]  /*15a70*/  SHF.L.U64.HI R162, R131.reuse, 0x2, R240 ;  /* 0x0000000283a27819 */ /* 0x042fe200000102f0 */
[----:B----4-:R-:W-:-:S04]  /*15a80*/  IMAD.SHL.U32 R166, R131, 0x4, RZ ;  /* 0x0000000483a67824 */ /* 0x010fc800078e00ff */
[----:B------:R1:W-:Y:S01]  /*15a90*/  STL [R1+0x12c], R162 ;  /* 0x00012ca201007387 */ /* 0x0003e20000100800 */
[----:B--2---:R-:W-:-:S03]  /*15aa0*/  SHF.L.U64.HI R164, R133, 0x2, R241 ;  /* 0x0000000285a47819 */ /* 0x004fc600000102f1 */
[----:B------:R2:W-:Y:S04]  /*15ab0*/  STL [R1+0x128], R166 ;  /* 0x000128a601007387 */ /* 0x0005e80000100800 */
[----:B------:R4:W-:Y:S01]  /*15ac0*/  STL [R1+0x124], R164 ;  /* 0x000124a401007387 */ /* 0x0009e20000100800 */
[----:B-1----:R-:W-:Y:S01]  /*15ad0*/  IMAD.SHL.U32 R162, R133, 0x4, RZ ;  /* 0x0000000485a27824 */ /* 0x002fe200078e00ff */
[----:B--2---:R-:W-:-:S04]  /*15ae0*/  SHF.L.U64.HI R166, R135, 0x2, R242 ;  /* 0x0000000287a67819 */ /* 0x004fc800000102f2 */
[----:B------:R1:W-:Y:S01]  /*15af0*/  STL [R1+0x120], R162 ;  /* 0x000120a201007387 */ /* 0x0003e20000100800 */
[----:B----4-:R-:W-:-:S03]  /*15b00*/  IMAD.SHL.U32 R164, R135, 0x4, RZ ;  /* 0x0000000487a47824 */ /* 0x010fc600078e00ff */
[----:B------:R2:W-:Y:S04]  /*15b10*/  STL [R1+0x11c], R166 ;  /* 0x00011ca601007387 */ /* 0x0005e80000100800 */
[----:B------:R4:W-:Y:S01]  /*15b20*/  STL [R1+0x118], R164 ;  /* 0x000118a401007387 */ /* 0x0009e20000100800 */
[C---:B-1----:R-:W-:Y:S01]  /*15b30*/  SHF.L.U64.HI R162, R137.reuse, 0x2, R243 ;  /* 0x0000000289a27819 */ /* 0x042fe200000102f3 */
[----:B--2---:R-:W-:-:S04]  /*15b40*/  IMAD.SHL.U32 R166, R137, 0x4, RZ ;  /* 0x0000000489a67824 */ /* 0x004fc800078e00ff */
[----:B------:R1:W-:Y:S01]  /*15b50*/  STL [R1+0x114], R162 ;  /* 0x000114a201007387 */ /* 0x0003e20000100800 */
[----:B----4-:R-:W-:-:S03]  /*15b60*/  SHF.L.U64.HI R164, R139, 0x2, R244 ;  /* 0x000000028ba47819 */ /* 0x010fc600000102f4 */
[----:B------:R3:W-:Y:S04]  /*15b70*/  STL [R1+0x110], R166 ;  /* 0x000110a601007387 */ /* 0x0007e80000100800 */
[----:B------:R2:W-:Y:S01]  /*15b80*/  STL [R1+0x10c], R164 ;  /* 0x00010ca401007387 */ /* 0x0005e20000100800 */
[----:B-1----:R-:W-:Y:S01]  /*15b90*/  IMAD.SHL.U32 R162, R139, 0x4, RZ ;  /* 0x000000048ba27824 */ /* 0x002fe200078e00ff */
[----:B---3--:R-:W-:-:S04]  /*15ba0*/  SHF.L.U64.HI R166, R141, 0x2, R245 ;  /* 0x000000028da67819 */ /* 0x008fc800000102f5 */
[----:B------:R1:W-:Y:S01]  /*15bb0*/  STL [R1+0x108], R162 ;  /* 0x000108a201007387 */ /* 0x0003e20000100800 */
[----:B--2---:R-:W-:-:S03]  /*15bc0*/  IMAD.SHL.U32 R164, R141, 0x4, RZ ;  /* 0x000000048da47824 */ /* 0x004fc600078e00ff */
[----:B------:R2:W-:Y:S04]  /*15bd0*/  STL [R1+0x104], R166 ;  /* 0x000104a601007387 */ /* 0x0005e80000100800 */
[----:B------:R3:W-:Y:S01]  /*15be0*/  STL [R1+0x100], R164 ;  /* 0x000100a401007387 */ /* 0x0007e20000100800 */
[C---:B-1----:R-:W-:Y:S01]  /*15bf0*/  SHF.L.U64.HI R162, R143.reuse, 0x2, R246 ;  /* 0x000000028fa27819 */ /* 0x042fe200000102f6 */
[----:B--2---:R-:W-:-:S04]  /*15c00*/  IMAD.SHL.U32 R166, R143, 0x4, RZ ;  /* 0x000000048fa67824 */ /* 0x004fc800078e00ff */
[----:B------:R1:W-:Y:S01]  /*15c10*/  STL [R1+0xfc], R162 ;  /* 0x0000fca201007387 */ /* 0x0003e20000100800 */
[----:B---3--:R-:W-:-:S03]  /*15c20*/  SHF.L.U64.HI R164, R145, 0x2, R247 ;  /* 0x0000000291a47819 */ /* 0x008fc600000102f7 */
[----:B------:R2:W-:Y:S04]  /*15c30*/  STL [R1+0xf8], R166 ;  /* 0x0000f8a601007387 */ /* 0x0005e80000100800 */
[----:B------:R3:W-:Y:S01]  /*15c40*/  STL [R1+0xf4], R164 ;  /* 0x0000f4a401007387 */ /* 0x0007e20000100800 */
[----:B-1----:R-:W-:Y:S01]  /*15c50*/  IMAD.SHL.U32 R162, R145, 0x4, RZ ;  /* 0x0000000491a27824 */ /* 0x002fe200078e00ff */
[----:B--2---:R-:W-:Y:S02]  /*15c60*/  SHF.L.U64.HI R166, R147, 0x2, R163 ;  /* 0x0000000293a67819 */ /* 0x004fe400000102a3 */
[----:B------:R-:W2:Y:S01]  /*15c70*/  LDL.LU R163, [R1+0x838] ;  /* 0x0008380001a37983 */ /* 0x000ea20000300800 */
[----:B---3--:R-:W-:-:S03]  /*15c80*/  SHF.L.U64.HI R164, R149, 0x2, R165 ;  /* 0x0000000295a47819 */ /* 0x008fc600000102a5 */
[----:B------:R1:W-:Y:S04]  /*15c90*/  STL [R1+0xf0], R162 ;  /* 0x0000f0a201007387 */ /* 0x0003e80000100800 */
[----:B------:R3:W-:Y:S04]  /*15ca0*/  STL [R1+0xec], R166 ;  /* 0x0000eca601007387 */ /* 0x0007e80000100800 */
[----:B------:R-:W4:Y:S01]  /*15cb0*/  LDL.LU R165, [R1+0x834] ;  /* 0x0008340001a57983 */ /* 0x000f220000300800 */
[----:B-1----:R-:W-:-:S05]  /*15cc0*/  IMAD.SHL.U32 R162, R147, 0x4, RZ ;  /* 0x0000000493a27824 */ /* 0x002fca00078e00ff */
[----:B------:R1:W-:Y:S01]  /*15cd0*/  STL [R1+0xe8], R162 ;  /* 0x0000e8a201007387 */ /* 0x0003e20000100800 */
[----:B---3--:R-:W-:-:S03]  /*15ce0*/  SHF.L.U64.HI R166, R151, 0x2, R167 ;  /* 0x0000000297a67819 */ /* 0x008fc600000102a7 */
[----:B------:R-:W3:Y:S01]  /*15cf0*/  LDL.LU R247, [R1+0x440] ;  /* 0x0004400001f77983 */ /* 0x000ee20000300800 */
[----:B-1----:R-:W-:-:S03]  /*15d00*/  IMAD.SHL.U32 R162, R149, 0x4, RZ ;  /* 0x0000000495a27824 */ /* 0x002fc600078e00ff */
[----:B------:R-:W-:Y:S04]  /*15d10*/  STL [R1+0xe4], R164 ;  /* 0x0000e4a401007387 */ /* 0x000fe80000100800 */
[----:B------:R1:W-:Y:S04]  /*15d20*/  STL [R1+0xe0], R162 ;  /* 0x0000e0a201007387 */ /* 0x0003e80000100800 */
[----:B------:R-:W3:Y:S04]  /*15d30*/  LDL.LU R167, [R1+0x830] ;  /* 0x0008300001a77983 */ /* 0x000ee80000300800 */
[----:B------:R-:W-:Y:S01]  /*15d40*/  STL [R1+0xdc], R166 ;  /* 0x0000dca601007387 */ /* 0x000fe20000100800 */
[----:B-1----:R-:W-:Y:S01]  /*15d50*/  IMAD.SHL.U32 R162, R151, 0x4, RZ ;  /* 0x0000000497a27824 */ /* 0x002fe200078e00ff */
[----:B--2---:R-:W-:-:S02]  /*15d60*/  SHF.L.U64.HI R164, R163, 0x2, R169 ;  /* 0x00000002a3a47819 */ /* 0x004fc400000102a9 */
[----:B------:R-:W2:Y:S04]  /*15d70*/  LDL.LU R169, [R1+0x82c] ;  /* 0x00082c0001a97983 */ /* 0x000ea80000300800 */
[----:B------:R1:W-:Y:S04]  /*15d80*/  STL [R1+0xd8], R162 ;  /* 0x0000d8a201007387 */ /* 0x0003e80000100800 */
[----:B------:R-:W-:Y:S01]  /*15d90*/  STL [R1+0xd4], R164 ;  /* 0x0000d4a401007387 */ /* 0x000fe20000100800 */
[----:B-1----:R-:W-:Y:S01]  /*15da0*/  IMAD.SHL.U32 R162, R163, 0x4, RZ ;  /* 0x00000004a3a27824 */ /* 0x002fe200078e00ff */
[----:B----4-:R-:W-:-:S02]  /*15db0*/  SHF.L.U64.HI R163, R165, 0x2, R171 ;  /* 0x00000002a5a37819 */ /* 0x010fc400000102ab */
[----:B------:R-:W4:Y:S04]  /*15dc0*/  LDL.LU R171, [R1+0x828] ;  /* 0x0008280001ab7983 */ /* 0x000f280000300800 */
[----:B------:R1:W-:Y:S04]  /*15dd0*/  STL [R1+0xd0], R162 ;  /* 0x0000d0a201007387 */ /* 0x0003e80000100800 */
[----:B------:R-:W-:Y:S01]  /*15de0*/  STL [R1+0xcc], R163 ;  /* 0x0000cca301007387 */ /* 0x000fe20000100800 */
[----:B-1----:R-:W-:Y:S01]  /*15df0*/  IMAD.SHL.U32 R162, R165, 0x4, RZ ;  /* 0x00000004a5a27824 */ /* 0x002fe200078e00ff */
[----:B---3--:R-:W-:-:S02]  /*15e00*/  SHF.L.U64.HI R164, R167, 0x2, R173 ;  /* 0x00000002a7a47819 */ /* 0x008fc400000102ad */
[----:B------:R-:W3:Y:S04]  /*15e10*/  LDL.LU R173, [R1+0x824] ;  /* 0x0008240001ad7983 */ /* 0x000ee80000300800 */
[----:B------:R1:W-:Y:S04]  /*15e20*/  STL [R1+0xc8], R162 ;  /* 0x0000c8a201007387 */ /* 0x0003e80000100800 */
[----:B------:R4:W-:Y:S01]  /*15e30*/  STL [R1+0xc4], R164 ;  /* 0x0000c4a401007387 */ /* 0x0009e20000100800 */
[----:B-1----:R-:W-:Y:S01]  /*15e40*/  IMAD.SHL.U32 R162, R167, 0x4, RZ ;  /* 0x00000004a7a27824 */ /* 0x002fe200078e00ff */
[----:B--2---:R-:W-:-:S02]  /*15e50*/  SHF.L.U64.HI R163, R169, 0x2, R175 ;  /* 0x00000002a9a37819 */ /* 0x004fc400000102af */
[----:B------:R-:W2:Y:S04]  /*15e60*/  LDL.LU R175, [R1+0x820] ;  /* 0x0008200001af7983 */ /* 0x000ea80000300800 */
[----:B------:R1:W-:Y:S04]  /*15e70*/  STL [R1+0xc0], R162 ;  /* 0x0000c0a201007387 */ /* 0x0003e80000100800 */
[----:B------:R-:W-:Y:S01]  /*15e80*/  STL [R1+0xbc], R163 ;  /* 0x0000bca301007387 */ /* 0x000fe20000100800 */
[----:B----4-:R-:W-:-:S03]  /*15e90*/  SHF.L.U64.HI R164, R171, 0x2, R177 ;  /* 0x00000002aba47819 */ /* 0x010fc600000102b1 */
[----:B------:R-:W4:Y:S01]  /*15ea0*/  LDL.LU R177, [R1+0x81c] ;  /* 0x00081c0001b17983 */ /* 0x000f220000300800 */
[----:B-1----:R-:W-:-:S05]  /*15eb0*/  IMAD.SHL.U32 R162, R169, 0x4, RZ ;  /* 0x00000004a9a27824 */ /* 0x002fca00078e00ff */
[----:B------:R1:W-:Y:S04]  /*15ec0*/  STL [R1+0xb8], R162 ;  /* 0x0000b8a201007387 */ /* 0x0003e80000100800 */
[----:B------:R-:W-:Y:S01]  /*15ed0*/  STL [R1+0xb4], R164 ;  /* 0x0000b4a401007387 */ /* 0x000fe20000100800 */
[----:B-1----:R-:W-:Y:S01]  /*15ee0*/  IMAD.SHL.U32 R162, R171, 0x4, RZ ;  /* 0x00000004aba27824 */ /* 0x002fe200078e00ff */
[C---:B---3--:R-:W-:Y:S02]  /*15ef0*/  SHF.L.U64.HI R163, R173.reuse, 0x2, R180 ;  /* 0x00000002ada37819 */ /* 0x048fe400000102b4 */
        /* <DEDUP_REMOVED lines=32> */
[----:B------:R-:W-:Y:S01]  /*16100*/  STL [R1+0x7c], R163 ;  /* 0x00007ca301007387 */ /* 0x000fe20000100800 */
[----:B-1----:R-:W-:Y:S01]  /*16110*/  IMAD.SHL.U32 R162, R190, 0x4, RZ ;  /* 0x00000004bea27824 */ /* 0x002fe200078e00ff */
[----:B--2---:R-:W-:-:S02]  /*16120*/  SHF.L.U64.HI R164, R192, 0x2, R198 ;  /* 0x00000002c0a47819 */ /* 0x004fc400000102c6 */
[----:B------:R-:W2:Y:S04]  /*16130*/  LDL.LU R198, [R1+0x7fc] ;  /* 0x0007fc0001c67983 */ /* 0x000ea80000300800 */
[----:B------:R4:W-:Y:S04]  /*16140*/  STL [R1+0x78], R162 ;  /* 0x000078a201007387 */ /* 0x0009e80000100800 */
[----:B------:R-:W-:Y:S01]  /*16150*/  STL [R1+0x74], R164 ;  /* 0x000074a401007387 */ /* 0x000fe20000100800 */
[----:B----4-:R-:W-:-:S03]  /*16160*/  SHF.L.U64.HI R162, R194, 0x2, R200 ;  /* 0x00000002c2a27819 */ /* 0x010fc600000102c8 */
[----:B------:R-:W4:Y:S01]  /*16170*/  LDL.LU R200, [R1+0x7f8] ;  /* 0x0007f80001c87983 */ /* 0x000f220000300800 */
[----:B------:R-:W-:-:S05]  /*16180*/  IMAD.SHL.U32 R163, R192, 0x4, RZ ;  /* 0x00000004c0a37824 */ /* 0x000fca00078e00ff */
[----:B------:R1:W-:Y:S04]  /*16190*/  STL [R1+0x70], R163 ;  /* 0x000070a301007387 */ /* 0x0003e80000100800 */
[----:B------:R3:W-:Y:S01]  /*161a0*/  STL [R1+0x6c], R162 ;  /* 0x00006ca201007387 */ /* 0x0007e20000100800 */
[----:B-1----:R-:W-:Y:S01]  /*161b0*/  IMAD.SHL.U32 R163, R194, 0x4, RZ ;  /* 0x00000004c2a37824 */ /* 0x002fe200078e00ff */
[C---:B---3--:R-:W-:Y:S01]  /*161c0*/  SHF.L.U64.HI R164, R196.reuse, 0x2, R247 ;  /* 0x00000002c4a47819 */ /* 0x048fe200000102f7 */
[----:B------:R-:W-:-:S03]  /*161d0*/  IMAD.SHL.U32 R162, R196, 0x4, RZ ;  /* 0x00000004c4a27824 */ /* 0x000fc600078e00ff */
[----:B------:R2:W-:Y:S04]  /*161e0*/  STL [R1+0x68], R163 ;  /* 0x000068a301007387 */ /* 0x0005e80000100800 */
[----:B------:R-:W-:Y:S01]  /*161f0*/  STL [R1+0x64], R164 ;  /* 0x000064a401007387 */ /* 0x000fe20000100800 */
[----:B--2---:R-:W-:-:S03]  /*16200*/  SHF.L.U64.HI R163, R198, 0x2, R204 ;  /* 0x00000002c6a37819 */ /* 0x004fc600000102cc */
[----:B------:R-:W2:Y:S04]  /*16210*/  LDL.LU R204, [R1+0x7f4] ;  /* 0x0007f40001cc7983 */ /* 0x000ea80000300800 */
[----:B------:R1:W-:Y:S04]  /*16220*/  STL [R1+0x60], R162 ;  /* 0x000060a201007387 */ /* 0x0003e80000100800 */
[----:B------:R-:W3:Y:S01]  /*16230*/  LDL.LU R228, [R1+0x45c] ;  /* 0x00045c0001e47983 */ /* 0x000ee20000300800 */
[----:B-1----:R-:W-:-:S03]  /*16240*/  IMAD.SHL.U32 R162, R198, 0x4, RZ ;  /* 0x00000004c6a27824 */ /* 0x002fc600078e00ff */
[----:B------:R4:W-:Y:S04]  /*16250*/  STL [R1+0x5c], R163 ;  /* 0x00005ca301007387 */ /* 0x0009e80000100800 */
[----:B------:R-:W3:Y:S04]  /*16260*/  LDL.LU R229, [R1+0x460] ;  /* 0x0004600001e57983 */ /* 0x000ee80000300800 */
[----:B------:R1:W-:Y:S01]  /*16270*/  STL [R1+0x58], R162 ;  /* 0x000058a201007387 */ /* 0x0003e20000100800 */
[----:B----4-:R-:W-:-:S03]  /*16280*/  SHF.L.U64.HI R163, R200, 0x2, R202 ;  /* 0x00000002c8a37819 */ /* 0x010fc600000102ca */
[----:B------:R-:W4:Y:S04]  /*16290*/  LDL.LU R202, [R1+0x7f0] ;  /* 0x0007f00001ca7983 */ /* 0x000f280000300800 */
[----:B------:R-:W3:Y:S01]  /*162a0*/  LDL.LU R230, [R1+0x464] ;  /* 0x0004640001e67983 */ /* 0x000ee20000300800 */
[----:B-1----:R-:W-:-:S03]  /*162b0*/  IMAD.SHL.U32 R162, R200, 0x4, RZ ;  /* 0x00000004c8a27824 */ /* 0x002fc600078e00ff */
[----:B------:R4:W-:Y:S04]  /*162c0*/  STL [R1+0x54], R163 ;  /* 0x000054a301007387 */ /* 0x0009e80000100800 */
[----:B------:R-:W3:Y:S04]  /*162d0*/  LDL.LU R231, [R1+0x468] ;  /* 0x0004680001e77983 */ /* 0x000ee80000300800 */
[----:B------:R-:W3:Y:S04]  /*162e0*/  LDL.LU R232, [R1+0x46c] ;  /* 0x00046c0001e87983 */ /* 0x000ee80000300800 */
[----:B------:R1:W-:Y:S04]  /*162f0*/  STL [R1+0x50], R162 ;  /* 0x000050a201007387 */ /* 0x0003e80000100800 */
[----:B------:R-:W3:Y:S04]  /*16300*/  LDL.LU R233, [R1] ;  /* 0x0000000001e97983 */ /* 0x000ee80000300800 */
[----:B------:R-:W3:Y:S04]  /*16310*/  LDL.LU R234, [R1+0x470] ;  /* 0x0004700001ea7983 */ /* 0x000ee80000300800 */
[----:B------:R-:W3:Y:S04]  /*16320*/  LDL R235, [R1+0x354] ;  /* 0x0003540001eb7983 */ /* 0x000ee80000100800 */
[----:B------:R-:W3:Y:S04]  /*16330*/  LDL.LU R236, [R1+0x474] ;  /* 0x0004740001ec7983 */ /* 0x000ee80000300800 */
[----:B------:R-:W3:Y:S04]  /*16340*/  LDL R237, [R1+0x358] ;  /* 0x0003580001ed7983 */ /* 0x000ee80000100800 */
[----:B------:R-:W3:Y:S04]  /*16350*/  LDL.LU R238, [R1+0x478] ;  /* 0x0004780001ee7983 */ /* 0x000ee80000300800 */
[----:B------:R-:W3:Y:S04]  /*16360*/  LDL.LU R239, [R1+0x35c] ;  /* 0x00035c0001ef7983 */ /* 0x000ee80000300800 */
[----:B------:R-:W3:Y:S04]  /*16370*/  LDL.LU R240, [R1+0x47c] ;  /* 0x00047c0001f07983 */ /* 0x000ee80000300800 */
[----:B------:R-:W3:Y:S04]  /*16380*/  LDL.LU R247, [R1+0x360] ;  /* 0x0003600001f77983 */ /* 0x000ee80000300800 */
[----:B------:R-:W3:Y:S04]  /*16390*/  LDL.LU R246, [R1+0x480] ;  /* 0x0004800001f67983 */ /* 0x000ee80000300800 */
[----:B------:R-:W3:Y:S01]  /*163a0*/  LDL.LU R245, [R1+0x364] ;  /* 0x0003640001f57983 */ /* 0x000ee20000300800 */
[----:B----4-:R-:W-:-:S03]  /*163b0*/  SHF.L.U64.HI R163, R202, 0x2, R206 ;  /* 0x00000002caa37819 */ /* 0x010fc600000102ce */
[----:B------:R-:W4:Y:S01]  /*163c0*/  LDL.LU R206, [R1+0x7ec] ;  /* 0x0007ec0001ce7983 */ /* 0x000f220000300800 */
[----:B-1----:R-:W-:-:S03]  /*163d0*/  IMAD.SHL.U32 R162, R202, 0x4, RZ ;  /* 0x00000004caa27824 */ /* 0x002fc600078e00ff */
[----:B------:R-:W3:Y:S04]  /*163e0*/  LDL.LU R244, [R1+0x484] ;  /* 0x0004840001f47983 */ /* 0x000ee80000300800 */
[----:B------:R2:W-:Y:S04]  /*163f0*/  STL [R1+0x4c], R163 ;  /* 0x00004ca301007387 */ /* 0x0005e80000100800 */
[----:B------:R-:W3:Y:S04]  /*16400*/  LDL.LU R243, [R1+0x368] ;  /* 0x0003680001f37983 */ /* 0x000ee80000300800 */
[----:B------:R1:W-:Y:S01]  /*16410*/  STL [R1+0x48], R162 ;  /* 0x000048a201007387 */ /* 0x0003e20000100800 */
[----:B--2---:R-:W-:-:S03]  /*16420*/  SHF.L.U64.HI R163, R204, 0x2, R212 ;  /* 0x00000002cca37819 */ /* 0x004fc600000102d4 */
[----:B------:R-:W2:Y:S04]  /*16430*/  LDL.LU R242, [R1+0x488] ;  /* 0x0004880001f27983 */ /* 0x000ea80000300800 */
[----:B------:R-:W2:Y:S04]  /*16440*/  LDL.LU R241, [R1+0x36c] ;  /* 0x00036c0001f17983 */ /* 0x000ea80000300800 */
[----:B------:R-:W3:Y:S04]  /*16450*/  LDL.LU R212, [R1+0x7e8] ;  /* 0x0007e80001d47983 */ /* 0x000ee80000300800 */
[----:B------:R1:W-:Y:S02]  /*16460*/  STL [R1+0x44], R163 ;  /* 0x000044a301007387 */ /* 0x0003e40000100800 */
[----:B-1----:R-:W-:Y:S01]  /*16470*/  IMAD.SHL.U32 R162, R204, 0x4, RZ ;  /* 0x00000004cca27824 */ /* 0x002fe200078e00ff */
[----:B------:R-:W-:-:S02]  /*16480*/  SHF.L.U64.HI R163, R208, 0x2, R252 ;  /* 0x00000002d0a37819 */ /* 0x000fc400000102fc */
[C---:B----4-:R-:W-:Y:S02]  /*16490*/  SHF.L.U64.HI R164, R206.reuse, 0x2, R249 ;  /* 0x00000002cea47819 */ /* 0x050fe400000102f9 */
[----:B------:R-:W4:Y:S04]  /*164a0*/  LDL.LU R249, [R1+0x7e4] ;  /* 0x0007e40001f97983 */ /* 0x000f280000300800 */
[----:B------:R1:W-:Y:S04]  /*164b0*/  STL [R1+0x40], R162 ;  /* 0x000040a201007387 */ /* 0x0003e80000100800 */
[----:B------:R-:W-:Y:S04]  /*164c0*/  STL [R1+0x3c], R164 ;  /* 0x00003ca401007387 */ /* 0x000fe80000100800 */
[----:B------:R-:W2:Y:S01]  /*164d0*/  LDL.LU R252, [R1+0x7e0] ;  /* 0x0007e00001fc7983 */ /* 0x000ea20000300800 */
[----:B-1----:R-:W-:-:S05]  /*164e0*/  IMAD.SHL.U32 R162, R206, 0x4, RZ ;  /* 0x00000004cea27824 */ /* 0x002fca00078e00ff */
[----:B------:R1:W-:Y:S04]  /*164f0*/  STL [R1+0x38], R162 ;  /* 0x000038a201007387 */ /* 0x0003e80000100800 */
[----:B------:R3:W-:Y:S01]  /*16500*/  STL [R1+0x34], R163 ;  /* 0x000034a301007387 */ /* 0x0007e20000100800 */
[----:B-1----:R-:W-:Y:S01]  /*16510*/  IMAD.SHL.U32 R162, R208, 0x4, RZ ;  /* 0x00000004d0a27824 */ /* 0x002fe200078e00ff */
[C---:B---3--:R-:W-:Y:S01]  /*16520*/  SHF.L.U64.HI R164, R212.reuse, 0x2, R228 ;  /* 0x00000002d4a47819 */ /* 0x048fe200000102e4 */
[----:B------:R-:W-:-:S03]  /*16530*/  IMAD.SHL.U32 R163, R212, 0x4, RZ ;  /* 0x00000004d4a37824 */ /* 0x000fc600078e00ff */
[----:B------:R-:W-:Y:S04]  /*16540*/  STL [R1+0x30], R162 ;  /* 0x000030a201007387 */ /* 0x000fe80000100800 */
[----:B------:R-:W-:Y:S04]  /*16550*/  STL [R1+0x2c], R164 ;  /* 0x00002ca401007387 */ /* 0x000fe80000100800 */
[----:B------:R1:W-:Y:S02]  /*16560*/  STL [R1+0x28], R163 ;  /* 0x000028a301007387 */ /* 0x0003e40000100800 */
[----:B-1----:R-:W-:-:S02]  /*16570*/  SHF.L.U64.HI R163, R250, 0x2, R230 ;  /* 0x00000002faa37819 */ /* 0x002fc400000102e6 */
[----:B------:R-:W-:Y:S01]  /*16580*/  SHF.L.U64.HI R248, R247, 0x2, R240 ;  /* 0x00000002f7f87819 */ /* 0x000fe200000102f0 */
[----:B------:R-:W-:Y:S01]  /*16590*/  IMAD.SHL.U32 R251, R237, 0x4, RZ ;  /* 0x00000004edfb7824 */ /* 0x000fe200078e00ff */
[C---:B----4-:R-:W-:Y:S01]  /*165a0*/  SHF.L.U64.HI R162, R249.reuse, 0x2, R229 ;  /* 0x00000002f9a27819 */ /* 0x050fe200000102e5 */
[----:B------:R-:W-:-:S04]  /*165b0*/  IMAD.SHL.U32 R164, R249, 0x4, RZ ;  /* 0x00000004f9a47824 */ /* 0x000fc800078e00ff */
[----:B------:R1:W-:Y:S04]  /*165c0*/  STL [R1+0x24], R162 ;  /* 0x000024a201007387 */ /* 0x0003e80000100800 */
[----:B------:R2:W-:Y:S01]  /*165d0*/  STL [R1+0x20], R164 ;  /* 0x000020a401007387 */ /* 0x0005e20000100800 */
[----:B-1----:R-:W-:-:S03]  /*165e0*/  IMAD.SHL.U32 R162, R250, 0x4, RZ ;  /* 0x00000004faa27824 */ /* 0x002fc600078e00ff */
[----:B------:R1:W-:Y:S01]  /*165f0*/  STL [R1+0x1c], R163 ;  /* 0x00001ca301007387 */ /* 0x0003e20000100800 */
[----:B--2---:R-:W-:-:S03]  /*16600*/  SHF.L.U64.HI R164, R252, 0x2, R231 ;  /* 0x00000002fca47819 */ /* 0x004fc600000102e7 */
[----:B------:R2:W-:Y:S01]  /*16610*/  STL [R1+0x18], R162 ;  /* 0x000018a201007387 */ /* 0x0005e20000100800 */
[----:B-1----:R-:W-:-:S03]  /*16620*/  IMAD.SHL.U32 R163, R252, 0x4, RZ ;  /* 0x00000004fca37824 */ /* 0x002fc600078e00ff */
[----:B------:R1:W-:Y:S01]  /*16630*/  STL [R1+0x14], R164 ;  /* 0x000014a401007387 */ /* 0x0003e20000100800 */
[----:B--2---:R-:W-:-:S03]  /*16640*/  SHF.L.U64.HI R162, R233, 0x2, R232 ;  /* 0x00000002e9a27819 */ /* 0x004fc600000102e8 */
[----:B------:R2:W-:Y:S04]  /*16650*/  STL [R1+0x10], R163 ;  /* 0x000010a301007387 */ /* 0x0005e80000100800 */
[----:B------:R3:W-:Y:S01]  /*16660*/  STL [R1+0xc], R162 ;  /* 0x00000ca201007387 */ /* 0x0007e20000100800 */
[----:B-1----:R-:W-:Y:S01]  /*16670*/  IMAD.SHL.U32 R164, R233, 0x4, RZ ;  /* 0x00000004e9a47824 */ /* 0x002fe200078e00ff */
[----:B--2---:R-:W-:-:S04]  /*16680*/  SHF.L.U64.HI R163, R235, 0x2, R234 ;  /* 0x00000002eba37819 */ /* 0x004fc800000102ea */
[----:B------:R-:W-:Y:S01]  /*16690*/  STL [R1+0x8], R164 ;  /* 0x000008a401007387 */ /* 0x000fe20000100800 */
[----:B---3--:R-:W-:-:S03]  /*166a0*/  IMAD.SHL.U32 R162, R235, 0x4, RZ ;  /* 0x00000004eba27824 */ /* 0x008fc600078e00ff */
[----:B------:R-:W-:Y:S01]  /*166b0*/  STL [R1+0x4], R163 ;  /* 0x000004a301007387 */ /* 0x000fe20000100800 */
[C---:B------:R-:W-:Y:S01]  /*166c0*/  SHF.L.U64.HI R250, R239.reuse, 0x2, R238 ;  /* 0x00000002effa7819 */ /* 0x040fe200000102ee */
[----:B------:R-:W-:Y:S02]  /*166d0*/  IMAD.SHL.U32 R249, R239, 0x4, RZ ;  /* 0x00000004eff97824 */ /* 0x000fe400078e00ff */
[----:B------:R1:W-:Y:S01]  /*166e0*/  STL [R1], R162 ;  /* 0x000000a201007387 */ /* 0x0003e20000100800 */
[----:B------:R-:W-:-:S03]  /*166f0*/  SHF.L.U64.HI R252, R237, 0x2, R236 ;  /* 0x00000002edfc7819 */ /* 0x000fc600000102ec */
[----:B------:R-:W2:Y:S04]  /*16700*/  LDL.LU R240, [R1+0x48c] ;  /* 0x00048c0001f07983 */ /* 0x000ea80000300800 */
[----:B------:R-:W2:Y:S04]  /*16710*/  LDL.LU R239, [R1+0x370] ;  /* 0x0003700001ef7983 */ /* 0x000ea80000300800 */
[----:B------:R-:W3:Y:S04]  /*16720*/  LDL.LU R238, [R1+0x490] ;  /* 0x0004900001ee7983 */ /* 0x000ee80000300800 */
[----:B------:R-:W3:Y:S04]  /*16730*/  LDL.LU R237, [R1+0x374] ;  /* 0x0003740001ed7983 */ /* 0x000ee80000300800 */
[----:B------:R-:W4:Y:S04]  /*16740*/  LDL.LU R236, [R1+0x494] ;  /* 0x0004940001ec7983 */ /* 0x000f280000300800 */
        /* <DEDUP_REMOVED lines=23> */
[----:B------:R-:W2:Y:S04]  /*168c0*/  LDL.LU R201, [R1+0x4c8] ;  /* 0x0004c80001c97983 */ /* 0x000ea80000300800 */
[----:B------:R-:W2:Y:S04]  /*168d0*/  LDL.LU R211, [R1+0x3a8] ;  /* 0x0003a80001d37983 */ /* 0x000ea80000300800 */
[----:B------:R-:W3:Y:S04]  /*168e0*/  LDL.LU R205, [R1+0x4cc] ;  /* 0x0004cc0001cd7983 */ /* 0x000ee80000300800 */
[----:B------:R-:W3:Y:S01]  /*168f0*/  LDL.LU R207, [R1+0x3ac] ;  /* 0x0003ac0001cf7983 */ /* 0x000ee20000300800 */
[----:B------:R-:W-:-:S03]  /*16900*/  SHF.R.S32.HI R203, RZ, 0x1f, R5 ;  /* 0x0000001fffcb7819 */ /* 0x000fc60000011405 */
[----:B------:R-:W4:Y:S01]  /*16910*/  LDL.LU R191, [R1+0x4a0] ;  /* 0x0004a00001bf7983 */ /* 0x000f220000300800 */
[----:B-1----:R-:W-:-:S03]  /*16920*/  SHF.L.U64.HI R162, R5, 0x2, R203 ;  /* 0x0000000205a27819 */ /* 0x002fc600000102cb */
[----:B------:R-:W4:Y:S01]  /*16930*/  LDL.LU R180, [R1+0x4d0] ;  /* 0x0004d00001b47983 */ /* 0x000f220000300800 */
[----:B--2---:R-:W-:Y:S02]  /*16940*/  SHF.L.U64.HI R212, R211, 0x2, R201 ;  /* 0x00000002d3d47819 */ /* 0x004fe400000102c9 */
[----:B---3--:R-:W-:Y:S02]  /*16950*/  SHF.L.U64.HI R208, R207, 0x2, R205 ;  /* 0x00000002cfd07819 */ /* 0x008fe400000102cd */
[----:B------:R-:W2:Y:S04]  /*16960*/  LDL.LU R205, [R1+0x3b0] ;  /* 0x0003b00001cd7983 */ /* 0x000ea80000300800 */
        /* <DEDUP_REMOVED lines=8> */
[----:B------:R-:W2:Y:S04]  /*169f0*/  LDL.LU R169, [R1+0x4e4] ;  /* 0x0004e40001a97983 */ /* 0x000ea80000300800 */
        /* <DEDUP_REMOVED lines=17> */
[----:B----4-:R-:W-:-:S03]  /*16b10*/  SHF.R.S32.HI R162, RZ, 0x6, R191 ;  /* 0x00000006ffa27819 */ /* 0x010fc600000114bf */
[----:B------:R-:W4:Y:S04]  /*16b20*/  LDL.LU R187, [R1+0x50c] ;  /* 0x00050c0001bb7983 */ /* 0x000f280000300800 */
[----:B------:R-:W4:Y:S01]  /*16b30*/  LDL.LU R191, [R1+0x3ec] ;  /* 0x0003ec0001bf7983 */ /* 0x000f220000300800 */
[----:B--2---:R-:W-:Y:S02]  /*16b40*/  SHF.L.U64.HI R196, R195, 0x2, R169 ;  /* 0x00000002c3c47819 */ /* 0x004fe400000102a9 */
[----:B---3--:R-:W-:Y:S02]  /*16b50*/  SHF.L.U64.HI R194, R193, 0x2, R167 ;  /* 0x00000002c1c27819 */ /* 0x008fe400000102a7 */
[----:B------:R-:W-:Y:S02]  /*16b60*/  SHF.L.U64.HI R192, R163, 0x2, R165 ;  /* 0x00000002a3c07819 */ /* 0x000fe400000102a5 */
[C---:B------:R-:W-:Y:S01]  /*16b70*/  SHF.L.U64.HI R164, R166.reuse, 0x2, R164 ;  /* 0x00000002a6a47819 */ /* 0x040fe200000102a4 */
[----:B------:R-:W-:Y:S01]  /*16b80*/  IMAD.SHL.U32 R165, R166, 0x4, RZ ;  /* 0x00000004a6a57824 */ /* 0x000fe200078e00ff */
[C---:B------:R-:W-:Y:S01]  /*16b90*/  SHF.L.U64.HI R166, R170.reuse, 0x2, R168 ;  /* 0x00000002aaa67819 */ /* 0x040fe200000102a8 */
[----:B------:R-:W-:Y:S01]  /*16ba0*/  IMAD.SHL.U32 R167, R170, 0x4, RZ ;  /* 0x00000004aaa77824 */ /* 0x000fe200078e00ff */
[C---:B------:R-:W-:Y:S01]  /*16bb0*/  SHF.L.U64.HI R168, R174.reuse, 0x2, R172 ;  /* 0x00000002aea87819 */ /* 0x040fe200000102ac */
[----:B------:R-:W-:Y:S01]  /*16bc0*/  IMAD.SHL.U32 R169, R174, 0x4, RZ ;  /* 0x00000004aea97824 */ /* 0x000fe200078e00ff */
[----:B------:R-:W-:-:S02]  /*16bd0*/  SHF.L.U64.HI R170, R178, 0x2, R176 ;  /* 0x00000002b2aa7819 */ /* 0x000fc400000102b0 */
[----:B------:R-:W-:Y:S02]  /*16be0*/  SHF.L.U64.HI R174, R183, 0x2, R3 ;  /* 0x00000002b7ae7819 */ /* 0x000fe40000010203 */
[----:B------:R-:W2:Y:S01]  /*16bf0*/  LDL.LU R3, [R1+0x7dc] ;  /* 0x0007dc0001037983 */ /* 0x000ea20000300800 */
[----:B------:R-:W-:-:S03]  /*16c00*/  SHF.L.U64.HI R176, R184, 0x2, R0 ;  /* 0x00000002b8b07819 */ /* 0x000fc60000010200 */
[----:B------:R-:W3:Y:S01]  /*16c10*/  LDL.LU R0, [R1+0x7d8] ;  /* 0x0007d80001007983 */ /* 0x000ee20000300800 */
[----:B------:R-:W-:Y:S02]  /*16c20*/  SHF.L.U64.HI R206, R205, 0x2, R180 ;  /* 0x00000002cdce7819 */ /* 0x000fe400000102b4 */
[----:B------:R-:W-:Y:S01]  /*16c30*/  SHF.L.U64.HI R200, R199, 0x2, R173 ;  /* 0x00000002c7c87819 */ /* 0x000fe200000102ad */
[C---:B------:R-:W-:Y:S01]  /*16c40*/  IMAD.SHL.U32 R173, R181.reuse, 0x4, RZ ;  /* 0x00000004b5ad7824 */ /* 0x040fe200078e00ff */
[----:B------:R-:W-:Y:S01]  /*16c50*/  SHF.L.U64.HI R172, R181, 0x2, R179 ;  /* 0x00000002b5ac7819 */ /* 0x000fe200000102b3 */
[C---:B------:R-:W-:Y:S01]  /*16c60*/  IMAD.SHL.U32 R181, R188.reuse, 0x4, RZ ;  /* 0x00000004bcb57824 */ /* 0x040fe200078e00ff */
[----:B------:R-:W-:Y:S02]  /*16c70*/  SHF.L.U64.HI R180, R188, 0x2, R189 ;  /* 0x00000002bcb47819 */ /* 0x000fe400000102bd */
[----:B------:R-:W-:Y:S01]  /*16c80*/  SHF.L.U64.HI R202, R201, 0x2, R175 ;  /* 0x00000002c9ca7819 */ /* 0x000fe200000102af */
[----:B------:R1:W5:Y:S01]  /*16c90*/  LDL.LU R189, [R1+0x7d4] ;  /* 0x0007d40001bd7983 */ /* 0x0003620000300800 */
[----:B------:R-:W-:Y:S01]  /*16ca0*/  SHF.L.U64.HI R204, R203, 0x2, R177 ;  /* 0x00000002cbcc7819 */ /* 0x000fe200000102b1 */
[----:B------:R-:W-:-:S02]  /*16cb0*/  IMAD.SHL.U32 R175, R183, 0x4, RZ ;  /* 0x00000004b7af7824 */ /* 0x000fc400078e00ff */
[----:B------:R1:W5:Y:S01]  /*16cc0*/  LDL.LU R188, [R1+0x7d0] ;  /* 0x0007d00001bc7983 */ /* 0x0003620000300800 */
[----:B------:R-:W-:Y:S01]  /*16cd0*/  IMAD.SHL.U32 R177, R184, 0x4, RZ ;  /* 0x00000004b8b17824 */ /* 0x000fe200078e00ff */
[C---:B--2---:R-:W-:Y:S01]  /*16ce0*/  SHF.L.U64.HI R182, R3.reuse, 0x2, R4 ;  /* 0x0000000203b67819 */ /* 0x044fe20000010204 */
[----:B------:R-:W-:Y:S01]  /*16cf0*/  IMAD.SHL.U32 R183, R3, 0x4, RZ ;  /* 0x0000000403b77824 */ /* 0x000fe200078e00ff */
[----:B------:R1:W5:Y:S01]  /*16d00*/  LDL.LU R4, [R1+0x7cc] ;  /* 0x0007cc0001047983 */ /* 0x0003620000300800 */
[----:B---3--:R-:W-:-:S03]  /*16d10*/  SHF.L.U64.HI R184, R0, 0x2, R2 ;  /* 0x0000000200b87819 */ /* 0x008fc60000010202 */
[----:B------:R1:W5:Y:S04]  /*16d20*/  LDL.LU R3, [R1+0x7c8] ;  /* 0x0007c80001037983 */ /* 0x0003680000300800 */
[----:B------:R1:W5:Y:S01]  /*16d30*/  LDL.LU R2, [R1+0x7c4] ;  /* 0x0007c40001027983 */ /* 0x0003620000300800 */
[----:B------:R-:W-:Y:S02]  /*16d40*/  IMAD.SHL.U32 R185, R0, 0x4, RZ ;  /* 0x0000000400b97824 */ /* 0x000fe400078e00ff */
[----:B------:R-:W2:Y:S01]  /*16d50*/  S2R R0, SR_TID.X ;  /* 0x0000000000007919 */ /* 0x000ea20000002100 */
[----:B------:R-:W-:Y:S01]  /*16d60*/  SHF.L.U64.HI R198, R197, 0x2, R171 ;  /* 0x00000002c5c67819 */ /* 0x000fe200000102ab */
[----:B------:R-:W-:Y:S01]  /*16d70*/  IMAD.SHL.U32 R171, R178, 0x4, RZ ;  /* 0x00000004b2ab7824 */ /* 0x000fe200078e00ff */
[----:B------:R-:W-:Y:S01]  /*16d80*/  SHF.L.U64.HI R210, R209, 0x2, R210 ;  /* 0x00000002d1d27819 */ /* 0x000fe200000102d2 */
[----:B------:R-:W-:Y:S01]  /*16d90*/  IMAD.IADD R9, R9, 0x1, R31 ;  /* 0x0000000109097824 */ /* 0x000fe200078e021f */
[----:B------:R-:W-:-:S02]  /*16da0*/  SHF.L.U64.HI R12, R13, 0x2, R12 ;  /* 0x000000020d0c7819 */ /* 0x000fc4000001020c */
[----:B------:R-:W-:Y:S02]  /*16db0*/  CS2R R24, SRZ ;  /* 0x0000000000187805 */ /* 0x000fe4000001ff00 */
[----:B------:R-:W-:Y:S02]  /*16dc0*/  SHF.L.U64.HI R14, R15, 0x2, R14 ;  /* 0x000000020f0e7819 */ /* 0x000fe4000001020e */
[----:B------:R-:W-:Y:S02]  /*16dd0*/  CS2R R26, SRZ ;  /* 0x00000000001a7805 */ /* 0x000fe4000001ff00 */
[----:B------:R-:W-:Y:S02]  /*16de0*/  SHF.L.U64.HI R16, R17, 0x2, R16 ;  /* 0x0000000211107819 */ /* 0x000fe40000010210 */
[----:B------:R-:W-:Y:S02]  /*16df0*/  CS2R R28, SRZ ;  /* 0x00000000001c7805 */ /* 0x000fe4000001ff00 */
        /* <DEDUP_REMOVED lines=19> */
[----:B--2---:R-:W-:Y:S02]  /*16f30*/  SHF.R.U32.HI R0, RZ, 0x6, R0 ;  /* 0x00000006ff007819 */ /* 0x004fe40000011600 */
[----:B------:R-:W-:Y:S02]  /*16f40*/  CS2R R48, SRZ ;  /* 0x0000000000307805 */ /* 0x000fe4000001ff00 */
[----:B------:R-:W-:Y:S02]  /*16f50*/  SHF.L.U64.HI R242, R241, 0x2, R242 ;  /* 0x00000002f1f27819 */ /* 0x000fe400000102f2 */
[----:B------:R-:W-:Y:S02]  /*16f60*/  CS2R R50, SRZ ;  /* 0x0000000000327805 */ /* 0x000fe4000001ff00 */
[----:B------:R-:W-:Y:S02]  /*16f70*/  SHF.L.U64.HI R240, R239, 0x2, R240 ;  /* 0x00000002eff07819 */ /* 0x000fe400000102f0 */
[----:B------:R-:W-:-:S02]  /*16f80*/  CS2R R52, SRZ ;  /* 0x0000000000347805 */ /* 0x000fc4000001ff00 */
[----:B------:R-:W-:Y:S02]  /*16f90*/  SHF.L.U64.HI R238, R237, 0x2, R238 ;  /* 0x00000002edee7819 */ /* 0x000fe400000102ee */
        /* <DEDUP_REMOVED lines=25> */
[----:B----4-:R-:W-:Y:S02]  /*17130*/  SHF.L.U64.HI R178, R191, 0x2, R187 ;  /* 0x00000002bfb27819 */ /* 0x010fe400000102bb */
        /* <DEDUP_REMOVED lines=16> */
[----:B------:R-:W-:Y:S01]  /*17240*/  CS2R R112, SRZ ;  /* 0x0000000000707805 */ /* 0x000fe2000001ff00 */
[----:B------:R-:W-:Y:S01]  /*17250*/  IMAD.SHL.U32 R209, R209, 0x4, RZ ;  /* 0x00000004d1d17824 */ /* 0x000fe200078e00ff */
[----:B------:R-:W-:Y:S01]  /*17260*/  SGXT.U32 R0, R0, 0x1 ;  /* 0x000000010000781a */ /* 0x000fe20000000000 */
[----:B------:R-:W-:Y:S01]  /*17270*/  IMAD.SHL.U32 R13, R13, 0x4, RZ ;  /* 0x000000040d0d7824 */ /* 0x000fe200078e00ff */
[----:B------:R-:W-:Y:S01]  /*17280*/  CS2R R114, SRZ ;  /* 0x0000000000727805 */ /* 0x000fe2000001ff00 */
        /* <DEDUP_REMOVED lines=36> */
[----:B------:R-:W-:-:S02]  /*174d0*/  IMAD.SHL.U32 R231, R231, 0x4, RZ ;  /* 0x00000004e7e77824 */ /* 0x000fc400078e00ff */
[----:B------:R-:W-:Y:S02]  /*174e0*/  IMAD.SHL.U32 R229, R229, 0x4, RZ ;  /* 0x00000004e5e57824 */ /* 0x000fe400078e00ff */
[----:B------:R-:W-:Y:S02]  /*174f0*/  IMAD.SHL.U32 R227, R227, 0x4, RZ ;  /* 0x00000004e3e37824 */ /* 0x000fe400078e00ff */
[----:B------:R-:W-:Y:S02]  /*17500*/  IMAD.SHL.U32 R225, R225, 0x4, RZ ;  /* 0x00000004e1e17824 */ /* 0x000fe400078e00ff */
[----:B------:R-:W-:Y:S02]  /*17510*/  IMAD.SHL.U32 R223, R223, 0x4, RZ ;  /* 0x00000004dfdf7824 */ /* 0x000fe400078e00ff */
[----:B------:R-:W-:Y:S02]  /*17520*/  IMAD.SHL.U32 R221, R221, 0x4, RZ ;  /* 0x00000004dddd7824 */ /* 0x000fe400078e00ff */
        /* <DEDUP_REMOVED lines=15> */
[----:B------:R-:W-:Y:S01]  /*17620*/  VIADD R187, R162, 0xfffffffd ;  /* 0xfffffffda2bb7836 */ /* 0x000fe20000000000 */
[----:B------:R-:W-:Y:S01]  /*17630*/  UIADD3 UR12, UR12, -0xc0, URZ ;  /* 0xffffff400c0c7890 */ /* 0x000fe2000fffe03f */
[----:B------:R-:W-:Y:S01]  /*17640*/  UMOV UR13, 0x2 ;  /* 0x00000002000d7882 */ /* 0x000fe20000000000 */
[----:B------:R-:W-:Y:S01]  /*17650*/  UMOV UR14, 0xffffffff ;  /* 0xffffffff000e7882 */ /* 0x000fe20000000000 */
[----:B-1----:R-:W-:-:S09]  /*17660*/  UMOV UR4, URZ ;  /* 0x0000003f00047c82 */ /* 0x002fd20008000000 */
.L_x_1:
[----:B------:R-:W-:Y:S01]  /*17670*/  UIADD3 UR14, UR14, 0x1, URZ ;  /* 0x000000010e0e7890 */ /* 0x000fe2000fffe03f */
[----:B------:R-:W-:-:S04]  /*17680*/  DEPBAR.LE SB0, 0x4 ;  /* 0x000081000000791a */ /* 0x000fc80000000000 */
[----:B------:R-:W-:Y:S01]  /*17690*/  BAR.SYNC.DEFER_BLOCKING 0x0 ;  /* 0x0000000000007b1d */ /* 0x000fe20000010000 */
[----:B------:R-:W-:Y:S01]  /*176a0*/  UISETP.GT.AND UP0, UPT, UR14, 0x3, UPT ;  /* 0x000000030e00788c */ /* 0x000fe2000bf04270 */
[----:B------:R-:W-:Y:S01]  /*176b0*/  VIADD R187, R162, 0xfffffffd ;  /* 0xfffffffda2bb7836 */ /* 0x000fe20000000000 */
[C---:B------:R-:W-:Y:S01]  /*176c0*/  ISETP.GE.AND P1, PT, R0.reuse, UR12, PT ;  /* 0x0000000c00007c0c */ /* 0x040fe2000bf26270 */
[----:B------:R-:W-:Y:S01]  /*176d0*/  UIADD3 UR13, UR13, 0x1, URZ ;  /* 0x000000010d0d7890 */ /* 0x000fe2000fffe03f */
[----:B------:R-:W-:Y:S01]  /*176e0*/  LOP3.LUT R190, R0, 0x2, RZ, 0xfc, !PT ;  /* 0x0000000200be7812 */ /* 0x000fe200078efcff */
[----:B------:R-:W-:Y:S01]  /*176f0*/  USEL UR14, UR14, URZ, !UP0 ;  /* 0x0000003f0e0e7287 */ /* 0x000fe2000c000000 */
[----:B------:R-:W-:Y:S01]  /*17700*/  ISETP.LE.AND P0, PT, R187, UR4, PT ;  /* 0x00000004bb007c0c */ /* 0x000fe2000bf03270 */
[----:B------:R-:W-:Y:S01]  /*17710*/  UMOV UR11, 0x40000040 ;  /* 0x40000040000b7882 */ /* 0x000fe20000000000 */
[----:B------:R-:W-:Y:S01]  /*17720*/  UMOV UR9, 0x40000040 ;  /* 0x4000004000097882 */ /* 0x000fe20000000000 */
[----:B------:R-:W-:Y:S01]  /*17730*/  ULEA UR5, UR14, UR7, 0xe ;  /* 0x000000070e057291 */ /* 0x000fe2000f8e703f */
[----:B------:R-:W-:Y:S01]  /*17740*/  SEL R187, RZ, 0x4, P1 ;  /* 0x00000004ffbb7807 */ /* 0x000fe20000800000 */
[----:B------:R-:W-:Y:S01]  /*17750*/  ULEA UR6, UR14, UR7, 0x10 ;  /* 0x000000070e067291 */ /* 0x000fe2000f8e803f */
[----:B------:R-:W-:Y:S01]  /*17760*/  ISETP.GE.AND P1, PT, R190, UR12, PT ;  /* 0x0000000cbe007c0c */ /* 0x000fe2000bf26270 */
[----:B------:R-:W-:Y:S01]  /*17770*/  UIADD3 UR5, UR5, 0x40000, URZ ;  /* 0x0004000005057890 */ /* 0x000fe2000fffe03f */
[----:B------:R-:W-:Y:S01]  /*17780*/  SEL R187, R187, RZ, !P0 ;  /* 0x000000ffbbbb7207 */ /* 0x000fe20004000000 */
[----:B------:R-:W-:Y:S01]  /*17790*/  USHF.R.U32.HI UR6, URZ, 0x4, UR6 ;  /* 0x000000043f067899 */ /* 0x000fe20008011606 */
[----:B------:R-:W-:Y:S01]  /*177a0*/  IADD3 R190, P3, R8, R161, RZ ;  /* 0x000000a108be7210 */ /* 0x000fe20007f7e0ff */
[----:B------:R-:W-:Y:S01]  /*177b0*/  USHF.R.U32.HI UR5, URZ, 0x4, UR5 ;  /* 0x000000043f057899 */ /* 0x000fe20008011605 */
[----:B------:R-:W-:Y:S01]  /*177c0*/  ISETP.NE.U32.AND P2, PT, R187, RZ, PT ;  /* 0x000000ffbb00720c */ /* 0x000fe20003f45070 */
[----:B------:R-:W-:Y:S01]  /*177d0*/  USGXT.U32 UR10, UR6, 0xe ;  /* 0x0000000e060a789a */ /* 0x000fe20008000000 */
[----:B------:R-:W-:Y:S01]  /*177e0*/  SEL R187, RZ, 0x4, P1 ;  /* 0x00000004ffbb7807 */ /* 0x000fe20000800000 */
[----:B------:R-:W-:Y:S01]  /*177f0*/  USGXT.U32 UR8, UR5, 0xe ;  /* 0x0000000e0508789a */ /* 0x000fe20008000000 */
[----:B------:R-:W-:Y:S01]  /*17800*/  IMAD.X R191, R7, 0x1, R160, P3 ;  /* 0x0000000107bf7824 */ /* 0x000fe200018e06a0 */
[----:B------:R-:W-:Y:S01]  /*17810*/  WARPGROUP.ARRIVE ;  /* 0x00000000000079c5 */ /* 0x000fe20000000000 */
[----:B------:R-:W-:Y:S01]  /*17820*/  UMOV UR5, URZ ;  /* 0x0000003f00057c82 */ /* 0x000fe20008000000 */
[----:B------:R-:W-:Y:S01]  /*17830*/  UMOV UR6, URZ ;  /* 0x0000003f00067c82 */ /* 0x000fe20008000000 */
[----:B------:R-:W-:-:S04]  /*17840*/  SEL R187, R187, RZ, !P0 ;  /* 0x000000ffbbbb7207 */ /* 0x000fc80004000000 */
[----:B------:R-:W-:Y:S01]  /*17850*/  HGMMA.64x256x8.F32.TF32 R24, gdesc[UR8], R24 ;  /* 0x07e00000081879f0 */ /* 0x000fe20008702818 */
[----:B------:R-:W-:Y:S01]  /*17860*/  UIADD3 UR10, UP1, UR10, 0x2, URZ ;  /* 0x000000020a0a7890 */ /* 0x000fe2000ff3e03f */
[----:B------:R-:W-:Y:S01]  /*17870*/  ISETP.NE.U32.AND P1, PT, R187, RZ, PT ;  /* 0x000000ffbb00720c */ /* 0x000fe20003f25070 */
[----:B------:R-:W-:Y:S02]  /*17880*/  UIADD3 UR8, UP0, UR8, 0x2, URZ ;  /* 0x0000000208087890 */ /* 0x000fe4000ff1e03f */
[----:B------:R-:W-:Y:S02]  /*17890*/  UIADD3.X UR11, UR6, 0x40000040, URZ, UP1, !UPT ;  /* 0x40000040060b7890 */ /* 0x000fe40008ffe43f */
[----:B------:R-:W-:Y:S02]  /*178a0*/  UIADD3.X UR9, UR5, 0x40000040, URZ, UP0, !UPT ;  /* 0x4000004005097890 */ /* 0x000fe400087fe43f */
[----:B------:R-:W-:Y:S02]  /*178b0*/  UIADD3.64 UR22, UR10, 0x2, URZ ;  /* 0x000000020a167897 */ /* 0x000fe4000fffe03f */
[----:B------:R-:W-:-:S02]  /*178c0*/  UIADD3.64 UR20, UR8, 0x2, URZ ;  /* 0x0000000208147897 */ /* 0x000fc4000fffe03f */
[----:B------:R-:W-:-:S04]  /*178d0*/  UISETP.GT.AND UP0, UPT, UR13, 0x3, UPT ;  /* 0x000000030d00788c */ /* 0x000fc8000bf04270 */
[----:B------:R-:W-:-:S04]  /*178e0*/  USEL UR13, UR13, URZ, !UP0 ;  /* 0x0000003f0d0d7287 */ /* 0x000fc8000c000000 */
[----:B------:R-:W-:-:S06]  /*178f0*/  ULEA UR5, UR13, UR7, 0xe ;  /* 0x000000070d057291 */ /* 0x000fcc000f8e703f */
[----:B-----5:R-:W-:Y:S01]  /*17900*/  VIADD R187, R3, UR5 ;  /* 0x0000000503bb7c36 */ /* 0x020fe20008000000 */
[----:B------:R-:W-:-:S15]  /*17910*/  HGMMA.64x256x8.F32.TF32 R24, gdesc[UR8], R24 ;  /* 0x07e00000081879f0 */ /* 0x000fde0008702818 */
[----:B------:R-:W-:-:S13]  /*17920*/  NOP ;  /* 0x0000000000007918 */ /* 0x000fda0000000000 */
[----:B------:R-:W-:Y:S01]  /*17930*/  HGMMA.64x256x8.F32.TF32 R24, gdesc[UR20], R24 ;  /* 0x07e00000141879f0 */ /* 0x000fe20008702818 */
[----:B------:R-:W-:Y:S02]  /*17940*/  UIADD3.64 UR22, UR10, 0x4, URZ ;  /* 0x000000040a167897 */ /* 0x000fe4000fffe03f */
[----:B------:R-:W-:-:S15]  /*17950*/  UIADD3.64 UR20, UR8, 0x4, URZ ;  /* 0x0000000408147897 */ /* 0x000fde000fffe03f */
[----:B------:R-:W-:-:S10]  /*17960*/  NOP ;  /* 0x0000000000007918 */ /* 0x000fd40000000000 */
        /* <DEDUP_REMOVED lines=10> */
[----:B------:R-:W-:Y:S02]  /*17a10*/  UIADD3.64 UR20, UR8, 0x202, URZ ;  /* 0x0000020208147897 */ /* 0x000fe4000fffe03f */
[----:B------:R-:W-:Y:S02]  /*17a20*/  UIADD3.64 UR10, UR10, 0x804, URZ ;  /* 0x000008040a0a7897 */ /* 0x000fe4000fffe03f */
[----:B------:R-:W-:-:S15]  /*17a30*/  UIADD3.64 UR8, UR8, 0x204, URZ ;  /* 0x0000020408087897 */ /* 0x000fde000fffe03f */
[----:B------:R-:W-:-:S06]  /*17a40*/  NOP ;  /* 0x0000000000007918 */ /* 0x000fcc0000000000 */
[----:B------:R-:W-:-:S15]  /*17a50*/  HGMMA.64x256x8.F32.TF32 R24, gdesc[UR20], R24 ;  /* 0x07e00000141879f0 */ /* 0x000fde0008702818 */
[----:B------:R-:W-:-:S13]  /*17a60*/  NOP ;  /* 0x0000000000007918 */ /* 0x000fda0000000000 */
[----:B------:R-:W-:Y:S03]  /*17a70*/  HGMMA.64x256x8.F32.TF32 R24, gdesc[UR8], R24, gsb0 ;  /* 0x07e00000081879f0 */ /* 0x000fe60008002818 */
[----:B------:R-:W-:Y:S02]  /*17a80*/  WARPGROUP.DEPBAR.LE gsb0, 0x1 ;  /* 0x00008000000079c5 */ /* 0x000fe40000010100 */
[----:B------:R-:W-:Y:S06]  /*17a90*/  BAR.SYNC.DEFER_BLOCKING 0x0 ;  /* 0x0000000000007b1d */ /* 0x000fec0000010000 */
[----:B------:R-:W-:Y:S01]  /*17aa0*/  @!PT LDS RZ, [RZ] ;  /* 0x00000000fffff984 */ /* 0x000fe20000000800 */
[----:B------:R-:W-:Y:S01]  /*17ab0*/  @!PT LDS RZ, [RZ] ;  /* 0x00000000fffff984 */ /* 0x000fe20000000800 */
[----:B------:R-:W-:Y:S01]  /*17ac0*/  @!PT LDS RZ, [RZ] ;  /* 0x00000000fffff984 */ /* 0x000fe20000000800 */
[----:B------:R1:W-:Y:S02]  /*17ad0*/  LDGSTS.E [R187+0x40000], desc[UR16][R190.64], P2 ;  /* 0x40000000bebb7fae */ /* 0x0003e40009121850 */
[----:B-1----:R-:W-:-:S05]  /*17ae0*/  IADD3 R190, P2, R8, R159, RZ ;  /* 0x0000009f08be7210 */ /* 0x002fca0007f5e0ff */
[----:B------:R-:W-:-:S05]  /*17af0*/  IMAD.X R191, R7, 0x1, R158, P2 ;  /* 0x0000000107bf7824 */ /* 0x000fca00010e069e */
[----:B------:R1:W-:Y:S02]  /*17b00*/  LDGSTS.E [R187+0x40008], desc[UR16][R190.64], P1 ;  /* 0x40008000bebb7fae */ /* 0x0003e40008921850 */
[C---:B-1----:R-:W-:Y:S02]  /*17b10*/  LOP3.LUT R190, R0.reuse, 0x20, RZ, 0xfc, !PT ;  /* 0x0000002000be7812 */ /* 0x042fe400078efcff */
[----:B------:R-:W-:Y:S02]  /*17b20*/  LOP3.LUT R191, R0, 0x22, RZ, 0xfc, !PT ;  /* 0x0000002200bf7812 */ /* 0x000fe400078efcff */
[----:B------:R-:W-:-:S04]  /*17b30*/  ISETP.GE.AND P1, PT, R190, UR12, PT ;  /* 0x0000000cbe007c0c */ /* 0x000fc8000bf26270 */
[----:B------:R-:W-:Y:S02]  /*17b40*/  SEL R190, RZ, 0x4, P1 ;  /* 0x00000004ffbe7807 */ /* 0x000fe40000800000 */
[----:B------:R-:W-:Y:S02]  /*17b50*/  ISETP.GE.AND P1, PT, R191, UR12, PT ;  /* 0x0000000cbf007c0c */ /* 0x000fe4000bf26270 */
[----:B------:R-:W-:-:S04]  /*17b60*/  SEL R190, R190, RZ, !P0 ;  /* 0x000000ffbebe7207 */ /* 0x000fc80004000000 */
[----:B------:R-:W-:Y:S02]  /*17b70*/  ISETP.NE.U32.AND P2, PT, R190, RZ, PT ;  /* 0x000000ffbe00720c */ /* 0x000fe40003f45070 */
[----:B------:R-:W-:-:S04]  /*17b80*/  SEL R190, RZ, 0x4, P1 ;  /* 0x00000004ffbe7807 */ /* 0x000fc80000800000 */
[----:B------:R-:W-:-:S04]  /*17b90*/  SEL R190, R190, RZ, !P0 ;  /* 0x000000ffbebe7207 */ /* 0x000fc80004000000 */
[----:B------:R-:W-:Y:S02]  /*17ba0*/  ISETP.NE.U32.AND P1, PT, R190, RZ, PT ;  /* 0x000000ffbe00720c */ /* 0x000fe40003f25070 */
[----:B------:R-:W-:-:S05]  /*17bb0*/  IADD3 R190, P3, R8, R177, RZ ;  /* 0x000000b108be7210 */ /* 0x000fca0007f7e0ff */
[----:B------:R-:W-:-:S05]  /*17bc0*/  IMAD.X R191, R7, 0x1, R176, P3 ;  /* 0x0000000107bf7824 */ /* 0x000fca00018e06b0 */
[----:B------:R1:W-:Y:S02]  /*17bd0*/  LDGSTS.E [R187+0x42000], desc[UR16][R190.64], P2 ;  /* 0x42000000bebb7fae */ /* 0x0003e40009121850 */
[----:B-1----:R-:W-:-:S05]  /*17be0*/  IADD3 R190, P2, R8, R175, RZ ;  /* 0x000000af08be7210 */ /* 0x002fca0007f5e0ff */
[----:B------:R-:W-:-:S05]  /*17bf0*/  IMAD.X R191, R7, 0x1, R174, P2 ;  /* 0x0000000107bf7824 */ /* 0x000fca00010e06ae */
[----:B------:R1:W-:Y:S02]  /*17c00*/  LDGSTS.E [R187+0x42008], desc[UR16][R190.64], P1 ;  /* 0x42008000bebb7fae */ /* 0x0003e40008921850 */
[C---:B-1----:R-:W-:Y:S02]  /*17c10*/  LOP3.LUT R190, R0.reuse, 0x4, RZ, 0xfc, !PT ;  /* 0x0000000400be7812 */ /* 0x042fe400078efcff */
[----:B------:R-:W-:Y:S02]  /*17c20*/  LOP3.LUT R191, R0, 0x6, RZ, 0xfc, !PT ;  /* 0x0000000600bf7812 */ /* 0x000fe400078efcff */
[----:B------:R-:W-:Y:S02]  /*17c30*/  ISETP.GE.AND P1, PT, R190, UR12, PT ;  /* 0x0000000cbe007c0c */ /* 0x000fe4000bf26270 */
[----:B------:R-:W-:Y:S02]  /*17c40*/  IADD3 R190, P3, R8, R157, RZ ;  /* 0x0000009d08be7210 */ /* 0x000fe40007f7e0ff */
[----:B------:R-:W-:-:S02]  /*17c50*/  SEL R187, RZ, 0x4, P1 ;  /* 0x00000004ffbb7807 */ /* 0x000fc40000800000 */
[----:B------:R-:W-:Y:S01]  /*17c60*/  ISETP.GE.AND P1, PT, R191, UR12, PT ;  /* 0x0000000cbf007c0c */ /* 0x000fe2000bf26270 */
[----:B------:R-:W-:Y:S01]  /*17c70*/  IMAD.X R191, R7, 0x1, R156, P3 ;  /* 0x0000000107bf7824 */ /* 0x000fe200018e069c */
[----:B------:R-:W-:-:S04]  /*17c80*/  SEL R187, R187, RZ, !P0 ;  /* 0x000000ffbbbb7207 */ /* 0x000fc80004000000 */
[----:B------:R-:W-:Y:S02]  /*17c90*/  ISETP.NE.U32.AND P2, PT, R187, RZ, PT ;  /* 0x000000ffbb00720c */ /* 0x000fe40003f45070 */
[----:B------:R-:W-:-:S04]  /*17ca0*/  SEL R187, RZ, 0x4, P1 ;  /* 0x00000004ffbb7807 */ /* 0x000fc80000800000 */
[----:B------:R-:W-:-:S04]  /*17cb0*/  SEL R187, R187, RZ, !P0 ;  /* 0x000000ffbbbb7207 */ /* 0x000fc80004000000 */
[----:B------:R-:W-:Y:S02]  /*17cc0*/  ISETP.NE.U32.AND P1, PT, R187, RZ, PT ;  /* 0x000000ffbb00720c */ /* 0x000fe40003f25070 */
[----:B------:R-:W-:-:S05]  /*17cd0*/  LOP3.LUT R187, R3, 0x10, RZ, 0x3c, !PT ;  /* 0x0000001003bb7812 */ /* 0x000fca00078e3cff */
[----:B------:R-:W-:-:S05]  /*17ce0*/  VIADD R187, R187, UR5 ;  /* 0x00000005bbbb7c36 */ /* 0x000fca0008000000 */
        /* <DEDUP_REMOVED lines=203> */
[----:B------:R-:W-:Y:S01]  /*189a0*/  VIADD R187, R187, UR5 ;  /* 0x00000005bbbb7c36 */ /* 0x000fe20008000000 */
[----:B------:R-:W-:-:S04]  /*189b0*/  ULEA UR5, UR13, UR7, 0x10 ;  /* 0x000000070d057291 */ /* 0x000fc8000f8e803f */
        /* <DEDUP_REMOVED lines=19> */
[----:B------:R1:W-:Y:S04]  /*18af0*/  LDGSTS.E [R187+0x42008], desc[UR16][R190.64], P1 ;  /* 0x42008000bebb7fae */ /* 0x0003e80008921850 */
[----:B------:R-:W0:Y:S01]  /*18b00*/  LDGDEPBAR ;  /* 0x00000000000079af */ /* 0x000e220000000000 */
[----:B-1----:R-:W1:Y:S02]  /*18b10*/  S2R R191, SR_TID.X ;  /* 0x0000000000bf7919 */ /* 0x002e640000002100 */
[----:B-1----:R-:W-:-:S04]  /*18b20*/  LOP3.LUT R191, R191, 0x3f, RZ, 0xc0, !PT ;  /* 0x0000003fbfbf7812 */ /* 0x002fc800078ec0ff */
[----:B------:R-:W-:-:S04]  /*18b30*/  ISETP.GE.AND P1, PT, R191, UR12, PT ;  /* 0x0000000cbf007c0c */ /* 0x000fc8000bf26270 */
[----:B------:R-:W-:Y:S02]  /*18b40*/  SEL R187, RZ, 0x4, P1 ;  /* 0x00000004ffbb7807 */ /* 0x000fe40000800000 */
[----:B------:R-:W-:Y:S02]  /*18b50*/  IADD3 R190, P1, R186, R209, RZ ;  /* 0x000000d1babe7210 */ /* 0x000fe40007f3e0ff */
[----:B------:R-:W-:-:S03]  /*18b60*/  SEL R187, R187, RZ, !P0 ;  /* 0x000000ffbbbb7207 */ /* 0x000fc60004000000 */
[----:B------:R-:W-:Y:S01]  /*18b70*/  IMAD.X R191, R9, 0x1, R210, P1 ;  /* 0x0000000109bf7824 */ /* 0x000fe200008e06d2 */
[----:B------:R-:W-:Y:S01]  /*18b80*/  ISETP.NE.U32.AND P0, PT, R187, RZ, PT ;  /* 0x000000ffbb00720c */ /* 0x000fe20003f05070 */
[----:B------:R-:W-:-:S12]  /*18b90*/  VIADD R187, R4, UR5 ;  /* 0x0000000504bb7c36 */ /* 0x000fd80008000000 */
[----:B------:R1:W-:Y:S02]  /*18ba0*/  LDGSTS.E [R187], desc[UR16][R190.64], P0 ;  /* 0x00000000bebb7fae */ /* 0x0003e40008121850 */
[----:B-1----:R-:W-:-:S05]  /*18bb0*/  IADD3 R190, P1, R186, R217, RZ ;  /* 0x000000d9babe7210 */ /* 0x002fca0007f3e0ff */
[----:B------:R-:W-:-:S05]  /*18bc0*/  IMAD.X R191, R9, 0x1, R218, P1 ;  /* 0x0000000109bf7824 */ /* 0x000fca00008e06da */
[----:B------:R1:W-:Y:S02]  /*18bd0*/  LDGSTS.E [R187+0x400], desc[UR16][R190.64], P0 ;  /* 0x00400000bebb7fae */ /* 0x0003e40008121850 */
        /* <DEDUP_REMOVED lines=11> */
[----:B------:R1:W-:Y:S04]  /*18c90*/  LDGSTS.E [R187+0x1400], desc[UR16][R190.64], P0 ;  /* 0x01400000bebb7fae */ /* 0x0003e80008121850 */
[----:B------:R-:W1:Y:S02]  /*18ca0*/  LDL R191, [R1+0x10] ;  /* 0x0000100001bf7983 */ /* 0x000e640000100800 */
[----:B-1----:R-:W-:Y:S02]  /*18cb0*/  IADD3 R190, P1, R186, R191, RZ ;  /* 0x000000bfbabe7210 */ /* 0x002fe40007f3e0ff */
[----:B------:R-:W2:Y:S03]  /*18cc0*/  LDL R191, [R1+0x14] ;  /* 0x0000140001bf7983 */ /* 0x000ea60000100800 */
[----:B--2---:R-:W-:-:S05]  /*18cd0*/  IMAD.X R191, R9, 0x1, R191, P1 ;  /* 0x0000000109bf7824 */ /* 0x004fca00008e06bf */
        /* <DEDUP_REMOVED lines=125> */
[----:B------:R1:W-:Y:S02]  /*194b0*/  LDGSTS.E [R187+0x7c00], desc[UR16][R190.64], P0 ;  /* 0x07c00000bebb7fae */ /* 0x0003e40008121850 */
[----:B-1----:R-:W-:Y:S02]  /*194c0*/  LOP3.LUT R187, R4, 0x20, RZ, 0x3c, !PT ;  /* 0x0000002004bb7812 */ /* 0x002fe400078e3cff */
[----:B------:R-:W-:-:S03]  /*194d0*/  IADD3 R190, P1, R186, R211, RZ ;  /* 0x000000d3babe7210 */ /* 0x000fc60007f3e0ff */
[----:B------:R-:W-:Y:S02]  /*194e0*/  VIADD R187, R187, UR5 ;  /* 0x00000005bbbb7c36 */ /* 0x000fe40008000000 */
        /* <DEDUP_REMOVED lines=164> */
[----:B------:R-:W1:Y:S02]  /*19f30*/  LDL R191, [R1] ;  /* 0x0000000001bf7983 */ /* 0x000e640000100800 */
        /* <DEDUP_REMOVED lines=283> */
[----:B------:R-:W2:Y:S01]  /*1b0f0*/  LDL R191, [R1+0x34c] ;  /* 0x00034c0001bf7983 */ /* 0x000ea20000100800 */
[----:B------:R-:W-:Y:S01]  /*1b100*/  UIADD3 UR4, UR4, 0x1, URZ ;  /* 0x0000000104047890 */ /* 0x000fe2000fffe03f */
[----:B------:R-:W-:Y:S01]  /*1b110*/  LEA R8, P2, R5, R8, 0x2 ;  /* 0x0000000805087211 */ /* 0x000fe200078410ff */
[----:B------:R-:W-:Y:S01]  /*1b120*/  UIADD3 UR12, UR12, -0x40, URZ ;  /* 0xffffffc00c0c7890 */ /* 0x000fe2000fffe03f */
[----:B--2---:R-:W-:Y:S01]  /*1b130*/  IMAD.X R191, R9, 0x1, R191, P1 ;  /* 0x0000000109bf7824 */ /* 0x004fe200008e06bf */
[----:B------:R-:W-:-:S04]  /*1b140*/  LEA R186, P1, R6, R186, 0x2 ;  /* 0x000000ba06ba7211 */ /* 0x000fc800078210ff */
[----:B------:R1:W-:Y:S01]  /*1b150*/  LDGSTS.E [R187+0x7f00], desc[UR16][R190.64], P0 ;  /* 0x07f00000bebb7fae */ /* 0x0003e20008121850 */
[----:B------:R-:W-:-:S03]  /*1b160*/  ISETP.NE.U32.AND P0, PT, R162, UR4, PT ;  /* 0x00000004a2007c0c */ /* 0x000fc6000bf05070 */
[----:B------:R-:W0:Y:S01]  /*1b170*/  LDGDEPBAR ;  /* 0x00000000000079af */ /* 0x000e220000000000 */
[----:B-1----:R-:W-:Y:S02]  /*1b180*/  SHF.R.S32.HI R191, RZ, 0x1f, R5 ;  /* 0x0000001fffbf7819 */ /* 0x002fe40000011405 */
[----:B------:R-:W-:Y:S02]  /*1b190*/  SHF.R.S32.HI R190, RZ, 0x1f, R6 ;  /* 0x0000001fffbe7819 */ /* 0x000fe40000011406 */
[----:B------:R-:W-:Y:S02]  /*1b1a0*/  SHF.L.U64.HI R191, R5, 0x2, R191 ;  /* 0x0000000205bf7819 */ /* 0x000fe400000102bf */
[----:B------:R-:W-:-:S03]  /*1b1b0*/  SHF.L.U64.HI R190, R6, 0x2, R190 ;  /* 0x0000000206be7819 */ /* 0x000fc600000102be */
[----:B------:R-:W-:Y:S02]  /*1b1c0*/  IMAD.X R7, R7, 0x1, R191, P2 ;  /* 0x0000000107077824 */ /* 0x000fe400010e06bf */
[----:B------:R-:W-:Y:S01]  /*1b1d0*/  IMAD.X R9, R9, 0x1, R190, P1 ;  /* 0x0000000109097824 */ /* 0x000fe200008e06be */
[----:B------:R-:W-:Y:S06]  /*1b1e0*/  @P0 BRA `(.L_x_1) ;  /* 0xffffffc400200947 */ /* 0x000fec000383ffff */
.L_x_0:
[----:B------:R-:W1:Y:S01]  /*1b1f0*/  S2R R191, SR_TID.X ;  /* 0x0000000000bf7919 */ /* 0x000e620000002100 */
[----:B------:R-:W2:Y:S01]  /*1b200*/  S2R R185, SR_TID.X ;  /* 0x0000000000b97919 */ /* 0x000ea20000002100 */
[----:B------:R-:W3:Y:S01]  /*1b210*/  S2R R190, SR_TID.X ;  /* 0x0000000000be7919 */ /* 0x000ee20000002100 */
[----:B------:R-:W-:Y:S02]  /*1b220*/  WARPGROUP.DEPBAR.LE gsb0, 0x0 ;  /* 0x00008000000079c5 */ /* 0x000fe40000010000 */
[----:B------:R-:W-:-:S04]  /*1b230*/  DEPBAR.LE SB0, 0x0 ;  /* 0x000080000000791a */ /* 0x000fc80000000000 */
[----:B------:R-:W4:Y:S01]  /*1b240*/  LDL.LU R187, [R1+0x580] ;  /* 0x0005800001bb7983 */ /* 0x000f220000300800 */
[----:B------:R-:W-:-:S03]  /*1b250*/  ULDC UR4, c[0x0][0x244] ;  /* 0x0000910000047ab9 */ /* 0x000fc60000000800 */
[----:B------:R-:W4:Y:S04]  /*1b260*/  LDL.LU R153, [R1+0x588] ;  /* 0x0005880001997983 */ /* 0x000f280000300800 */
[----:B------:R-:W4:Y:S04]  /*1b270*/  LDL.LU R158, [R1+0x59c] ;  /* 0x00059c00019e7983 */ /* 0x000f280000300800 */
[----:B------:R-:W4:Y:S04]  /*1b280*/  LDL.LU R157, [R1+0x598] ;  /* 0x00059800019d7983 */ /* 0x000f280000300800 */
[----:B------:R-:W4:Y:S01]  /*1b290*/  LDL.LU R152, [R1+0x594] ;  /* 0x0005940001987983 */ /* 0x000f220000300800 */
[----:B-1----:R-:W-:-:S03]  /*1b2a0*/  IMAD.SHL.U32 R191, R191, 0x8, RZ ;  /* 0x00000008bfbf7824 */ /* 0x002fc600078e00ff */
[----:B------:R-:W4:Y:S01]  /*1b2b0*/  LDL.LU R156, [R1+0x590] ;  /* 0x00059000019c7983 */ /* 0x000f220000300800 */
[----:B--2---:R-:W-:Y:S01]  /*1b2c0*/  IMAD.SHL.U32 R185, R185, 0x80, RZ ;  /* 0x00000080b9b97824 */ /* 0x004fe200078e00ff */
[----:B------:R-:W-:Y:S01]  /*1b2d0*/  LOP3.LUT R191, R191, 0x380, RZ, 0xc0, !PT ;  /* 0x00000380bfbf7812 */ /* 0x000fe200078ec0ff */
[----:B---3--:R-:W-:-:S03]  /*1b2e0*/  IMAD.SHL.U32 R190, R190, 0x10, RZ ;  /* 0x00000010bebe7824 */ /* 0x008fc600078e00ff */
[----:B------:R-:W-:Y:S02]  /*1b2f0*/  LOP3.LUT R185, R185, 0x400, RZ, 0xc0, !PT ;  /* 0x00000400b9b97812 */ /* 0x000fe400078ec0ff */
[----:B-----5:R-:W-:Y:S02]  /*1b300*/  LOP3.LUT R4, R190, 0x70, RZ, 0xc0, !PT ;  /* 0x00000070be047812 */ /* 0x020fe400078ec0ff */
[----:B------:R-:W-:-:S05]  /*1b310*/  IADD3 R0, R191, UR7, R185 ;  /* 0x00000007bf007c10 */ /* 0x000fca000fffe0b9 */
[----:B------:R-:W-:Y:S01]  /*1b320*/  IMAD.IADD R0, R4, 0x1, R0 ;  /* 0x0000000104007824 */ /* 0x000fe200078e0200 */
[----:B------:R-:W-:Y:S01]  /*1b330*/  BAR.SYNC.DEFER_BLOCKING 0x0 ;  /* 0x0000000000007b1d */ /* 0x000fe20000010000 */
[----:B------:R-:W-:-:S07]  /*1b340*/  LOP3.LUT R3, R190, 0x7f0, RZ, 0xc0, !PT ;  /* 0x000007f0be037812 */ /* 0x000fce00078ec0ff */
[----:B------:R-:W1:Y:S01]  /*1b350*/  LDC R4, c[0x0][0x248] ;  /* 0x00009200ff047b82 */ /* 0x000e620000000800 */
[----:B------:R-:W-:Y:S07]  /*1b360*/  STSM.16.M88.4 [R0], R24 ;  /* 0x0000001800007844 */ /* 0x000fee0000000200 */
[----:B------:R-:W-:Y:S06]  /*1b370*/  BAR.SYNC.DEFER_BLOCKING 0x0 ;  /* 0x0000000000007b1d */ /* 0x000fec0000010000 */
[----:B------:R-:W2:Y:S02]  /*1b380*/  LDS.128 R8, [R3+UR7] ;  /* 0x0000000703087984 */ /* 0x000ea40008000c00 */
[----:B------:R-:W-:Y:S06]  /*1b390*/  BAR.SYNC.DEFER_BLOCKING 0x0 ;  /* 0x0000000000007b1d */ /* 0x000fec0000010000 */
[----:B------:R-:W-:Y:S02]  /*1b3a0*/  STSM.16.M88.4 [R0], R28 ;  /* 0x0000001c00007844 */ /* 0x000fe40000000200 */
[----:B------:R-:W-:Y:S06]  /*1b3b0*/  BAR.SYNC.DEFER_BLOCKING 0x0 ;  /* 0x0000000000007b1d */ /* 0x000fec0000010000 */
[----:B------:R-:W3:Y:S02]  /*1b3c0*/  LDS.128 R12, [R3+UR7] ;  /* 0x00000007030c7984 */ /* 0x000ee40008000c00 */
        /* <DEDUP_REMOVED lines=98> */
[----:B------:R-:W-:Y:S01]  /*1b9f0*/  BAR.SYNC.DEFER_BLOCKING 0x0 ;  /* 0x0000000000007b1d */ /* 0x000fe20000010000 */
[----:B----4-:R-:W-:-:S05]  /*1ba00*/  ISETP.GE.AND P0, PT, R187, R188, PT ;  /* 0x000000bcbb00720c */ /* 0x010fca0003f06270 */
[----:B------:R-:W4:Y:S02]  /*1ba10*/  LDS.128 R112, [R3+UR7] ;  /* 0x0000000703707984 */ /* 0x000f240008000c00 */
[----:B------:R-:W-:Y:S01]  /*1ba20*/  BAR.SYNC.DEFER_BLOCKING 0x0 ;  /* 0x0000000000007b1d */ /* 0x000fe20000010000 */
[----:B------:R-:W-:-:S05]  /*1ba30*/  ISETP.LT.AND P5, PT, R153, R189, !P0 ;  /* 0x000000bd9900720c */ /* 0x000fca00047a1270 */
[----:B------:R1:W-:Y:S02]  /*1ba40*/  STSM.16.M88.4 [R0], R132 ;  /* 0x0000008400007844 */ /* 0x0003e40000000200 */
[----:B------:R-:W-:Y:S01]  /*1ba50*/  BAR.SYNC.DEFER_BLOCKING 0x0 ;  /* 0x0000000000007b1d */ /* 0x000fe20000010000 */
[----:B-1----:R-:W-:-:S05]  /*1ba60*/  IMAD R133, R153, R4, RZ ;  /* 0x0000000499857224 */ /* 0x002fca00078e02ff */
[----:B------:R-:W3:Y:S01]  /*1ba70*/  LDL.LU R153, [R1+0x58c] ;  /* 0x00058c0001997983 */ /* 0x000ee20000300800 */
[----:B------:R-:W-:Y:S01]  /*1ba80*/  IMAD R5, R187, UR4, RZ ;  /* 0x00000004bb057c24 */ /* 0x000fe2000f8e02ff */
[----:B------:R-:W-:Y:S01]  /*1ba90*/  ULDC.64 UR4, c[0x0][0x220] ;  /* 0x0000880000047ab9 */ /* 0x000fe20000000a00 */
[CC--:B------:R-:W-:Y:S01]  /*1baa0*/  ISETP.LT.AND P1, PT, R2.reuse, R189.reuse, !P0 ;  /* 0x000000bd0200720c */ /* 0x0c0fe20004721270 */
[-C--:B------:R-:W-:Y:S01]  /*1bab0*/  IMAD R7, R2, R4.reuse, RZ ;  /* 0x0000000402077224 */ /* 0x080fe200078e02ff */
[----:B------:R-:W4:Y:S04]  /*1bac0*/  LDL.LU R155, [R1+0x584] ;  /* 0x00058400019b7983 */ /* 0x000f280000300800 */
[----:B------:R-:W1:Y:S01]  /*1bad0*/  LDS.128 R116, [R3+UR7] ;  /* 0x0000000703747984 */ /* 0x000e620008000c00 */
[----:B------:R-:W-:Y:S01]  /*1bae0*/  BAR.SYNC.DEFER_BLOCKING 0x0 ;  /* 0x0000000000007b1d */ /* 0x000fe20000010000 */
[----:B------:R-:W-:Y:S01]  /*1baf0*/  LEA R2, P2, R5, UR4, 0x2 ;  /* 0x0000000405027c11 */ /* 0x000fe2000f8410ff */
[-C--:B------:R-:W-:Y:S01]  /*1bb00*/  IMAD R134, R157, R4.reuse, RZ ;  /* 0x000000049d867224 */ /* 0x080fe200078e02ff */
[----:B------:R-:W-:Y:S01]  /*1bb10*/  ISETP.LT.AND P3, PT, R158, R189, !P0 ;  /* 0x000000bd9e00720c */ /* 0x000fe20004761270 */
[----:B------:R-:W-:-:S02]  /*1bb20*/  IMAD R135, R152, R4, RZ ;  /* 0x0000000498877224 */ /* 0x000fc400078e02ff */
[----:B------:R-:W4:Y:S04]  /*1bb30*/  LDL.LU R154, [R1+0x57c] ;  /* 0x00057c00019a7983 */ /* 0x000f280000300800 */
[----:B------:R-:W-:Y:S01]  /*1bb40*/  STSM.16.M88.4 [R0], R136 ;  /* 0x0000008800007844 */ /* 0x000fe20000000200 */
[----:B------:R-:W-:Y:S01]  /*1bb50*/  ULDC UR4, c[0x0][0x22c] ;  /* 0x00008b0000047ab9 */ /* 0x000fe20000000800 */
[----:B------:R-:W-:Y:S06]  /*1bb60*/  BAR.SYNC.DEFER_BLOCKING 0x0 ;  /* 0x0000000000007b1d */ /* 0x000fec0000010000 */
[----:B------:R-:W1:Y:S02]  /*1bb70*/  LDS.128 R120, [R3+UR7] ;  /* 0x0000000703787984 */ /* 0x000e640008000c00 */
[----:B------:R-:W-:Y:S06]  /*1bb80*/  BAR.SYNC.DEFER_BLOCKING 0x0 ;  /* 0x0000000000007b1d */ /* 0x000fec0000010000 */
[----:B------:R-:W-:Y:S02]  /*1bb90*/  STSM.16.M88.4 [R0], R140 ;  /* 0x0000008c00007844 */ /* 0x000fe40000000200 */
[----:B------:R-:W-:Y:S06]  /*1bba0*/  BAR.SYNC.DEFER_BLOCKING 0x0 ;  /* 0x0000000000007b1d */ /* 0x000fec0000010000 */
[----:B------:R-:W1:Y:S02]  /*1bbb0*/  LDS.128 R124, [R3+UR7] ;  /* 0x00000007037c7984 */ /* 0x000e640008000c00 */
[----:B------:R-:W-:Y:S06]  /*1bbc0*/  BAR.SYNC.DEFER_BLOCKING 0x0 ;  /* 0x0000000000007b1d */ /* 0x000fec0000010000 */
[----:B------:R-:W-:Y:S02]  /*1bbd0*/  STSM.16.M88.4 [R0], R144 ;  /* 0x0000009000007844 */ /* 0x000fe40000000200 */
[----:B------:R-:W-:Y:S06]  /*1bbe0*/  BAR.SYNC.DEFER_BLOCKING 0x0 ;  /* 0x0000000000007b1d */ /* 0x000fec0000010000 */
[----:B------:R-:W1:Y:S02]  /*1bbf0*/  LDS.128 R128, [R3+UR7] ;  /* 0x0000000703807984 */ /* 0x000e640008000c00 */
[----:B------:R-:W-:Y:S01]  /*1bc00*/  BAR.SYNC.DEFER_BLOCKING 0x0 ;  /* 0x0000000000007b1d */ /* 0x000fe20000010000 */
[----:B------:R-:W-:-:S02]  /*1bc10*/  LEA.HI.X.SX32 R5, R5, UR5, 0x2, P2 ;  /* 0x0000000505057c11 */ /* 0x000fc400090f16ff */
[-C--:B------:R-:W-:Y:S02]  /*1bc20*/  LEA R6, P2, R7, R2.reuse, 0x2 ;  /* 0x0000000207067211 */ /* 0x080fe400078410ff */
[----:B------:R-:W-:Y:S01]  /*1bc30*/  LEA R132, P4, R133, R2, 0x2 ;  /* 0x0000000285847211 */ /* 0x000fe200078810ff */
[----:B------:R2:W-:Y:S01]  /*1bc40*/  STSM.16.M88.4 [R0], R148 ;  /* 0x0000009400007844 */ /* 0x0005e20000000200 */
[-C--:B------:R-:W-:Y:S01]  /*1bc50*/  LEA.HI.X.SX32 R7, R7, R5.reuse, 0x2, P2 ;  /* 0x0000000507077211 */ /* 0x080fe200010f16ff */
[----:B------:R-:W-:Y:S01]  /*1bc60*/  BAR.SYNC.DEFER_BLOCKING 0x0 ;  /* 0x0000000000007b1d */ /* 0x000fe20000010000 */
[----:B------:R-:W-:Y:S02]  /*1bc70*/  LEA.HI.X.SX32 R133, R133, R5, 0x2, P4 ;  /* 0x0000000585857211 */ /* 0x000fe400020f16ff */
[-C--:B------:R-:W-:Y:S01]  /*1bc80*/  ISETP.LT.AND P2, PT, R157, R189.reuse, !P0 ;  /* 0x000000bd9d00720c */ /* 0x080fe20004741270 */
[----:B--2---:R-:W-:Y:S02]  /*1bc90*/  IMAD R0, R158, R4, RZ ;  /* 0x000000049e007224 */ /* 0x004fe400078e02ff */
[----:B------:R2:W-:Y:S01]  /*1bca0*/  @P1 STG.E desc[UR16][R6.64], R8 ;  /* 0x0000000806001986 */ /* 0x0005e2000c101910 */
[----:B------:R-:W-:-:S03]  /*1bcb0*/  ISETP.LT.AND P1, PT, R152, R189, !P0 ;  /* 0x000000bd9800720c */ /* 0x000fc60004721270 */
[----:B------:R-:W4:Y:S04]  /*1bcc0*/  LDL.LU R152, [R1+0x578] ;  /* 0x0005780001987983 */ /* 0x000f280000300800 */
[----:B------:R1:W-:Y:S01]  /*1bcd0*/  @P5 STG.E desc[UR16][R132.64], R9 ;  /* 0x0000000984005986 */ /* 0x0003e2000c101910 */
[----:B--2---:R-:W-:-:S03]  /*1bce0*/  LEA R6, P4, R0, R2, 0x2 ;  /* 0x0000000200067211 */ /* 0x004fc600078810ff */
[----:B------:R-:W2:Y:S01]  /*1bcf0*/  LDL.LU R159, [R1+0x574] ;  /* 0x00057400019f7983 */ /* 0x000ea20000300800 */
[----:B------:R-:W-:Y:S02]  /*1bd00*/  LEA R8, P5, R134, R2, 0x2 ;  /* 0x0000000286087211 */ /* 0x000fe400078a10ff */
[-C--:B------:R-:W-:Y:S01]  /*1bd10*/  LEA.HI.X.SX32 R7, R0, R5.reuse, 0x2, P4 ;  /* 0x0000000500077211 */ /* 0x080fe200020f16ff */
[----:B------:R-:W2:Y:S01]  /*1bd20*/  LDL.LU R158, [R1+0x570] ;  /* 0x00057000019e7983 */ /* 0x000ea20000300800 */
[----:B-1----:R-:W-:-:S03]  /*1bd30*/  LEA.HI.X.SX32 R9, R134, R5, 0x2, P5 ;  /* 0x0000000586097211 */ /* 0x002fc600028f16ff */
[----:B------:R-:W-:Y:S04]  /*1bd40*/  @P3 STG.E desc[UR16][R6.64], R10 ;  /* 0x0000000a06003986 */ /* 0x000fe8000c101910 */
[----:B------:R1:W-:Y:S01]  /*1bd50*/  @P2 STG.E desc[UR16][R8.64], R11 ;  /* 0x0000000b08002986 */ /* 0x0003e2000c101910 */
[CC--:B---3--:R-:W-:Y:S01]  /*1bd60*/  ISETP.LT.AND P3, PT, R153.reuse, R189.reuse, !P0 ;  /* 0x000000bd9900720c */ /* 0x0c8fe20004761270 */
[-C--:B-1----:R-:W-:Y:S02]  /*1bd70*/  IMAD R9, R153, R4.reuse, RZ ;  /* 0x0000000499097224 */ /* 0x082fe400078e02ff */
[----:B------:R-:W3:Y:S01]  /*1bd80*/  LDL.LU R153, [R1+0x56c] ;  /* 0x00056c0001997983 */ /* 0x000ee20000300800 */
[C---:B------:R-:W-:Y:S01]  /*1bd90*/  IMAD R0, R156.reuse, R4, RZ ;  /* 0x000000049c007224 */ /* 0x040fe200078e02ff */
[----:B------:R-:W-:-:S02]  /*1bda0*/  ISETP.LT.AND P4, PT, R156, R189, !P0 ;  /* 0x000000bd9c00720c */ /* 0x000fc40004781270 */
[CC--:B------:R-:W-:Y:S01]  /*1bdb0*/  LEA R132, P6, R135.reuse, R2.reuse, 0x2 ;  /* 0x0000000287847211 */ /* 0x0c0fe200078c10ff */
[----:B------:R-:W2:Y:S01]  /*1bdc0*/  LDL.LU R157, [R1+0x568] ;  /* 0x00056800019d7983 */ /* 0x000ea20000300800 */
[C---:B------:R-:W-:Y:S02]  /*1bdd0*/  LEA R6, P5, R0.reuse, R2, 0x2 ;  /* 0x0000000200067211 */ /* 0x040fe400078a10ff */
[-C--:B------:R-:W-:Y:S01]  /*1bde0*/  LEA.HI.X.SX32 R133, R135, R5.reuse, 0x2, P6 ;  /* 0x0000000587857211 */ /* 0x080fe200030f16ff */
[----:B------:R-:W2:Y:S01]  /*1bdf0*/  LDL.LU R156, [R1+0x564] ;  /* 0x00056400019c7983 */ /* 0x000ea20000300800 */
[----:B------:R-:W-:Y:S01]  /*1be00*/  LEA.HI.X.SX32 R7, R0, R5, 0x2, P5 ;  /* 0x0000000500077211 */ /* 0x000fe200028f16ff */
[----:B----4-:R-:W-:Y:S01]  /*1be10*/  IMAD R0, R155, R4, RZ ;  /* 0x000000049b007224 */ /* 0x010fe200078e02ff */
[----:B------:R-:W-:Y:S01]  /*1be20*/  LEA R8, P5, R9, R2, 0x2 ;  /* 0x0000000209087211 */ /* 0x000fe200078a10ff */
[----:B------:R-:W-:Y:S01]  /*1be30*/  @P1 STG.E desc[UR16][R132.64], R12 ;  /* 0x0000000c84001986 */ /* 0x000fe2000c101910 */
[----:B------:R-:W-:-:S03]  /*1be40*/  ISETP.LT.AND P2, PT, R155, R189, !P0 ;  /* 0x000000bd9b00720c */ /* 0x000fc60004741270 */
[----:B------:R1:W-:Y:S01]  /*1be50*/  @P4 STG.E desc[UR16][R6.64], R13 ;  /* 0x0000000d06004986 */ /* 0x0003e2000c101910 */
[----:B------:R-:W-:Y:S01]  /*1be60*/  LEA.HI.X.SX32 R9, R9, R5, 0x2, P5 ;  /* 0x0000000509097211 */ /* 0x000fe200028f16ff */
[C---:B------:R-:W-:Y:S01]  /*1be70*/  IMAD R11, R154.reuse, R4, RZ ;  /* 0x000000049a0b7224 */ /* 0x040fe200078e02ff */
[----:B------:R-:W-:Y:S01]  /*1be80*/  ISETP.LT.AND P1, PT, R154, R189, !P0 ;  /* 0x000000bd9a00720c */ /* 0x000fe20004721270 */
[----:B------:R-:W4:Y:S04]  /*1be90*/  LDL.LU R155, [R1+0x560] ;  /* 0x00056000019b7983 */ /* 0x000f280000300800 */
[----:B------:R-:W4:Y:S01]  /*1bea0*/  LDL.LU R154, [R1+0x55c] ;  /* 0x00055c00019a7983 */ /* 0x000f220000300800 */
[----:B-1----:R-:W-:-:S03]  /*1beb0*/  LEA R6, P4, R0, R2, 0x2 ;  /* 0x0000000200067211 */ /* 0x002fc600078810ff */
[----:B------:R1:W-:Y:S01]  /*1bec0*/  @P3 STG.E desc[UR16][R8.64], R14 ;  /* 0x0000000e08003986 */ /* 0x0003e2000c101910 */
[----:B------:R-:W-:Y:S02]  /*1bed0*/  LEA.HI.X.SX32 R7, R0, R5, 0x2, P4 ;  /* 0x0000000500077211 */ /* 0x000fe400020f16ff */
[----:B------:R-:W-:-:S03]  /*1bee0*/  LEA R10, P6, R11, R2, 0x2 ;  /* 0x000000020b0a7211 */ /* 0x000fc600078c10ff */
[----:B------:R1:W-:Y:S01]  /*1bef0*/  @P2 STG.E desc[UR16][R6.64], R15 ;  /* 0x0000000f06002986 */ /* 0x0003e2000c101910 */
[----:B------:R-:W-:-:S05]  /*1bf00*/  LEA.HI.X.SX32 R11, R11, R5, 0x2, P6 ;  /* 0x000000050b0b7211 */ /* 0x000fca00030f16ff */
[----:B------:R-:W-:Y:S01]  /*1bf10*/  @P1 STG.E desc[UR16][R10.64], R16 ;  /* 0x000000100a001986 */ /* 0x000fe2000c101910 */
[C---:B------:R-:W-:Y:S01]  /*1bf20*/  ISETP.LT.AND P5, PT, R152.reuse, R189, !P0 ;  /* 0x000000bd9800720c */ /* 0x040fe200047a1270 */
[----:B------:R-:W-:Y:S02]  /*1bf30*/  IMAD R0, R152, R4, RZ ;  /* 0x0000000498007224 */ /* 0x000fe400078e02ff */
[----:B------:R-:W4:Y:S04]  /*1bf40*/  LDL.LU R152, [R1+0x558] ;  /* 0x0005580001987983 */ /* 0x000f280000300800 */
[----:B-1----:R-:W4:Y:S01]  /*1bf50*/  LDL.LU R14, [R1+0x66c] ;  /* 0x00066c00010e7983 */ /* 0x002f220000300800 */
[----:B------:R-:W-:-:S04]  /*1bf60*/  LEA R6, P4, R0, R2, 0x2 ;  /* 0x0000000200067211 */ /* 0x000fc800078810ff */
[----:B------:R-:W-:-:S05]  /*1bf70*/  LEA.HI.X.SX32 R7, R0, R5, 0x2, P4 ;  /* 0x0000000500077211 */ /* 0x000fca00020f16ff */
[----:B------:R1:W-:Y:S01]  /*1bf80*/  @P5 STG.E desc[UR16][R6.64], R17 ;  /* 0x0000001106005986 */ /* 0x0003e2000c101910 */
[CC--:B---3--:R-:W-:Y:S01]  /*1bf90*/  ISETP.LT.AND P1, PT, R153.reuse, R189.reuse, !P0 ;  /* 0x000000bd9900720c */ /* 0x0c8fe20004721270 */
[-C--:B------:R-:W-:Y:S02]  /*1bfa0*/  IMAD R13, R153, R4.reuse, RZ ;  /* 0x00000004990d7224 */ /* 0x080fe400078e02ff */
[----:B------:R-:W3:Y:S04]  /*1bfb0*/  LDL.LU R153, [R1+0x668] ;  /* 0x0006680001997983 */ /* 0x000ee80000300800 */
[----:B-1----:R-:W3:Y:S04]  /*1bfc0*/  LDL.LU R17, [R1+0x554] ;  /* 0x0005540001117983 */ /* 0x002ee80000300800 */
[----:B------:R-:W3:Y:S01]  /*1bfd0*/  LDL.LU R15, [R1+0x550] ;  /* 0x00055000010f7983 */ /* 0x000ee20000300800 */
[CC--:B--2---:R-:W-:Y:S01]  /*1bfe0*/  IMAD R12, R159.reuse, R4.reuse, RZ ;  /* 0x000000049f0c7224 */ /* 0x0c4fe200078e02ff */
[-C--:B------:R-:W-:Y:S01]  /*1bff0*/  ISETP.LT.AND P3, PT, R159, R189.reuse, !P0 ;  /* 0x000000bd9f00720c */ /* 0x080fe20004761270 */
[C---:B------:R-:W-:Y:S01]  /*1c000*/  IMAD R0, R158.reuse, R4, RZ ;  /* 0x000000049e007224 */ /* 0x040fe200078e02ff */
[----:B------:R-:W-:Y:S01]  /*1c010*/  ISETP.LT.AND P2, PT, R158, R189, !P0 ;  /* 0x000000bd9e00720c */ /* 0x000fe20004741270 */
[----:B------:R-:W2:Y:S01]  /*1c020*/  LDL.LU R16, [R1+0x54c] ;  /* 0x00054c0001107983 */ /* 0x000ea20000300800 */
[----:B------:R-:W-:-:S02]  /*1c030*/  LEA R8, P4, R12, R2, 0x2 ;  /* 0x000000020c087211 */ /* 0x000fc400078810ff */
[----:B------:R-:W-:Y:S02]  /*1c040*/  LEA R6, P5, R0, R2, 0x2 ;  /* 0x0000000200067211 */ /* 0x000fe400078a10ff */
[-C--:B------:R-:W-:Y:S02]  /*1c050*/  LEA.HI.X.SX32 R9, R12, R5.reuse, 0x2, P4 ;  /* 0x000000050c097211 */ /* 0x080fe400020f16ff */
[----:B------:R-:W-:Y:S01]  /*1c060*/  LEA.HI.X.SX32 R7, R0, R5, 0x2, P5 ;  /* 0x0000000500077211 */ /* 0x000fe200028f16ff */
[CC--:B------:R-:W-:Y:S01]  /*1c070*/  IMAD R0, R157.reuse, R4.reuse, RZ ;  /* 0x000000049d007224 */ /* 0x0c0fe200078e02ff */
[----:B------:R-:W-:Y:S01]  /*1c080*/  ISETP.LT.AND P4, PT, R157, R189, !P0 ;  /* 0x000000bd9d00720c */ /* 0x000fe20004781270 */
[----:B------:R-:W-:Y:S01]  /*1c090*/  IMAD R12, R156, R4, RZ ;  /* 0x000000049c0c7224 */ /* 0x000fe200078e02ff */
[----:B------:R1:W-:Y:S01]  /*1c0a0*/  @P3 STG.E desc[UR16][R8.64], R18 ;  /* 0x0000001208003986 */ /* 0x0003e2000c101910 */
[----:B------:R-:W-:-:S03]  /*1c0b0*/  LEA R10, P6, R13, R2, 0x2 ;  /* 0x000000020d0a7211 */ /* 0x000fc600078c10ff */
[----:B------:R4:W-:Y:S01]  /*1c0c0*/  @P2 STG.E desc[UR16][R6.64], R19 ;  /* 0x0000001306002986 */ /* 0x0009e2000c101910 */
[----:B------:R-:W-:Y:S02]  /*1c0d0*/  LEA.HI.X.SX32 R11, R13, R5, 0x2, P6 ;  /* 0x000000050d0b7211 */ /* 0x000fe400030f16ff */
[-C--:B------:R-:W-:Y:S02]  /*1c0e0*/  ISETP.LT.AND P2, PT, R156, R189.reuse, !P0 ;  /* 0x000000bd9c00720c */ /* 0x080fe40004741270 */
[-C--:B-1----:R-:W-:Y:S02]  /*1c0f0*/  LEA R8, P5, R12, R2.reuse, 0x2 ;  /* 0x000000020c087211 */ /* 0x082fe400078a10ff */
[C---:B----4-:R-:W-:Y:S02]  /*1c100*/  LEA R6, P3, R0.reuse, R2, 0x2 ;  /* 0x0000000200067211 */ /* 0x050fe400078610ff */
[C---:B------:R-:W-:Y:S02]  /*1c110*/  ISETP.LT.AND P6, PT, R155.reuse, R189, !P0 ;  /* 0x000000bd9b00720c */ /* 0x040fe400047c1270 */
[-C--:B------:R-:W-:Y:S01]  /*1c120*/  LEA.HI.X.SX32 R7, R0, R5.reuse, 0x2, P3 ;  /* 0x0000000500077211 */ /* 0x080fe200018f16ff */
[-C--:B------:R-:W-:Y:S01]  /*1c130*/  IMAD R0, R155, R4.reuse, RZ ;  /* 0x000000049b007224 */ /* 0x080fe200078e02ff */
[----:B------:R-:W-:Y:S01]  /*1c140*/  LEA.HI.X.SX32 R9, R12, R5, 0x2, P5 ;  /* 0x000000050c097211 */ /* 0x000fe200028f16ff */
[----:B------:R1:W-:Y:S04]  /*1c150*/  @P1 STG.E desc[UR16][R10.64], R20 ;  /* 0x000000140a001986 */ /* 0x0003e8000c101910 */
[----:B------:R4:W-:Y:S04]  /*1c160*/  @P4 STG.E desc[UR16][R6.64], R21 ;  /* 0x0000001506004986 */ /* 0x0009e8000c101910 */
[----:B------:R4:W-:Y:S01]  /*1c170*/  @P2 STG.E desc[UR16][R8.64], R22 ;  /* 0x0000001608002986 */ /* 0x0009e2000c101910 */
[----:B-1----:R-:W-:Y:S01]  /*1c180*/  IMAD R10, R154, R4, RZ ;  /* 0x000000049a0a7224 */ /* 0x002fe200078e02ff */
[----:B----4-:R-:W-:-:S04]  /*1c190*/  LEA R6, P4, R0, R2, 0x2 ;  /* 0x0000000200067211 */ /* 0x010fc800078810ff */
[----:B------:R-:W-:Y:S02]  /*1c1a0*/  LEA.HI.X.SX32 R7, R0, R5, 0x2, P4 ;  /* 0x0000000500077211 */ /* 0x000fe400020f16ff */
[----:B------:R-:W-:-:S03]  /*1c1b0*/  LEA R8, P2, R10, R2, 0x2 ;  /* 0x000000020a087211 */ /* 0x000fc600078410ff */
[----:B------:R1:W-:Y:S01]  /*1c1c0*/  @P6 STG.E desc[UR16][R6.64], R23 ;  /* 0x0000001706006986 */ /* 0x0003e2000c101910 */
[----:B------:R-:W-:Y:S02]  /*1c1d0*/  LEA.HI.X.SX32 R9, R10, R5, 0x2, P2 ;  /* 0x000000050a097211 */ /* 0x000fe400010f16ff */
[----:B------:R-:W-:Y:S01]  /*1c1e0*/  ISETP.LT.AND P5, PT, R14, UR4, !P0 ;  /* 0x000000040e007c0c */ /* 0x000fe2000c7a1270 */
[----:B------:R-:W-:Y:S01]  /*1c1f0*/  IMAD R0, R152, R4, RZ ;  /* 0x0000000498007224 */ /* 0x000fe200078e02ff */
[----:B------:R-:W4:Y:S01]  /*1c200*/  LDL.LU R14, [R1+0x548] ;  /* 0x00054800010e7983 */ /* 0x000f220000300800 */
[----:B------:R-:W-:-:S03]  /*1c210*/  ULDC UR4, c[0x0][0x22c] ;  /* 0x00008b0000047ab9 */ /* 0x000fc60000000800 */
[----:B------:R-:W4:Y:S01]  /*1c220*/  LDL.LU R11, [R1+0x544] ;  /* 0x00054400010b7983 */ /* 0x000f220000300800 */
[----:B-1----:R-:W-:-:S03]  /*1c230*/  LEA R6, P6, R0, R2, 0x2 ;  /* 0x0000000200067211 */ /* 0x002fc600078c10ff */
[----:B------:R-:W4:Y:S01]  /*1c240*/  LDL.LU R13, [R1+0x540] ;  /* 0x00054000010d7983 */ /* 0x000f220000300800 */
[----:B------:R-:W-:Y:S02]  /*1c250*/  LEA.HI.X.SX32 R7, R0, R5, 0x2, P6 ;  /* 0x0000000500077211 */ /* 0x000fe400030f16ff */
[----:B---3--:R-:W-:Y:S01]  /*1c260*/  ISETP.LT.AND P4, PT, R153, UR4, !P0 ;  /* 0x0000000499007c0c */ /* 0x008fe2000c781270 */
[----:B------:R-:W-:Y:S02]  /*1c270*/  ULDC UR4, c[0x0][0x22c] ;  /* 0x00008b0000047ab9 */ /* 0x000fe40000000800 */
[----:B------:R-:W-:Y:S01]  /*1c280*/  ISETP.LT.AND P2, PT, R17, UR4, !P0 ;  /* 0x0000000411007c0c */ /* 0x000fe2000c741270 */
[----:B------:R-:W-:Y:S02]  /*1c290*/  ULDC UR4, c[0x0][0x22c] ;  /* 0x00008b0000047ab9 */ /* 0x000fe40000000800 */
[C---:B------:R-:W-:Y:S01]  /*1c2a0*/  ISETP.LT.AND P6, PT, R15.reuse, UR4, !P0 ;  /* 0x000000040f007c0c */ /* 0x040fe2000c7c1270 */
[-C--:B------:R-:W-:Y:S01]  /*1c2b0*/  IMAD R0, R15, R4.reuse, RZ ;  /* 0x000000040f007224 */ /* 0x080fe200078e02ff */
[-C--:B------:R-:W-:Y:S01]  /*1c2c0*/  ISETP.LT.AND P1, PT, R154, R189.reuse, !P0 ;  /* 0x000000bd9a00720c */ /* 0x080fe20004721270 */
[----:B------:R-:W3:Y:S01]  /*1c2d0*/  LDL.LU R15, [R1+0x53c] ;  /* 0x00053c00010f7983 */ /* 0x000ee20000300800 */
[----:B------:R-:W-:Y:S01]  /*1c2e0*/  ISETP.LT.AND P3, PT, R152, R189, !P0 ;  /* 0x000000bd9800720c */ /* 0x000fe20004761270 */
[----:B------:R-:W-:Y:S01]  /*1c2f0*/  IMAD R10, R17, R4, RZ ;  /* 0x00000004110a7224 */ /* 0x000fe200078e02ff */
[----:B------:R-:W-:Y:S01]  /*1c300*/  ULDC UR4, c[0x0][0x22c] ;  /* 0x00008b0000047ab9 */ /* 0x000fe20000000800 */
[----:B------:R-:W3:Y:S08]  /*1c310*/  LDL.LU R12, [R1+0x538] ;  /* 0x00053800010c7983 */ /* 0x000ef00000300800 */
[----:B------:R1:W-:Y:S04]  /*1c320*/  @P1 STG.E desc[UR16][R8.64], R24 ;  /* 0x0000001808001986 */ /* 0x0003e8000c101910 */
[----:B------:R2:W-:Y:S01]  /*1c330*/  @P3 STG.E desc[UR16][R6.64], R25 ;  /* 0x0000001906003986 */ /* 0x0005e2000c101910 */
[----:B-1----:R-:W-:-:S02]  /*1c340*/  LEA R8, P1, R10, R2, 0x2 ;  /* 0x000000020a087211 */ /* 0x002fc400078210ff */
[----:B--2---:R-:W-:Y:S02]  /*1c350*/  LEA R6, P3, R0, R2, 0x2 ;  /* 0x0000000200067211 */ /* 0x004fe400078610ff */
[-C--:B------:R-:W-:Y:S01]  /*1c360*/  LEA.HI.X.SX32 R9, R10, R5.reuse, 0x2, P1 ;  /* 0x000000050a097211 */ /* 0x080fe200008f16ff */
[C---:B------:R-:W-:Y:S01]  /*1c370*/  IMAD R10, R16.reuse, R4, RZ ;  /* 0x00000004100a7224 */ /* 0x040fe200078e02ff */
[----:B------:R-:W-:Y:S01]  /*1c380*/  ISETP.LT.AND P1, PT, R16, UR4, !P0 ;  /* 0x0000000410007c0c */ /* 0x000fe2000c721270 */
[----:B------:R-:W-:Y:S01]  /*1c390*/  ULDC UR4, c[0x0][0x22c] ;  /* 0x00008b0000047ab9 */ /* 0x000fe20000000800 */
[----:B------:R-:W-:Y:S01]  /*1c3a0*/  LEA.HI.X.SX32 R7, R0, R5, 0x2, P3 ;  /* 0x0000000500077211 */ /* 0x000fe200018f16ff */
[----:B------:R1:W-:Y:S04]  /*1c3b0*/  @P2 STG.E desc[UR16][R8.64], R26 ;  /* 0x0000001a08002986 */ /* 0x0003e8000c101910 */
[----:B------:R2:W-:Y:S04]  /*1c3c0*/  @P6 STG.E desc[UR16][R6.64], R27 ;  /* 0x0000001b06006986 */ /* 0x0005e8000c101910 */
[----:B------:R-:W3:Y:S01]  /*1c3d0*/  LDS.128 R24, [R3+UR7] ;  /* 0x0000000703187984 */ /* 0x000ee20008000c00 */
[----:B-1----:R-:W-:-:S04]  /*1c3e0*/  LEA R8, P2, R10, R2, 0x2 ;  /* 0x000000020a087211 */ /* 0x002fc800078410ff */
[----:B------:R-:W-:-:S05]  /*1c3f0*/  LEA.HI.X.SX32 R9, R10, R5, 0x2, P2 ;  /* 0x000000050a097211 */ /* 0x000fca00010f16ff */
[----:B------:R1:W-:Y:S01]  /*1c400*/  @P1 STG.E desc[UR16][R8.64], R28 ;  /* 0x0000001c08001986 */ /* 0x0003e2000c101910 */
[C---:B----4-:R-:W-:Y:S01]  /*1c410*/  ISETP.LT.AND P3, PT, R14.reuse, UR4, !P0 ;  /* 0x000000040e007c0c */ /* 0x050fe2000c761270 */
[-C--:B------:R-:W-:Y:S01]  /*1c420*/  IMAD R0, R14, R4.reuse, RZ ;  /* 0x000000040e007224 */ /* 0x080fe200078e02ff */
[----:B------:R-:W-:Y:S01]  /*1c430*/  ULDC UR4, c[0x0][0x22c] ;  /* 0x00008b0000047ab9 */ /* 0x000fe20000000800 */
[----:B------:R-:W4:Y:S01]  /*1c440*/  LDL.LU R14, [R1+0x534] ;  /* 0x00053400010e7983 */ /* 0x000f220000300800 */
[C---:B------:R-:W-:Y:S01]  /*1c450*/  ISETP.LT.AND P2, PT, R11.reuse, UR4, !P0 ;  /* 0x000000040b007c0c */ /* 0x040fe2000c741270 */
[----:B------:R-:W-:Y:S01]  /*1c460*/  IMAD R10, R11, R4, RZ ;  /* 0x000000040b0a7224 */ /* 0x000fe200078e02ff */
[C---:B--2---:R-:W-:Y:S01]  /*1c470*/  LEA R6, P6, R0.reuse, R2, 0x2 ;  /* 0x0000000200067211 */ /* 0x044fe200078c10ff */
[----:B------:R-:W2:Y:S01]  /*1c480*/  LDL.LU R11, [R1+0x530] ;  /* 0x00053000010b7983 */ /* 0x000ea20000300800 */
[----:B------:R-:W-:Y:S02]  /*1c490*/  ULDC UR4, c[0x0][0x22c] ;  /* 0x00008b0000047ab9 */ /* 0x000fe40000000800 */
[----:B------:R-:W-:Y:S01]  /*1c4a0*/  LEA.HI.X.SX32 R7, R0, R5, 0x2, P6 ;  /* 0x0000000500077211 */ /* 0x000fe200030f16ff */
[C---:B------:R-:W-:Y:S01]  /*1c4b0*/  IMAD R0, R13.reuse, R4, RZ ;  /* 0x000000040d007224 */ /* 0x040fe200078e02ff */
[----:B------:R-:W-:Y:S01]  /*1c4c0*/  ISETP.LT.AND P6, PT, R13, UR4, !P0 ;  /* 0x000000040d007c0c */ /* 0x000fe2000c7c1270 */
[----:B------:R-:W-:Y:S01]  /*1c4d0*/  ULDC UR4, c[0x0][0x22c] ;  /* 0x00008b0000047ab9 */ /* 0x000fe20000000800 */
[----:B------:R-:W2:Y:S01]  /*1c4e0*/  LDL.LU R13, [R1+0x52c] ;  /* 0x00052c00010d7983 */ /* 0x000ea20000300800 */
[----:B-1----:R-:W-:-:S03]  /*1c4f0*/  LEA R8, P1, R10, R2, 0x2 ;  /* 0x000000020a087211 */ /* 0x002fc600078210ff */
[----:B------:R1:W-:Y:S01]  /*1c500*/  @P3 STG.E desc[UR16][R6.64], R29 ;  /* 0x0000001d06003986 */ /* 0x0003e2000c101910 */
[----:B------:R-:W-:Y:S02]  /*1c510*/  LEA.HI.X.SX32 R9, R10, R5, 0x2, P1 ;  /* 0x000000050a097211 */ /* 0x000fe400008f16ff */
[----:B-1----:R-:W-:-:S04]  /*1c520*/  LEA R6, P3, R0, R2, 0x2 ;  /* 0x0000000200067211 */ /* 0x002fc800078610ff */
[----:B------:R-:W-:Y:S02]  /*1c530*/  LEA.HI.X.SX32 R7, R0, R5, 0x2, P3 ;  /* 0x0000000500077211 */ /* 0x000fe400018f16ff */
[C---:B---3--:R-:W-:Y:S01]  /*1c540*/  ISETP.LT.AND P1, PT, R15.reuse, UR4, !P0 ;  /* 0x000000040f007c0c */ /* 0x048fe2000c721270 */
[-C--:B------:R-:W-:Y:S01]  /*1c550*/  IMAD R10, R15, R4.reuse, RZ ;  /* 0x000000040f0a7224 */ /* 0x080fe200078e02ff */
[----:B------:R-:W-:Y:S01]  /*1c560*/  ULDC UR4, c[0x0][0x22c] ;  /* 0x00008b0000047ab9 */ /* 0x000fe20000000800 */
[----:B------:R-:W3:Y:S01]  /*1c570*/  LDL.LU R15, [R1+0x528] ;  /* 0x00052800010f7983 */ /* 0x000ee20000300800 */
[C---:B------:R-:W-:Y:S01]  /*1c580*/  ISETP.LT.AND P3, PT, R12.reuse, UR4, !P0 ;  /* 0x000000040c007c0c */ /* 0x040fe2000c761270 */
[----:B------:R-:W-:Y:S01]  /*1c590*/  IMAD R0, R12, R4, RZ ;  /* 0x000000040c007224 */ /* 0x000fe200078e02ff */
[----:B------:R-:W-:Y:S01]  /*1c5a0*/  ULDC UR4, c[0x0][0x22c] ;  /* 0x00008b0000047ab9 */ /* 0x000fe20000000800 */
[----:B------:R-:W3:Y:S04]  /*1c5b0*/  LDL.LU R12, [R1+0x524] ;  /* 0x00052400010c7983 */ /* 0x000ee80000300800 */
[----:B------:R1:W-:Y:S04]  /*1c5c0*/  @P2 STG.E desc[UR16][R8.64], R30 ;  /* 0x0000001e08002986 */ /* 0x0003e8000c101910 */
[----:B------:R1:W-:Y:S02]  /*1c5d0*/  @P6 STG.E desc[UR16][R6.64], R31 ;  /* 0x0000001f06006986 */ /* 0x0003e4000c101910 */
[----:B-1----:R-:W-:-:S04]  /*1c5e0*/  LEA R8, P2, R10, R2, 0x2 ;  /* 0x000000020a087211 */ /* 0x002fc800078410ff */
[----:B------:R-:W-:Y:S02]  /*1c5f0*/  LEA.HI.X.SX32 R9, R10, R5, 0x2, P2 ;  /* 0x000000050a097211 */ /* 0x000fe400010f16ff */
[----:B------:R-:W-:-:S03]  /*1c600*/  LEA R6, P6, R0, R2, 0x2 ;  /* 0x0000000200067211 */ /* 0x000fc600078c10ff */
[----:B------:R1:W-:Y:S01]  /*1c610*/  @P1 STG.E desc[UR16][R8.64], R32 ;  /* 0x0000002008001986 */ /* 0x0003e2000c101910 */
[----:B------:R-:W-:-:S05]  /*1c620*/  LEA.HI.X.SX32 R7, R0, R5, 0x2, P6 ;  /* 0x0000000500077211 */ /* 0x000fca00030f16ff */
[----:B------:R1:W-:Y:S01]  /*1c630*/  @P3 STG.E desc[UR16][R6.64], R33 ;  /* 0x0000002106003986 */ /* 0x0003e2000c101910 */
[C---:B----4-:R-:W-:Y:S01]  /*1c640*/  ISETP.LT.AND P2, PT, R14.reuse, UR4, !P0 ;  /* 0x000000040e007c0c */ /* 0x050fe2000c741270 */
[-C--:B------:R-:W-:Y:S01]  /*1c650*/  IMAD R10, R14, R4.reuse, RZ ;  /* 0x000000040e0a7224 */ /* 0x080fe200078e02ff */
[----:B------:R-:W-:Y:S01]  /*1c660*/  ULDC UR4, c[0x0][0x22c] ;  /* 0x00008b0000047ab9 */ /* 0x000fe20000000800 */
[----:B------:R-:W4:Y:S01]  /*1c670*/  LDL.LU R14, [R1+0x520] ;  /* 0x00052000010e7983 */ /* 0x000f220000300800 */
[C---:B--2---:R-:W-:Y:S01]  /*1c680*/  ISETP.LT.AND P6, PT, R11.reuse, UR4, !P0 ;  /* 0x000000040b007c0c */ /* 0x044fe2000c7c1270 */
[----:B------:R-:W-:Y:S01]  /*1c690*/  IMAD R0, R11, R4, RZ ;  /* 0x000000040b007224 */ /* 0x000fe200078e02ff */
[C---:B-1----:R-:W-:Y:S01]  /*1c6a0*/  LEA R8, P1, R10.reuse, R2, 0x2 ;  /* 0x000000020a087211 */ /* 0x042fe200078210ff */
[----:B------:R-:W2:Y:S01]  /*1c6b0*/  LDL.LU R11, [R1+0x51c] ;  /* 0x00051c00010b7983 */ /* 0x000ea20000300800 */
[----:B------:R-:W-:Y:S02]  /*1c6c0*/  ULDC UR4, c[0x0][0x22c] ;  /* 0x00008b0000047ab9 */ /* 0x000fe40000000800 */
[----:B------:R-:W-:Y:S01]  /*1c6d0*/  LEA.HI.X.SX32 R9, R10, R5, 0x2, P1 ;  /* 0x000000050a097211 */ /* 0x000fe200008f16ff */
[C---:B------:R-:W-:Y:S01]  /*1c6e0*/  IMAD R10, R13.reuse, R4, RZ ;  /* 0x000000040d0a7224 */ /* 0x040fe200078e02ff */
[----:B------:R-:W-:Y:S01]  /*1c6f0*/  ISETP.LT.AND P1, PT, R13, UR4, !P0 ;  /* 0x000000040d007c0c */ /* 0x000fe2000c721270 */
[----:B------:R-:W-:Y:S01]  /*1c700*/  ULDC UR4, c[0x0][0x22c] ;  /* 0x00008b0000047ab9 */ /* 0x000fe20000000800 */
[----:B------:R-:W2:Y:S01]  /*1c710*/  LDL.LU R13, [R1+0x6cc] ;  /* 0x0006cc00010d7983 */ /* 0x000ea20000300800 */
[----:B------:R-:W-:-:S03]  /*1c720*/  LEA R6, P3, R0, R2, 0x2 ;  /* 0x0000000200067211 */ /* 0x000fc600078610ff */
        /* <DEDUP_REMOVED lines=13> */
[----:B------:R1:W-:Y:S04]  /*1c800*/  @P1 STG.E desc[UR16][R8.64], R36 ;  /* 0x0000002408001986 */ /* 0x0003e8000c101910 */
[----:B------:R-:W3:Y:S01]  /*1c810*/  LDL.LU R16, [R1+0x6e4] ;  /* 0x0006e40001107983 */ /* 0x000ee20000300800 */
[----:B-1----:R-:W-:-:S04]  /*1c820*/  LEA R6, P6, R0, R2, 0x2 ;  /* 0x0000000200067211 */ /* 0x002fc800078c10ff */
[----:B------:R-:W-:Y:S02]  /*1c830*/  LEA.HI.X.SX32 R7, R0, R5, 0x2, P6 ;  /* 0x0000000500077211 */ /* 0x000fe400030f16ff */
[----:B------:R-:W-:-:S03]  /*1c840*/  LEA R8, P1, R10, R2, 0x2 ;  /* 0x000000020a087211 */ /* 0x000fc600078210ff */
[----:B------:R1:W-:Y:S01]  /*1c850*/  @P3 STG.E desc[UR16][R6.64], R37 ;  /* 0x0000002506003986 */ /* 0x0003e2000c101910 */
[----:B------:R-:W-:-:S03]  /*1c860*/  LEA.HI.X.SX32 R9, R10, R5, 0x2, P1 ;  /* 0x000000050a097211 */ /* 0x000fc600008f16ff */
[----:B------:R-:W3:Y:S04]  /*1c870*/  LDL.LU R10, [R1+0x6e0] ;  /* 0x0006e000010a7983 */ /* 0x000ee80000300800 */
[----:B------:R1:W-:Y:S01]  /*1c880*/  @P2 STG.E desc[UR16][R8.64], R38 ;  /* 0x0000002608002986 */ /* 0x0003e2000c101910 */
[C---:B----4-:R-:W-:Y:S01]  /*1c890*/  IMAD R0, R14.reuse, R4, RZ ;  /* 0x000000040e007224 */ /* 0x050fe200078e02ff */
[----:B------:R-:W-:Y:S01]  /*1c8a0*/  ISETP.LT.AND P6, PT, R14, UR4, !P0 ;  /* 0x000000040e007c0c */ /* 0x000fe2000c7c1270 */
[----:B------:R-:W-:Y:S01]  /*1c8b0*/  ULDC UR4, c[0x0][0x22c] ;  /* 0x00008b0000047ab9 */ /* 0x000fe20000000800 */
[----:B------:R-:W4:Y:S01]  /*1c8c0*/  LDL.LU R14, [R1+0x6f0] ;  /* 0x0006f000010e7983 */ /* 0x000f220000300800 */
[C---:B--2---:R-:W-:Y:S02]  /*1c8d0*/  ISETP.LT.AND P1, PT, R11.reuse, UR4, !P0 ;  /* 0x000000040b007c0c */ /* 0x044fe4000c721270 */
[----:B-1----:R-:W-:Y:S01]  /*1c8e0*/  LEA R6, P3, R0, R2, 0x2 ;  /* 0x0000000200067211 */ /* 0x002fe200078610ff */
[----:B------:R-:W-:Y:S01]  /*1c8f0*/  IMAD R11, R11, R4, RZ ;  /* 0x000000040b0b7224 */ /* 0x000fe200078e02ff */
[----:B------:R-:W-:-:S02]  /*1c900*/  ULDC UR4, c[0x0][0x22c] ;  /* 0x00008b0000047ab9 */ /* 0x000fc40000000800 */
[-C--:B------:R-:W-:Y:S02]  /*1c910*/  LEA.HI.X.SX32 R7, R0, R5.reuse, 0x2, P3 ;  /* 0x0000000500077211 */ /* 0x080fe400018f16ff */
[----:B------:R-:W-:Y:S01]  /*1c920*/  ISETP.LT.AND P3, PT, R13, UR4, !P0 ;  /* 0x000000040d007c0c */ /* 0x000fe2000c761270 */
[----:B------:R-:W-:Y:S01]  /*1c930*/  IMAD R13, R4, 0x2, R11 ;  /* 0x00000002040d7824 */ /* 0x000fe200078e020b */
[CC--:B------:R-:W-:Y:S01]  /*1c940*/  LEA R8, P2, R11.reuse, R2.reuse, 0x2 ;  /* 0x000000020b087211 */ /* 0x0c0fe200078410ff */
[----:B------:R1:W-:Y:S01]  /*1c950*/  @P6 STG.E desc[UR16][R6.64], R39 ;  /* 0x0000002706006986 */ /* 0x0003e2000c101910 */
[----:B------:R-:W-:Y:S02]  /*1c960*/  ULDC UR4, c[0x0][0x22c] ;  /* 0x00008b0000047ab9 */ /* 0x000fe40000000800 */
[----:B------:R-:W-:Y:S02]  /*1c970*/  LEA.HI.X.SX32 R9, R11, R5, 0x2, P2 ;  /* 0x000000050b097211 */ /* 0x000fe400010f16ff */
[----:B-1----:R-:W-:-:S04]  /*1c980*/  LEA R6, P6, R13, R2, 0x2 ;  /* 0x000000020d067211 */ /* 0x002fc800078c10ff */
[----:B------:R-:W-:Y:S02]  /*1c990*/  LEA.HI.X.SX32 R7, R13, R5, 0x2, P6 ;  /* 0x000000050d077211 */ /* 0x000fe400030f16ff */
[----:B---3--:R-:W-:Y:S01]  /*1c9a0*/  ISETP.LT.AND P2, PT, R15, UR4, !P0 ;  /* 0x000000040f007c0c */ /* 0x008fe2000c741270 */
[----:B------:R-:W-:Y:S01]  /*1c9b0*/  ULDC UR4, c[0x0][0x22c] ;  /* 0x00008b0000047ab9 */ /* 0x000fe20000000800 */
[----:B------:R-:W2:Y:S01]  /*1c9c0*/  LDL.LU R15, [R1+0x6ec] ;  /* 0x0006ec00010f7983 */ /* 0x000ea20000300800 */
[----:B------:R-:W-:Y:S01]  /*1c9d0*/  ISETP.LT.AND P6, PT, R12, UR4, !P0 ;  /* 0x000000040c007c0c */ /* 0x000fe2000c7c1270 */
[----:B------:R-:W-:Y:S02]  /*1c9e0*/  IMAD R11, R4, 0x2, R13 ;  /* 0x00000002040b7824 */ /* 0x000fe400078e020d */
[----:B------:R-:W3:Y:S01]  /*1c9f0*/  LDL.LU R12, [R1+0x6fc] ;  /* 0x0006fc00010c7983 */ /* 0x000ee20000300800 */
[----:B------:R-:W-:-:S03]  /*1ca00*/  ULDC UR4, c[0x0][0x22c] ;  /* 0x00008b0000047ab9 */ /* 0x000fc60000000800 */
[----:B------:R-:W3:Y:S01]  /*1ca10*/  LDL.LU R0, [R1+0x6f8] ;  /* 0x0006f80001007983 */ /* 0x000ee20000300800 */
[----:B------:R-:W-:-:S03]  /*1ca20*/  IMAD R13, R4, 0x2, R11 ;  /* 0x00000002040d7824 */ /* 0x000fc600078e020b */
[----:B------:R1:W-:Y:S04]  /*1ca30*/  @P1 STG.E desc[UR16][R8.64], R40 ;  /* 0x0000002808001986 */ /* 0x0003e8000c101910 */
[----:B------:R1:W-:Y:S02]  /*1ca40*/  @P5 STG.E desc[UR16][R6.64], R41 ;  /* 0x0000002906005986 */ /* 0x0003e4000c101910 */
[-C--:B-1----:R-:W-:Y:S02]  /*1ca50*/  LEA R8, P1, R11, R2.reuse, 0x2 ;  /* 0x000000020b087211 */ /* 0x082fe400078210ff */
[-C--:B------:R-:W-:Y:S02]  /*1ca60*/  LEA R6, P5, R13, R2.reuse, 0x2 ;  /* 0x000000020d067211 */ /* 0x080fe400078a10ff */
[-C--:B------:R-:W-:Y:S01]  /*1ca70*/  LEA.HI.X.SX32 R9, R11, R5.reuse, 0x2, P1 ;  /* 0x000000050b097211 */ /* 0x080fe200008f16ff */
[----:B------:R-:W-:Y:S01]  /*1ca80*/  IMAD R11, R4, 0x2, R13 ;  /* 0x00000002040b7824 */ /* 0x000fe200078e020d */
[----:B------:R-:W-:Y:S01]  /*1ca90*/  ISETP.LT.AND P1, PT, R16, UR4, !P0 ;  /* 0x0000000410007c0c */ /* 0x000fe2000c721270 */
[----:B------:R-:W-:Y:S01]  /*1caa0*/  ULDC UR4, c[0x0][0x22c] ;  /* 0x00008b0000047ab9 */ /* 0x000fe20000000800 */
[----:B------:R-:W-:Y:S01]  /*1cab0*/  LEA.HI.X.SX32 R7, R13, R5, 0x2, P5 ;  /* 0x000000050d077211 */ /* 0x000fe200028f16ff */
[----:B------:R1:W-:Y:S01]  /*1cac0*/  @P4 STG.E desc[UR16][R8.64], R42 ;  /* 0x0000002a08004986 */ /* 0x0003e2000c101910 */
[----:B------:R-:W-:Y:S01]  /*1cad0*/  IMAD R13, R4, 0x2, R11 ;  /* 0x00000002040d7824 */ /* 0x000fe200078e020b */
[----:B------:R-:W-:Y:S01]  /*1cae0*/  ISETP.LT.AND P5, PT, R10, UR4, !P0 ;  /* 0x000000040a007c0c */ /* 0x000fe2000c7a1270 */
[----:B------:R-:W-:Y:S01]  /*1caf0*/  ULDC UR4, c[0x0][0x22c] ;  /* 0x00008b0000047ab9 */ /* 0x000fe20000000800 */
[----:B------:R-:W3:Y:S04]  /*1cb00*/  LDL.LU R10, [R1+0x708] ;  /* 0x00070800010a7983 */ /* 0x000ee80000300800 */
[----:B------:R1:W-:Y:S02]  /*1cb10*/  @P3 STG.E desc[UR16][R6.64], R43 ;  /* 0x0000002b06003986 */ /* 0x0003e4000c101910 */
[----:B-1----:R-:W-:-:S04]  /*1cb20*/  LEA R8, P4, R11, R2, 0x2 ;  /* 0x000000020b087211 */ /* 0x002fc800078810ff */
[----:B------:R-:W-:Y:S01]  /*1cb30*/  LEA.HI.X.SX32 R9, R11, R5, 0x2, P4 ;  /* 0x000000050b097211 */ /* 0x000fe200020f16ff */
[----:B------:R-:W-:Y:S01]  /*1cb40*/  IMAD R11, R4, 0x2, R13 ;  /* 0x00000002040b7824 */ /* 0x000fe200078e020d */
[----:B------:R-:W-:-:S03]  /*1cb50*/  LEA R6, P3, R13, R2, 0x2 ;  /* 0x000000020d067211 */ /* 0x000fc600078610ff */
[----:B------:R1:W-:Y:S01]  /*1cb60*/  @P2 STG.E desc[UR16][R8.64], R44 ;  /* 0x0000002c08002986 */ /* 0x0003e2000c101910 */
[----:B------:R-:W-:Y:S01]  /*1cb70*/  LEA.HI.X.SX32 R7, R13, R5, 0x2, P3 ;  /* 0x000000050d077211 */ /* 0x000fe200018f16ff */
[----:B------:R-:W-:-:S04]  /*1cb80*/  IMAD R13, R4, 0x2, R11 ;  /* 0x00000002040d7824 */ /* 0x000fc800078e020b */
[----:B------:R4:W-:Y:S01]  /*1cb90*/  @P6 STG.E desc[UR16][R6.64], R45 ;  /* 0x0000002d06006986 */ /* 0x0009e2000c101910 */
[----:B-1----:R-:W-:-:S04]  /*1cba0*/  LEA R8, P2, R11, R2, 0x2 ;  /* 0x000000020b087211 */ /* 0x002fc800078410ff */
[----:B------:R-:W-:Y:S02]  /*1cbb0*/  LEA.HI.X.SX32 R9, R11, R5, 0x2, P2 ;  /* 0x000000050b097211 */ /* 0x000fe400010f16ff */
[----:B----4-:R-:W-:-:S04]  /*1cbc0*/  LEA R6, P6, R13, R2, 0x2 ;  /* 0x000000020d067211 */ /* 0x010fc800078c10ff */
[----:B------:R-:W-:Y:S02]  /*1cbd0*/  LEA.HI.X.SX32 R7, R13, R5, 0x2, P6 ;  /* 0x000000050d077211 */ /* 0x000fe400030f16ff */
[----:B------:R-:W-:Y:S01]  /*1cbe0*/  ISETP.LT.AND P4, PT, R14, UR4, !P0 ;  /* 0x000000040e007c0c */ /* 0x000fe2000c781270 */
[----:B------:R-:W-:Y:S01]  /*1cbf0*/  ULDC UR4, c[0x0][0x22c] ;  /* 0x00008b0000047ab9 */ /* 0x000fe20000000800 */
[----:B------:R-:W4:Y:S01]  /*1cc00*/  LDL.LU R14, [R1+0x704] ;  /* 0x00070400010e7983 */ /* 0x000f220000300800 */
[----:B--2---:R-:W-:Y:S01]  /*1cc10*/  ISETP.LT.AND P3, PT, R15, UR4, !P0 ;  /* 0x000000040f007c0c */ /* 0x004fe2000c761270 */
[----:B------:R-:W-:Y:S02]  /*1cc20*/  ULDC UR4, c[0x0][0x22c] ;  /* 0x00008b0000047ab9 */ /* 0x000fe40000000800 */
[----:B------:R-:W2:Y:S01]  /*1cc30*/  LDL.LU R15, [R1+0x764] ;  /* 0x00076400010f7983 */ /* 0x000ea20000300800 */
[----:B---3--:R-:W-:Y:S01]  /*1cc40*/  ISETP.LT.AND P2, PT, R12, UR4, !P0 ;  /* 0x000000040c007c0c */ /* 0x008fe2000c741270 */
[----:B------:R-:W-:-:S02]  /*1cc50*/  ULDC UR4, c[0x0][0x22c] ;  /* 0x00008b0000047ab9 */ /* 0x000fc40000000800 */
[----:B------:R-:W3:Y:S01]  /*1cc60*/  LDL.LU R12, [R1+0x760] ;  /* 0x00076000010c7983 */ /* 0x000ee20000300800 */
[----:B------:R-:W-:Y:S01]  /*1cc70*/  ISETP.LT.AND P6, PT, R0, UR4, !P0 ;  /* 0x0000000400007c0c */ /* 0x000fe2000c7c1270 */
[----:B------:R-:W-:Y:S02]  /*1cc80*/  IMAD R11, R4, 0x2, R13 ;  /* 0x00000002040b7824 */ /* 0x000fe400078e020d */
[----:B------:R-:W3:Y:S01]  /*1cc90*/  LDL.LU R0, [R1+0x76c] ;  /* 0x00076c0001007983 */ /* 0x000ee20000300800 */
[----:B------:R-:W-:-:S03]  /*1cca0*/  ULDC UR4, c[0x0][0x22c] ;  /* 0x00008b0000047ab9 */ /* 0x000fc60000000800 */
[----:B------:R1:W-:Y:S01]  /*1ccb0*/  @P1 STG.E desc[UR16][R8.64], R46 ;  /* 0x0000002e08001986 */ /* 0x0003e2000c101910 */
[----:B------:R-:W-:-:S03]  /*1ccc0*/  IMAD R13, R4, 0x2, R11 ;  /* 0x00000002040d7824 */ /* 0x000fc600078e020b */
[----:B------:R1:W-:Y:S02]  /*1ccd0*/  @P5 STG.E desc[UR16][R6.64], R47 ;  /* 0x0000002f06005986 */ /* 0x0003e4000c101910 */
[----:B-1----:R-:W-:-:S04]  /*1cce0*/  LEA R8, P1, R11, R2, 0x2 ;  /* 0x000000020b087211 */ /* 0x002fc800078210ff */
[----:B------:R-:W-:Y:S01]  /*1ccf0*/  LEA.HI.X.SX32 R9, R11, R5, 0x2, P1 ;  /* 0x000000050b097211 */ /* 0x000fe200008f16ff */
[----:B------:R-:W-:Y:S01]  /*1cd00*/  IMAD R11, R4, 0x2, R13 ;  /* 0x00000002040b7824 */ /* 0x000fe200078e020d */
[----:B------:R-:W-:-:S03]  /*1cd10*/  LEA R6, P5, R13, R2, 0x2 ;  /* 0x000000020d067211 */ /* 0x000fc600078a10ff */
[----:B------:R1:W-:Y:S01]  /*1cd20*/  @P4 STG.E desc[UR16][R8.64], R48 ;  /* 0x0000003008004986 */ /* 0x0003e2000c101910 */
[----:B------:R-:W-:Y:S01]  /*1cd30*/  ISETP.LT.AND P1, PT, R10, UR4, !P0 ;  /* 0x000000040a007c0c */ /* 0x000fe2000c721270 */
[----:B------:R-:W-:Y:S02]  /*1cd40*/  ULDC UR4, c[0x0][0x22c] ;  /* 0x00008b0000047ab9 */ /* 0x000fe40000000800 */
[----:B------:R-:W3:Y:S01]  /*1cd50*/  LDL.LU R10, [R1+0x768] ;  /* 0x00076800010a7983 */ /* 0x000ee20000300800 */
[----:B------:R-:W-:Y:S01]  /*1cd60*/  LEA.HI.X.SX32 R7, R13, R5, 0x2, P5 ;  /* 0x000000050d077211 */ /* 0x000fe200028f16ff */
[----:B------:R-:W-:Y:S01]  /*1cd70*/  IMAD R13, R4, 0x2, R11 ;  /* 0x00000002040d7824 */ /* 0x000fe200078e020b */
[----:B-1----:R-:W-:-:S03]  /*1cd80*/  LEA R8, P4, R11, R2, 0x2 ;  /* 0x000000020b087211 */ /* 0x002fc600078810ff */
[----:B------:R1:W-:Y:S01]  /*1cd90*/  @P3 STG.E desc[UR16][R6.64], R49 ;  /* 0x0000003106003986 */ /* 0x0003e2000c101910 */
[----:B------:R-:W-:Y:S01]  /*1cda0*/  LEA.HI.X.SX32 R9, R11, R5, 0x2, P4 ;  /* 0x000000050b097211 */ /* 0x000fe200020f16ff */
[----:B------:R-:W-:-:S04]  /*1cdb0*/  IMAD R11, R4, 0x2, R13 ;  /* 0x00000002040b7824 */ /* 0x000fc800078e020d */
[----:B------:R1:W-:Y:S02]  /*1cdc0*/  @P2 STG.E desc[UR16][R8.64], R50 ;  /* 0x0000003208002986 */ /* 0x0003e4000c101910 */
[----:B-1----:R-:W-:-:S04]  /*1cdd0*/  LEA R6, P3, R13, R2, 0x2 ;  /* 0x000000020d067211 */ /* 0x002fc800078610ff */
[----:B------:R-:W-:Y:S02]  /*1cde0*/  LEA.HI.X.SX32 R7, R13, R5, 0x2, P3 ;  /* 0x000000050d077211 */ /* 0x000fe400018f16ff */
[----:B------:R-:W-:-:S04]  /*1cdf0*/  LEA R8, P2, R11, R2, 0x2 ;  /* 0x000000020b087211 */ /* 0x000fc800078410ff */
[----:B------:R-:W-:Y:S02]  /*1ce00*/  LEA.HI.X.SX32 R9, R11, R5, 0x2, P2 ;  /* 0x000000050b097211 */ /* 0x000fe400010f16ff */
[----:B----4-:R-:W-:Y:S01]  /*1ce10*/  ISETP.LT.AND P5, PT, R14, UR4, !P0 ;  /* 0x000000040e007c0c */ /* 0x010fe2000c7a1270 */
[----:B------:R-:W-:Y:S01]  /*1ce20*/  ULDC UR4, c[0x0][0x22c] ;  /* 0x00008b0000047ab9 */ /* 0x000fe20000000800 */
[----:B------:R-:W4:Y:S04]  /*1ce30*/  LDL.LU R14, [R1+0x75c] ;  /* 0x00075c00010e7983 */ /* 0x000f280000300800 */
[----:B------:R-:W4:Y:S04]  /*1ce40*/  LDL.LU R18, [R1+0x700] ;  /* 0x0007000001127983 */ /* 0x000f280000300800 */
[----:B------:R-:W4:Y:S01]  /*1ce50*/  LDL.LU R17, [R1+0x6f4] ;  /* 0x0006f40001117983 */ /* 0x000f220000300800 */
[----:B--2---:R-:W-:Y:S01]  /*1ce60*/  ISETP.LT.AND P4, PT, R15, UR4, !P0 ;  /* 0x000000040f007c0c */ /* 0x004fe2000c781270 */
[----:B------:R-:W-:-:S02]  /*1ce70*/  ULDC UR4, c[0x0][0x22c] ;  /* 0x00008b0000047ab9 */ /* 0x000fc40000000800 */
[----:B---3--:R-:W-:Y:S01]  /*1ce80*/  ISETP.LT.AND P3, PT, R12, UR4, !P0 ;  /* 0x000000040c007c0c */ /* 0x008fe2000c761270 */
[----:B------:R-:W-:Y:S02]  /*1ce90*/  ULDC UR4, c[0x0][0x22c] ;  /* 0x00008b0000047ab9 */ /* 0x000fe40000000800 */
[----:B------:R-:W-:Y:S01]  /*1cea0*/  ISETP.LT.AND P2, PT, R0, UR4, !P0 ;  /* 0x0000000400007c0c */ /* 0x000fe2000c741270 */
[----:B------:R-:W-:Y:S01]  /*1ceb0*/  IMAD R13, R4, 0x2, R11 ;  /* 0x00000002040d7824 */ /* 0x000fe200078e020b */
[----:B------:R-:W2:Y:S01]  /*1cec0*/  LDL.LU R0, [R1+0x6e8] ;  /* 0x0006e80001007983 */ /* 0x000ea20000300800 */
[----:B------:R-:W-:-:S03]  /*1ced0*/  ULDC UR4, c[0x0][0x22c] ;  /* 0x00008b0000047ab9 */ /* 0x000fc60000000800 */
[----:B------:R1:W-:Y:S01]  /*1cee0*/  @P6 STG.E desc[UR16][R6.64], R51 ;  /* 0x0000003306006986 */ /* 0x0003e2000c101910 */
[----:B------:R-:W-:-:S03]  /*1cef0*/  IMAD R11, R4, 0x2, R13 ;  /* 0x00000002040b7824 */ /* 0x000fc600078e020d */
[----:B------:R3:W-:Y:S04]  /*1cf00*/  @P1 STG.E desc[UR16][R8.64], R52 ;  /* 0x0000003408001986 */ /* 0x0007e8000c101910 */
[----:B------:R-:W2:Y:S01]  /*1cf10*/  LDL.LU R16, [R1+0x6dc] ;  /* 0x0006dc0001107983 */ /* 0x000ea20000300800 */
[----:B-1----:R-:W-:-:S04]  /*1cf20*/  LEA R6, P6, R13, R2, 0x2 ;  /* 0x000000020d067211 */ /* 0x002fc800078c10ff */
[----:B------:R-:W-:Y:S01]  /*1cf30*/  LEA.HI.X.SX32 R7, R13, R5, 0x2, P6 ;  /* 0x000000050d077211 */ /* 0x000fe200030f16ff */
[----:B------:R-:W-:-:S04]  /*1cf40*/  IMAD R13, R4, 0x2, R11 ;  /* 0x00000002040d7824 */ /* 0x000fc800078e020b */
[----:B------:R1:W-:Y:S01]  /*1cf50*/  @P5 STG.E desc[UR16][R6.64], R53 ;  /* 0x0000003506005986 */ /* 0x0003e2000c101910 */
[----:B------:R-:W-:Y:S01]  /*1cf60*/  ISETP.LT.AND P6, PT, R10, UR4, !P0 ;  /* 0x000000040a007c0c */ /* 0x000fe2000c7c1270 */
[C---:B------:R-:W-:Y:S01]  /*1cf70*/  IMAD R15, R4.reuse, 0x2, R13 ;  /* 0x00000002040f7824 */ /* 0x040fe200078e020d */
[-C--:B------:R-:W-:Y:S01]  /*1cf80*/  LEA R10, P1, R11, R2.reuse, 0x2 ;  /* 0x000000020b0a7211 */ /* 0x080fe200078210ff */
[----:B------:R-:W-:Y:S01]  /*1cf90*/  ULDC UR4, c[0x0][0x22c] ;  /* 0x00008b0000047ab9 */ /* 0x000fe20000000800 */
[----:B------:R-:W-:Y:S02]  /*1cfa0*/  LEA R12, P5, R13, R2, 0x2 ;  /* 0x000000020d0c7211 */ /* 0x000fe400078a10ff */
[-C--:B------:R-:W-:Y:S01]  /*1cfb0*/  LEA.HI.X.SX32 R11, R11, R5.reuse, 0x2, P1 ;  /* 0x000000050b0b7211 */ /* 0x080fe200008f16ff */
[----:B---3--:R-:W-:Y:S01]  /*1cfc0*/  IMAD R9, R4, 0x2, R15 ;  /* 0x0000000204097824 */ /* 0x008fe200078e020f */
[----:B------:R-:W-:-:S03]  /*1cfd0*/  LEA.HI.X.SX32 R13, R13, R5, 0x2, P5 ;  /* 0x000000050d0d7211 */ /* 0x000fc600028f16ff */
[----:B------:R3:W-:Y:S01]  /*1cfe0*/  @P4 STG.E desc[UR16][R10.64], R54 ;  /* 0x000000360a004986 */ /* 0x0007e2000c101910 */
[----:B-1----:R-:W-:-:S03]  /*1cff0*/  LEA R6, P4, R15, R2, 0x2 ;  /* 0x000000020f067211 */ /* 0x002fc600078810ff */
[----:B------:R1:W-:Y:S01]  /*1d000*/  @P3 STG.E desc[UR16][R12.64], R55 ;  /* 0x000000370c003986 */ /* 0x0003e2000c101910 */
[----:B------:R-:W-:Y:S02]  /*1d010*/  LEA R8, P3, R9, R2, 0x2 ;  /* 0x0000000209087211 */ /* 0x000fe400078610ff */
[-C--:B------:R-:W-:Y:S01]  /*1d020*/  LEA.HI.X.SX32 R7, R15, R5.reuse, 0x2, P4 ;  /* 0x000000050f077211 */ /* 0x080fe200020f16ff */
[----:B------:R-:W-:Y:S01]  /*1d030*/  IMAD R15, R4, 0x2, R9 ;  /* 0x00000002040f7824 */ /* 0x000fe200078e0209 */
[----:B------:R-:W-:Y:S02]  /*1d040*/  LEA.HI.X.SX32 R9, R9, R5, 0x2, P3 ;  /* 0x0000000509097211 */ /* 0x000fe400018f16ff */
[----:B----4-:R-:W-:Y:S01]  /*1d050*/  ISETP.LT.AND P1, PT, R14, UR4, !P0 ;  /* 0x000000040e007c0c */ /* 0x010fe2000c721270 */
[----:B------:R-:W-:Y:S01]  /*1d060*/  ULDC UR4, c[0x0][0x22c] ;  /* 0x00008b0000047ab9 */ /* 0x000fe20000000800 */
[----:B------:R-:W4:Y:S01]  /*1d070*/  LDL.LU R14, [R1+0x6d0] ;  /* 0x0006d000010e7983 */ /* 0x000f220000300800 */
[----:B------:R-:W-:Y:S01]  /*1d080*/  ISETP.LT.AND P5, PT, R18, UR4, !P0 ;  /* 0x0000000412007c0c */ /* 0x000fe2000c7a1270 */
[----:B------:R-:W-:-:S02]  /*1d090*/  ULDC UR4, c[0x0][0x22c] ;  /* 0x00008b0000047ab9 */ /* 0x000fc40000000800 */
[----:B------:R-:W4:Y:S01]  /*1d0a0*/  LDL.LU R19, [R1+0x6c8] ;  /* 0x0006c80001137983 */ /* 0x000f220000300800 */
[----:B------:R-:W-:Y:S01]  /*1d0b0*/  ISETP.LT.AND P4, PT, R17, UR4, !P0 ;  /* 0x0000000411007c0c */ /* 0x000fe2000c781270 */
[----:B------:R-:W-:Y:S02]  /*1d0c0*/  ULDC UR4, c[0x0][0x22c] ;  /* 0x00008b0000047ab9 */ /* 0x000fe40000000800 */
[----:B------:R-:W4:Y:S01]  /*1d0d0*/  LDL.LU R18, [R1+0x6c4] ;  /* 0x0006c40001127983 */ /* 0x000f220000300800 */
[----:B--2---:R-:W-:-:S03]  /*1d0e0*/  ISETP.LT.AND P3, PT, R0, UR4, !P0 ;  /* 0x0000000400007c0c */ /* 0x004fc6000c761270 */
[----:B------:R2:W-:Y:S04]  /*1d0f0*/  @P2 STG.E desc[UR16][R6.64], R56 ;  /* 0x0000003806002986 */ /* 0x0005e8000c101910 */
[----:B------:R-:W4:Y:S01]  /*1d100*/  LDL.LU R0, [R1+0x6c0] ;  /* 0x0006c00001007983 */ /* 0x000f220000300800 */
[CC--:B---3--:R-:W-:Y:S01]  /*1d110*/  LEA R10, P2, R15.reuse, R2.reuse, 0x2 ;  /* 0x000000020f0a7211 */ /* 0x0c8fe200078410ff */
[C---:B------:R-:W-:Y:S01]  /*1d120*/  IMAD R17, R4.reuse, 0x2, R15 ;  /* 0x0000000204117824 */ /* 0x040fe200078e020f */
[----:B------:R-:W-:Y:S01]  /*1d130*/  ULDC UR4, c[0x0][0x22c] ;  /* 0x00008b0000047ab9 */ /* 0x000fe20000000800 */
[----:B------:R3:W-:Y:S01]  /*1d140*/  @P6 STG.E desc[UR16][R8.64], R57 ;  /* 0x0000003908006986 */ /* 0x0007e2000c101910 */
[----:B------:R-:W-:Y:S01]  /*1d150*/  LEA.HI.X.SX32 R11, R15, R5, 0x2, P2 ;  /* 0x000000050f0b7211 */ /* 0x000fe200010f16ff */
[----:B------:R-:W-:Y:S01]  /*1d160*/  IMAD R15, R4, 0x2, R17 ;  /* 0x00000002040f7824 */ /* 0x000fe200078e0211 */
[----:B-1----:R-:W-:-:S03]  /*1d170*/  LEA R12, P6, R17, R2, 0x2 ;  /* 0x00000002110c7211 */ /* 0x002fc600078c10ff */
[----:B------:R1:W-:Y:S01]  /*1d180*/  @P1 STG.E desc[UR16][R10.64], R58 ;  /* 0x0000003a0a001986 */ /* 0x0003e2000c101910 */
[-C--:B------:R-:W-:Y:S01]  /*1d190*/  LEA.HI.X.SX32 R13, R17, R5.reuse, 0x2, P6 ;  /* 0x00000005110d7211 */ /* 0x080fe200030f16ff */
[----:B------:R-:W-:Y:S01]  /*1d1a0*/  IMAD R17, R4, 0x2, R15 ;  /* 0x0000000204117824 */ /* 0x000fe200078e020f */
[CC--:B--2---:R-:W-:Y:S02]  /*1d1b0*/  LEA R6, P1, R15.reuse, R2.reuse, 0x2 ;  /* 0x000000020f067211 */ /* 0x0c4fe400078210ff */
[----:B------:R-:W-:Y:S01]  /*1d1c0*/  ISETP.LT.AND P2, PT, R16, UR4, !P0 ;  /* 0x0000000410007c0c */ /* 0x000fe2000c741270 */
[----:B------:R-:W-:Y:S01]  /*1d1d0*/  ULDC UR4, c[0x0][0x22c] ;  /* 0x00008b0000047ab9 */ /* 0x000fe20000000800 */
[----:B------:R-:W2:Y:S01]  /*1d1e0*/  LDL.LU R16, [R1+0x6bc] ;  /* 0x0006bc0001107983 */ /* 0x000ea20000300800 */
[----:B------:R-:W-:Y:S01]  /*1d1f0*/  LEA.HI.X.SX32 R7, R15, R5, 0x2, P1 ;  /* 0x000000050f077211 */ /* 0x000fe200008f16ff */
[----:B------:R-:W-:Y:S02]  /*1d200*/  IMAD R15, R4, 0x2, R17 ;  /* 0x00000002040f7824 */ /* 0x000fe400078e0211 */
[----:B------:R4:W-:Y:S01]  /*1d210*/  @P5 STG.E desc[UR16][R12.64], R59 ;  /* 0x0000003b0c005986 */ /* 0x0009e2000c101910 */
[----:B---3--:R-:W-:-:S03]  /*1d220*/  LEA R8, P5, R17, R2, 0x2 ;  /* 0x0000000211087211 */ /* 0x008fc600078a10ff */
[----:B------:R3:W-:Y:S01]  /*1d230*/  @P4 STG.E desc[UR16][R6.64], R60 ;  /* 0x0000003c06004986 */ /* 0x0007e2000c101910 */
[----:B-1----:R-:W-:Y:S02]  /*1d240*/  LEA R10, P4, R15, R2, 0x2 ;  /* 0x000000020f0a7211 */ /* 0x002fe400078810ff */
[-C--:B------:R-:W-:Y:S02]  /*1d250*/  LEA.HI.X.SX32 R9, R17, R5.reuse, 0x2, P5 ;  /* 0x0000000511097211 */ /* 0x080fe400028f16ff */
        /* <DEDUP_REMOVED lines=10> */
[----:B------:R-:W-:Y:S01]  /*1d300*/  ISETP.LT.AND P4, PT, R0, UR4, !P0 ;  /* 0x0000000400007c0c */ /* 0x000fe2000c781270 */
[----:B------:R-:W-:Y:S02]  /*1d310*/  IMAD R17, R4, 0x2, R15 ;  /* 0x0000000204117824 */ /* 0x000fe400078e020f */
[----:B------:R-:W4:Y:S01]  /*1d320*/  LDL.LU R0, [R1+0x6ac] ;  /* 0x0006ac0001007983 */ /* 0x000f220000300800 */
[----:B------:R-:W-:-:S03]  /*1d330*/  ULDC UR4, c[0x0][0x22c] ;  /* 0x00008b0000047ab9 */ /* 0x000fc60000000800 */
[----:B------:R1:W-:Y:S01]  /*1d340*/  @P3 STG.E desc[UR16][R8.64], R61 ;  /* 0x0000003d08003986 */ /* 0x0003e2000c101910 */
[CC--:B------:R-:W-:Y:S01]  /*1d350*/  LEA R12, P3, R17.reuse, R2.reuse, 0x2 ;  /* 0x00000002110c7211 */ /* 0x0c0fe200078610ff */
[C---:B------:R-:W-:Y:S02]  /*1d360*/  IMAD R15, R4.reuse, 0x2, R17 ;  /* 0x00000002040f7824 */ /* 0x040fe400078e0211 */
[----:B------:R2:W-:Y:S01]  /*1d370*/  @P2 STG.E desc[UR16][R10.64], R62 ;  /* 0x0000003e0a002986 */ /* 0x0005e2000c101910 */
[----:B------:R-:W-:Y:S01]  /*1d380*/  LEA.HI.X.SX32 R13, R17, R5, 0x2, P3 ;  /* 0x00000005110d7211 */ /* 0x000fe200018f16ff */
[----:B------:R-:W-:Y:S01]  /*1d390*/  IMAD R17, R4, 0x2, R15 ;  /* 0x0000000204117824 */ /* 0x000fe200078e020f */
[----:B---3--:R-:W-:-:S03]  /*1d3a0*/  LEA R6, P2, R15, R2, 0x2 ;  /* 0x000000020f067211 */ /* 0x008fc600078410ff */
[----:B------:R3:W-:Y:S01]  /*1d3b0*/  @P6 STG.E desc[UR16][R12.64], R63 ;  /* 0x0000003f0c006986 */ /* 0x0007e2000c101910 */
[-C--:B------:R-:W-:Y:S01]  /*1d3c0*/  LEA.HI.X.SX32 R7, R15, R5.reuse, 0x2, P2 ;  /* 0x000000050f077211 */ /* 0x080fe200010f16ff */
[----:B------:R-:W-:Y:S01]  /*1d3d0*/  IMAD R15, R4, 0x2, R17 ;  /* 0x00000002040f7824 */ /* 0x000fe200078e0211 */
[CC--:B-1----:R-:W-:Y:S02]  /*1d3e0*/  LEA R8, P6, R17.reuse, R2.reuse, 0x2 ;  /* 0x0000000211087211 */ /* 0x0c2fe400078c10ff */
[----:B--2---:R-:W-:Y:S01]  /*1d3f0*/  ISETP.LT.AND P3, PT, R16, UR4, !P0 ;  /* 0x0000000410007c0c */ /* 0x004fe2000c761270 */
[----:B------:R-:W-:Y:S01]  /*1d400*/  ULDC UR4, c[0x0][0x22c] ;  /* 0x00008b0000047ab9 */ /* 0x000fe20000000800 */
[----:B------:R-:W2:Y:S01]  /*1d410*/  LDL.LU R16, [R1+0x6a8] ;  /* 0x0006a80001107983 */ /* 0x000ea20000300800 */
[----:B------:R-:W-:Y:S01]  /*1d420*/  LEA.HI.X.SX32 R9, R17, R5, 0x2, P6 ;  /* 0x0000000511097211 */ /* 0x000fe200030f16ff */
[----:B------:R-:W-:Y:S02]  /*1d430*/  IMAD R17, R4, 0x2, R15 ;  /* 0x0000000204117824 */ /* 0x000fe400078e020f */
[----:B------:R1:W-:Y:S01]  /*1d440*/  @P1 STG.E desc[UR16][R6.64], R64 ;  /* 0x0000004006001986 */ /* 0x0003e2000c101910 */
[----:B------:R-:W-:-:S03]  /*1d450*/  LEA R10, P1, R15, R2, 0x2 ;  /* 0x000000020f0a7211 */ /* 0x000fc600078210ff */
[----:B------:R1:W-:Y:S01]  /*1d460*/  @P5 STG.E desc[UR16][R8.64], R65 ;  /* 0x0000004108005986 */ /* 0x0003e2000c101910 */
[----:B---3--:R-:W-:Y:S02]  /*1d470*/  LEA R12, P5, R17, R2, 0x2 ;  /* 0x00000002110c7211 */ /* 0x008fe400078a10ff */
[-C--:B------:R-:W-:Y:S02]  /*1d480*/  LEA.HI.X.SX32 R11, R15, R5.reuse, 0x2, P1 ;  /* 0x000000050f0b7211 */ /* 0x080fe400008f16ff */
[----:B------:R-:W-:Y:S02]  /*1d490*/  LEA.HI.X.SX32 R13, R17, R5, 0x2, P5 ;  /* 0x00000005110d7211 */ /* 0x000fe400028f16ff */
[----:B----4-:R-:W-:Y:S01]  /*1d4a0*/  ISETP.LT.AND P2, PT, R14, UR4, !P0 ;  /* 0x000000040e007c0c */ /* 0x010fe2000c741270 */
[----:B------:R-:W-:Y:S01]  /*1d4b0*/  ULDC UR4, c[0x0][0x22c] ;  /* 0x00008b0000047ab9 */ /* 0x000fe20000000800 */
[----:B------:R-:W3:Y:S01]  /*1d4c0*/  LDL.LU R14, [R1+0x6a4] ;  /* 0x0006a400010e7983 */ /* 0x000ee20000300800 */
        /* <DEDUP_REMOVED lines=11> */
[CC--:B-1----:R-:W-:Y:S01]  /*1d580*/  LEA R6, P4, R15.reuse, R2.reuse, 0x2 ;  /* 0x000000020f067211 */ /* 0x0c2fe200078810ff */
[C---:B------:R-:W-:Y:S02]  /*1d590*/  IMAD R17, R4.reuse, 0x2, R15 ;  /* 0x0000000204117824 */ /* 0x040fe400078e020f */
[----:B------:R1:W-:Y:S01]  /*1d5a0*/  @P3 STG.E desc[UR16][R12.64], R67 ;  /* 0x000000430c003986 */ /* 0x0003e2000c101910 */
[----:B------:R-:W-:Y:S01]  /*1d5b0*/  LEA.HI.X.SX32 R7, R15, R5, 0x2, P4 ;  /* 0x000000050f077211 */ /* 0x000fe200020f16ff */
[----:B------:R-:W-:Y:S01]  /*1d5c0*/  IMAD R15, R4, 0x2, R17 ;  /* 0x00000002040f7824 */ /* 0x000fe200078e0211 */
[----:B------:R-:W-:-:S03]  /*1d5d0*/  LEA R8, P3, R17, R2, 0x2 ;  /* 0x0000000211087211 */ /* 0x000fc600078610ff */
        /* <DEDUP_REMOVED lines=10> */
[----:B-1----:R-:W-:-:S03]  /*1d680*/  LEA R12, P6, R17, R2, 0x2 ;  /* 0x00000002110c7211 */ /* 0x002fc600078c10ff */
[----:B------:R1:W-:Y:S01]  /*1d690*/  @P1 STG.E desc[UR16][R10.64], R70 ;  /* 0x000000460a001986 */ /* 0x0003e2000c101910 */
[----:B------:R-:W-:Y:S02]  /*1d6a0*/  LEA R6, P1, R15, R2, 0x2 ;  /* 0x000000020f067211 */ /* 0x000fe400078210ff */
[-C--:B------:R-:W-:Y:S02]  /*1d6b0*/  LEA.HI.X.SX32 R13, R17, R5.reuse, 0x2, P6 ;  /* 0x00000005110d7211 */ /* 0x080fe400030f16ff */
[----:B------:R-:W-:Y:S02]  /*1d6c0*/  LEA.HI.X.SX32 R7, R15, R5, 0x2, P1 ;  /* 0x000000050f077211 */ /* 0x000fe400008f16ff */
[----:B---3--:R-:W-:Y:S01]  /*1d6d0*/  ISETP.LT.AND P3, PT, R14, UR4, !P0 ;  /* 0x000000040e007c0c */ /* 0x008fe2000c761270 */
[----:B------:R-:W-:Y:S01]  /*1d6e0*/  ULDC UR4, c[0x0][0x22c] ;  /* 0x00008b0000047ab9 */ /* 0x000fe20000000800 */
[----:B------:R-:W3:Y:S01]  /*1d6f0*/  LDL.LU R14, [R1+0x690] ;  /* 0x00069000010e7983 */ /* 0x000ee20000300800 */
[----:B----4-:R-:W-:Y:S01]  /*1d700*/  ISETP.LT.AND P2, PT, R19, UR4, !P0 ;  /* 0x0000000413007c0c */ /* 0x010fe2000c741270 */
        /* <DEDUP_REMOVED lines=26> */
[----:B------:R-:W-:-:S03]  /*1d8b0*/  LEA R6, P2, R15, R2, 0x2 ;  /* 0x000000020f067211 */ /* 0x000fc600078410ff */
[----:B------:R4:W-:Y:S01]  /*1d8c0*/  @P6 STG.E desc[UR16][R12.64], R75 ;  /* 0x0000004b0c006986 */ /* 0x0009e2000c101910 */
[----:B-1----:R-:W-:Y:S02]  /*1d8d0*/  LEA R8, P6, R17, R2, 0x2 ;  /* 0x0000000211087211 */ /* 0x002fe400078c10ff */
        /* <DEDUP_REMOVED lines=331> */
[----:B------:R-:W-:Y:S01]  /*1ed90*/  LEA R12, P3, R17, R2, 0x2 ;  /* 0x00000002110c7211 */ /* 0x000fe200078610ff */
[----:B------:R-:W-:-:S03]  /*1eda0*/  IMAD R15, R4, 0x2, R17 ;  /* 0x00000002040f7824 */ /* 0x000fc600078e0211 */
[----:B------:R-:W-:Y:S01]  /*1edb0*/  LEA.HI.X.SX32 R13, R17, R5, 0x2, P3 ;  /* 0x00000005110d7211 */ /* 0x000fe200018f16ff */
[----:B------:R-:W-:Y:S01]  /*1edc0*/  IMAD R17, R4, 0x2, R15 ;  /* 0x0000000204117824 */ /* 0x000fe200078e020f */
[----:B------:R2:W-:Y:S01]  /*1edd0*/  @P2 STG.E desc[UR16][R10.64], R122 ;  /* 0x0000007a0a002986 */ /* 0x0005e2000c101910 */
[----:B------:R-:W-:-:S03]  /*1ede0*/  LEA R6, P2, R15, R2, 0x2 ;  /* 0x000000020f067211 */ /* 0x000fc600078410ff */
[----:B------:R4:W-:Y:S01]  /*1edf0*/  @P6 STG.E desc[UR16][R12.64], R123 ;  /* 0x0000007b0c006986 */ /* 0x0009e2000c101910 */
[----:B-1----:R-:W-:Y:S02]  /*1ee00*/  LEA R8, P6, R17, R2, 0x2 ;  /* 0x0000000211087211 */ /* 0x002fe400078c10ff */
[-C--:B------:R-:W-:Y:S01]  /*1ee10*/  LEA.HI.X.SX32 R7, R15, R5.reuse, 0x2, P2 ;  /* 0x000000050f077211 */ /* 0x080fe200010f16ff */
[----:B------:R-:W-:Y:S01]  /*1ee20*/  IMAD R15, R4, 0x2, R17 ;  /* 0x00000002040f7824 */ /* 0x000fe200078e0211 */
[----:B------:R-:W-:Y:S02]  /*1ee30*/  LEA.HI.X.SX32 R9, R17, R5, 0x2, P6 ;  /* 0x0000000511097211 */ /* 0x000fe400030f16ff */
[----:B--2---:R-:W-:Y:S01]  /*1ee40*/  ISETP.LT.AND P3, PT, R16, UR4, !P0 ;  /* 0x0000000410007c0c */ /* 0x004fe2000c761270 */
[----:B------:R1:W-:Y:S01]  /*1ee50*/  @P1 STG.E desc[UR16][R6.64], R124 ;  /* 0x0000007c06001986 */ /* 0x0003e2000c101910 */
[----:B------:R-:W-:-:S03]  /*1ee60*/  ULDC UR4, c[0x0][0x22c] ;  /* 0x00008b0000047ab9 */ /* 0x000fc60000000800 */
[----:B------:R2:W-:Y:S01]  /*1ee70*/  @P5 STG.E desc[UR16][R8.64], R125 ;  /* 0x0000007d08005986 */ /* 0x0005e2000c101910 */
[----:B------:R-:W-:-:S03]  /*1ee80*/  LEA R10, P5, R15, R2, 0x2 ;  /* 0x000000020f0a7211 */ /* 0x000fc600078a10ff */
[----:B------:R-:W2:Y:S01]  /*1ee90*/  LDL.LU R16, [R1+0x5b0] ;  /* 0x0005b00001107983 */ /* 0x000ea20000300800 */
[----:B------:R-:W-:-:S05]  /*1eea0*/  LEA.HI.X.SX32 R11, R15, R5, 0x2, P5 ;  /* 0x000000050f0b7211 */ /* 0x000fca00028f16ff */
[----:B------:R2:W-:Y:S01]  /*1eeb0*/  @P4 STG.E desc[UR16][R10.64], R126 ;  /* 0x0000007e0a004986 */ /* 0x0005e2000c101910 */
[----:B---3--:R-:W-:Y:S01]  /*1eec0*/  ISETP.LT.AND P2, PT, R14, UR4, !P0 ;  /* 0x000000040e007c0c */ /* 0x008fe2000c741270 */
[----:B------:R-:W-:Y:S02]  /*1eed0*/  ULDC UR4, c[0x0][0x22c] ;  /* 0x00008b0000047ab9 */ /* 0x000fe40000000800 */
[----:B------:R-:W3:Y:S01]  /*1eee0*/  LDL.LU R14, [R1+0x5ac] ;  /* 0x0005ac00010e7983 */ /* 0x000ee20000300800 */
[----:B----4-:R-:W-:Y:S01]  /*1eef0*/  ISETP.LT.AND P1, PT, R19, UR4, !P0 ;  /* 0x0000000413007c0c */ /* 0x010fe2000c721270 */
[----:B------:R-:W-:Y:S02]  /*1ef00*/  ULDC UR4, c[0x0][0x22c] ;  /* 0x00008b0000047ab9 */ /* 0x000fe40000000800 */
[----:B------:R-:W-:Y:S01]  /*1ef10*/  ISETP.LT.AND P5, PT, R18, UR4, !P0 ;  /* 0x0000000412007c0c */ /* 0x000fe2000c7a1270 */
[----:B------:R-:W-:Y:S01]  /*1ef20*/  ULDC UR4, c[0x0][0x22c] ;  /* 0x00008b0000047ab9 */ /* 0x000fe20000000800 */
[----:B------:R-:W4:Y:S01]  /*1ef30*/  LDL.LU R18, [R1+0x5a8] ;  /* 0x0005a80001127983 */ /* 0x000f220000300800 */
[----:B------:R-:W-:Y:S01]  /*1ef40*/  ISETP.LT.AND P4, PT, R0, UR4, !P0 ;  /* 0x0000000400007c0c */ /* 0x000fe2000c781270 */
[----:B------:R-:W-:-:S02]  /*1ef50*/  IMAD R17, R4, 0x2, R15 ;  /* 0x0000000204117824 */ /* 0x000fc400078e020f */
[----:B------:R-:W4:Y:S01]  /*1ef60*/  LDL.LU R0, [R1+0x5a4] ;  /* 0x0005a40001007983 */ /* 0x000f220000300800 */
[----:B------:R-:W-:Y:S01]  /*1ef70*/  ULDC UR4, c[0x0][0x22c] ;  /* 0x00008b0000047ab9 */ /* 0x000fe20000000800 */
[----:B------:R-:W-:Y:S01]  /*1ef80*/  IMAD R19, R4, 0x2, R17 ;  /* 0x0000000204137824 */ /* 0x000fe200078e0211 */
[----:B------:R-:W-:-:S03]  /*1ef90*/  LEA R12, P6, R17, R2, 0x2 ;  /* 0x00000002110c7211 */ /* 0x000fc600078c10ff */
[----:B------:R-:W-:Y:S01]  /*1efa0*/  IMAD R15, R4, 0x2, R19 ;  /* 0x00000002040f7824 */ /* 0x000fe200078e0213 */
[----:B------:R-:W-:-:S03]  /*1efb0*/  LEA.HI.X.SX32 R13, R17, R5, 0x2, P6 ;  /* 0x00000005110d7211 */ /* 0x000fc600030f16ff */
[C---:B------:R-:W-:Y:S02]  /*1efc0*/  IMAD R17, R4.reuse, 0x2, R15 ;  /* 0x0000000204117824 */ /* 0x040fe400078e020f */
[----:B------:R2:W-:Y:S01]  /*1efd0*/  @P3 STG.E desc[UR16][R12.64], R127 ;  /* 0x0000007f0c003986 */ /* 0x0005e2000c101910 */
[-C--:B-1----:R-:W-:Y:S01]  /*1efe0*/  LEA R6, P3, R19, R2.reuse, 0x2 ;  /* 0x0000000213067211 */ /* 0x082fe200078610ff */
[C---:B------:R-:W-:Y:S01]  /*1eff0*/  IMAD R21, R4.reuse, 0x2, R17 ;  /* 0x0000000204157824 */ /* 0x040fe200078e0211 */
[----:B--2---:R-:W-:Y:S02]  /*1f000*/  LEA R8, P6, R15, R2, 0x2 ;  /* 0x000000020f087211 */ /* 0x004fe400078c10ff */
[-C--:B------:R-:W-:Y:S01]  /*1f010*/  LEA.HI.X.SX32 R7, R19, R5.reuse, 0x2, P3 ;  /* 0x0000000513077211 */ /* 0x080fe200018f16ff */
[----:B------:R-:W-:Y:S01]  /*1f020*/  IMAD R19, R4, 0x2, R21 ;  /* 0x0000000204137824 */ /* 0x000fe200078e0215 */
[----:B------:R-:W-:-:S03]  /*1f030*/  LEA.HI.X.SX32 R9, R15, R5, 0x2, P6 ;  /* 0x000000050f097211 */ /* 0x000fc600030f16ff */
[----:B------:R1:W-:Y:S01]  /*1f040*/  @P2 STG.E desc[UR16][R6.64], R128 ;  /* 0x0000008006002986 */ /* 0x0003e2000c101910 */
[C---:B------:R-:W-:Y:S01]  /*1f050*/  IMAD R3, R4.reuse, 0x2, R19 ;  /* 0x0000000204037824 */ /* 0x040fe200078e0213 */
[-C--:B------:R-:W-:Y:S02]  /*1f060*/  LEA R10, P6, R17, R2.reuse, 0x2 ;  /* 0x00000002110a7211 */ /* 0x080fe400078c10ff */
[----:B------:R2:W-:Y:S01]  /*1f070*/  @P1 STG.E desc[UR16][R8.64], R129 ;  /* 0x0000008108001986 */ /* 0x0005e2000c101910 */
[C---:B------:R-:W-:Y:S01]  /*1f080*/  LEA R12, P1, R21.reuse, R2, 0x2 ;  /* 0x00000002150c7211 */ /* 0x040fe200078210ff */
[----:B------:R-:W-:Y:S01]  /*1f090*/  IMAD R23, R4, 0x2, R3 ;  /* 0x0000000204177824 */ /* 0x000fe200078e0203 */
[----:B------:R-:W-:Y:S01]  /*1f0a0*/  ISETP.LT.AND P3, PT, R16, UR4, !P0 ;  /* 0x0000000410007c0c */ /* 0x000fe2000c761270 */
[----:B------:R-:W-:Y:S01]  /*1f0b0*/  ULDC UR4, c[0x0][0x22c] ;  /* 0x00008b0000047ab9 */ /* 0x000fe20000000800 */
[-C--:B------:R-:W-:Y:S01]  /*1f0c0*/  LEA.HI.X.SX32 R13, R21, R5.reuse, 0x2, P1 ;  /* 0x00000005150d7211 */ /* 0x080fe200008f16ff */
[----:B------:R-:W-:Y:S01]  /*1f0d0*/  IMAD R4, R4, 0x2, R23 ;  /* 0x0000000204047824 */ /* 0x000fe200078e0217 */
[----:B------:R-:W-:-:S02]  /*1f0e0*/  LEA.HI.X.SX32 R11, R17, R5, 0x2, P6 ;  /* 0x00000005110b7211 */ /* 0x000fc400030f16ff */
[----:B-1----:R-:W-:-:S04]  /*1f0f0*/  LEA R6, P1, R3, R2, 0x2 ;  /* 0x0000000203067211 */ /* 0x002fc800078210ff */
[----:B------:R-:W-:Y:S01]  /*1f100*/  LEA.HI.X.SX32 R7, R3, R5, 0x2, P1 ;  /* 0x0000000503077211 */ /* 0x000fe200008f16ff */
[----:B------:R2:W-:Y:S04]  /*1f110*/  @P5 STG.E desc[UR16][R10.64], R130 ;  /* 0x000000820a005986 */ /* 0x0005e8000c101910 */
[----:B------:R2:W-:Y:S01]  /*1f120*/  @P4 STG.E desc[UR16][R12.64], R131 ;  /* 0x000000830c004986 */ /* 0x0005e2000c101910 */
[----:B---3--:R-:W-:Y:S01]  /*1f130*/  ISETP.LT.AND P2, PT, R14, UR4, !P0 ;  /* 0x000000040e007c0c */ /* 0x008fe2000c741270 */
[----:B------:R-:W-:Y:S01]  /*1f140*/  ULDC UR4, c[0x0][0x22c] ;  /* 0x00008b0000047ab9 */ /* 0x000fe20000000800 */
[----:B------:R-:W-:-:S04]  /*1f150*/  LEA R14, P6, R19, R2, 0x2 ;  /* 0x00000002130e7211 */ /* 0x000fc800078c10ff */
[----:B------:R-:W-:Y:S02]  /*1f160*/  LEA.HI.X.SX32 R15, R19, R5, 0x2, P6 ;  /* 0x00000005130f7211 */ /* 0x000fe400030f16ff */
[----:B----4-:R-:W-:Y:S01]  /*1f170*/  ISETP.LT.AND P1, PT, R18, UR4, !P0 ;  /* 0x0000000412007c0c */ /* 0x010fe2000c721270 */
[----:B------:R-:W-:Y:S01]  /*1f180*/  ULDC UR4, c[0x0][0x22c] ;  /* 0x00008b0000047ab9 */ /* 0x000fe20000000800 */
[----:B------:R-:W-:-:S04]  /*1f190*/  LEA R16, P6, R4, R2, 0x2 ;  /* 0x0000000204107211 */ /* 0x000fc800078c10ff */
[-C--:B------:R-:W-:Y:S02]  /*1f1a0*/  LEA.HI.X.SX32 R17, R4, R5.reuse, 0x2, P6 ;  /* 0x0000000504117211 */ /* 0x080fe400030f16ff */
[C---:B------:R-:W-:Y:S01]  /*1f1b0*/  LEA R2, P6, R23.reuse, R2, 0x2 ;  /* 0x0000000217027211 */ /* 0x040fe200078c10ff */
[----:B------:R2:W-:Y:S03]  /*1f1c0*/  @P3 STG.E desc[UR16][R14.64], R24 ;  /* 0x000000180e003986 */ /* 0x0005e6000c101910 */
[----:B------:R-:W-:Y:S01]  /*1f1d0*/  LEA.HI.X.SX32 R3, R23, R5, 0x2, P6 ;  /* 0x0000000517037211 */ /* 0x000fe200030f16ff */
[----:B------:R2:W-:Y:S04]  /*1f1e0*/  @P2 STG.E desc[UR16][R6.64], R25 ;  /* 0x0000001906002986 */ /* 0x0005e8000c101910 */
[----:B------:R2:W-:Y:S01]  /*1f1f0*/  @P1 STG.E desc[UR16][R2.64], R26 ;  /* 0x0000001a02001986 */ /* 0x0005e2000c101910 */
[----:B------:R-:W-:-:S13]  /*1f200*/  ISETP.LT.AND P0, PT, R0, UR4, !P0 ;  /* 0x0000000400007c0c */ /* 0x000fda000c701270 */
[----:B--2---:R-:W-:Y:S05]  /*1f210*/  @!P0 EXIT ;  /* 0x000000000000894d */ /* 0x004fea0003800000 */
[----:B------:R-:W-:Y:S01]  /*1f220*/  STG.E desc[UR16][R16.64], R27 ;  /* 0x0000001b10007986 */ /* 0x000fe2000c101910 */
[----:B------:R-:W-:Y:S05]  /*1f230*/  EXIT ;  /* 0x000000000000794d */ /* 0x000fea0003800000 */
.L_x_2:
[----:B------:R-:W-:-:S00]  /*1f240*/  BRA `(.L_x_2) ;  /* 0xfffffffc00fc7947 */ /* 0x000fc0000383ffff */
[----:B------:R-:W-:-:S00]  /*1f250*/  NOP ;  /* 0x0000000000007918 */ /* 0x000fc00000000000 */
        /* <DEDUP_REMOVED lines=10> */
.L_x_3:


//--------------------- .nv.shared.matmul_kernel  --------------------------
	.section	.nv.shared.matmul_kernel,"aw",@nobits
	.sectionflags	@""
	.align	16
	.zero		1024


//--------------------- .nv.shared.reserved.0     --------------------------
	.section	.nv.shared.reserved.0,"aw",@nobits
	.weak		__nv_reservedSMEM_offset_0_alias
	.size		__nv_reservedSMEM_offset_0_alias, 0, 0
	.other		__nv_reservedSMEM_offset_0_alias,@"STO_CUDA_RESERVED_SHARED STV_DEFAULT"
__nv_reservedSMEM_offset_0_alias:
	.zero		0


//--------------------- .nv.constant0.matmul_kernel --------------------------
	.section	.nv.constant0.matmul_kernel,"a",@progbits
	.sectionflags	@""
	.align	4
.nv.constant0.matmul_kernel:
	.zero		608


//--------------------- SYMBOLS --------------------------

	.type		.nv.reservedSmem.offset0,@object
	.size		.nv.reservedSmem.offset0,0x4
